def matmul_kernel(
    a_ptr,
    b_ptr,
    c_ptr,
    M,
    N,
    K,
    stride_am,
    stride_ak,
    stride_bk,
    stride_bn,
    stride_cm,
    stride_cn,
    BLOCK_M: tl.constexpr,
    BLOCK_N: tl.constexpr,
    BLOCK_K: tl.constexpr,
    GROUP_M: tl.constexpr,
):
    pid = tl.program_id(axis=0)
    num_pid_m = tl.cdiv(M, BLOCK_M)
    num_pid_n = tl.cdiv(N, BLOCK_N)
    num_pid_in_group = GROUP_M * num_pid_n
    group_id = pid // num_pid_in_group
    first_pid_m = group_id * GROUP_M
    group_size_m = min(num_pid_m - first_pid_m, GROUP_M)
    pid_m = first_pid_m + ((pid % num_pid_in_group) % group_size_m)
    pid_n = (pid % num_pid_in_group) // group_size_m

    offs_am = (pid_m * BLOCK_M + tl.arange(0, BLOCK_M)) % M
    offs_bn = (pid_n * BLOCK_N + tl.arange(0, BLOCK_N)) % N
    offs_k = tl.arange(0, BLOCK_K)
    a_ptrs = a_ptr + offs_am[:, None] * stride_am + offs_k[None, :] * stride_ak
    b_ptrs = b_ptr + offs_k[:, None] * stride_bk + offs_bn[None, :] * stride_bn

    acc = tl.zeros((BLOCK_M, BLOCK_N), dtype=tl.float32)
    for kk in range(0, tl.cdiv(K, BLOCK_K)):
        a = tl.load(a_ptrs, mask=offs_k[None, :] < K - kk * BLOCK_K, other=0.0)
        b = tl.load(b_ptrs, mask=offs_k[:, None] < K - kk * BLOCK_K, other=0.0)
        acc = tl.dot(a, b, acc)
        a_ptrs += BLOCK_K * stride_ak
        b_ptrs += BLOCK_K * stride_bk

    c = acc.to(c_ptr.dtype.element_ty)
    offs_cm = pid_m * BLOCK_M + tl.arange(0, BLOCK_M)
    offs_cn = pid_n * BLOCK_N + tl.arange(0, BLOCK_N)
    c_ptrs = c_ptr + offs_cm[:, None] * stride_cm + offs_cn[None, :] * stride_cn
    mask = (offs_cm[:, None] < M) & (offs_cn[None, :] < N)
    tl.store(c_ptrs, c, mask=mask)

# config = {"BLOCK_K": 64, "BLOCK_M": 128, "BLOCK_N": 32, "GROUP_M": 8, "arch": "sm_100", "dtype": "fp16", "num_ctas": 1, "num_stages": 2, "num_warps": 2}
# arch = sm_100


// ===== COMPILED SASS (sm_100a) =====

	.target	sm_100a

	.elftype	@"ET_EXEC"


//--------------------- .note.nv.tkinfo           --------------------------
	.section	.note.nv.tkinfo,"",@"SHT_NOTE"
	.sectionflags	@"SHF_NOTE_NV_TKINFO"
	.tkinfo
        /*0018*/ 	.word	0x00000081
        /*0030*/ 	.string	""
        /*0030*/ 	.string	"ptxas-blackwell"
        /*0030*/ 	.string	"Cuda compilation tools, release 12.9, V12.9.86"
        /*0030*/ 	.string	"Build cuda_12.9.r12.9/compiler.36037853_0"
        /*0030*/ 	.string	"-v  -suppress-debug-info  -lineinfo  -arch sm_100a "



//--------------------- .note.nv.cuver            --------------------------
	.section	.note.nv.cuver,"",@"SHT_NOTE"
	.sectionflags	@"SHF_NOTE_NV_CUVER"
        /*0018*/ 	.short	0x0001
        /*001a*/ 	.short	0x0064
        /*001c*/ 	.short	0x0001
        /*001e*/ 	.short	0x0000
        /*0020*/ 	.short	0x0001
        /*0022*/ 	.short	0x0000


//--------------------- .nv.info                  --------------------------
	.section	.nv.info,"",@"SHT_CUDA_INFO"
	.align	4


	//----- nvinfo : EIATTR_REGCOUNT
	.align		4
        /*0000*/ 	.byte	0x04, 0x2f
        /*0002*/ 	.short	(.L_1 - .L_0)
	.align		4
.L_0:
        /*0004*/ 	.word	index@(matmul_kernel)
        /*0008*/ 	.word	0x00000020


	//----- nvinfo : EIATTR_FRAME_SIZE
	.align		4
.L_1:
        /*000c*/ 	.byte	0x04, 0x11
        /*000e*/ 	.short	(.L_3 - .L_2)
	.align		4
.L_2:
        /*0010*/ 	.word	index@(matmul_kernel)
        /*0014*/ 	.word	0x00000f88


	//----- nvinfo : EIATTR_MIN_STACK_SIZE
	.align		4
.L_3:
        /*0018*/ 	.byte	0x04, 0x12
        /*001a*/ 	.short	(.L_5 - .L_4)
	.align		4
.L_4:
        /*001c*/ 	.word	index@(matmul_kernel)
        /*0020*/ 	.word	0x00000f88
.L_5:


//--------------------- .nv.info.matmul_kernel    --------------------------
	.section	.nv.info.matmul_kernel,"",@"SHT_CUDA_INFO"
	.sectionflags	@""
	.align	4


	//----- nvinfo : EIATTR_CUDA_API_VERSION
	.align		4
        /*0000*/ 	.byte	0x04, 0x37
        /*0002*/ 	.short	(.L_7 - .L_6)
.L_6:
        /*0004*/ 	.word	0x00000081


	//----- nvinfo : EIATTR_KPARAM_INFO
	.align		4
.L_7:
        /*0008*/ 	.byte	0x04, 0x17
        /*000a*/ 	.short	(.L_9 - .L_8)
.L_8:
        /*000c*/ 	.word	0x00000000
        /*0010*/ 	.short	0x000d
        /*0012*/ 	.short	0x0048
        /*0014*/ 	.byte	0x00, 0xf4, 0x21, 0x00


	//----- nvinfo : EIATTR_KPARAM_INFO
	.align		4
.L_9:
        /*0018*/ 	.byte	0x04, 0x17
        /*001a*/ 	.short	(.L_11 - .L_10)
.L_10:
        /*001c*/ 	.word	0x00000000
        /*0020*/ 	.short	0x000c
        /*0022*/ 	.short	0x0040
        /*0024*/ 	.byte	0x00, 0xf4, 0x21, 0x00


	//----- nvinfo : EIATTR_KPARAM_INFO
	.align		4
.L_11:
        /*0028*/ 	.byte	0x04, 0x17
        /*002a*/ 	.short	(.L_13 - .L_12)
.L_12:
        /*002c*/ 	.word	0x00000000
        /*0030*/ 	.short	0x000b
        /*0032*/ 	.short	0x0038
        /*0034*/ 	.byte	0x00, 0xf0, 0x11, 0x00


	//----- nvinfo : EIATTR_KPARAM_INFO
	.align		4
.L_13:
        /*0038*/ 	.byte	0x04, 0x17
        /*003a*/ 	.short	(.L_15 - .L_14)
.L_14:
        /*003c*/ 	.word	0x00000000
        /*0040*/ 	.short	0x000a
        /*0042*/ 	.short	0x0034
        /*0044*/ 	.byte	0x00, 0xf0, 0x11, 0x00


	//----- nvinfo : EIATTR_KPARAM_INFO
	.align		4
.L_15:
        /*0048*/ 	.byte	0x04, 0x17
        /*004a*/ 	.short	(.L_17 - .L_16)
.L_16:
        /*004c*/ 	.word	0x00000000
        /*0050*/ 	.short	0x0009
        /*0052*/ 	.short	0x0030
        /*0054*/ 	.byte	0x00, 0xf0, 0x11, 0x00


	//----- nvinfo : EIATTR_KPARAM_INFO
	.align		4
.L_17:
        /*0058*/ 	.byte	0x04, 0x17
        /*005a*/ 	.short	(.L_19 - .L_18)
.L_18:
        /*005c*/ 	.word	0x00000000
        /*0060*/ 	.short	0x0008
        /*0062*/ 	.short	0x002c
        /*0064*/ 	.byte	0x00, 0xf0, 0x11, 0x00


	//----- nvinfo : EIATTR_KPARAM_INFO
	.align		4
.L_19:
        /*0068*/ 	.byte	0x04, 0x17
        /*006a*/ 	.short	(.L_21 - .L_20)
.L_20:
        /*006c*/ 	.word	0x00000000
        /*0070*/ 	.short	0x0007
        /*0072*/ 	.short	0x0028
        /*0074*/ 	.byte	0x00, 0xf0, 0x11, 0x00


	//----- nvinfo : EIATTR_KPARAM_INFO
	.align		4
.L_21:
        /*0078*/ 	.byte	0x04, 0x17
        /*007a*/ 	.short	(.L_23 - .L_22)
.L_22:
        /*007c*/ 	.word	0x00000000
        /*0080*/ 	.short	0x0006
        /*0082*/ 	.short	0x0024
        /*0084*/ 	.byte	0x00, 0xf0, 0x11, 0x00


	//----- nvinfo : EIATTR_KPARAM_INFO
	.align		4
.L_23:
        /*0088*/ 	.byte	0x04, 0x17
        /*008a*/ 	.short	(.L_25 - .L_24)
.L_24:
        /*008c*/ 	.word	0x00000000
        /*0090*/ 	.short	0x0005
        /*0092*/ 	.short	0x0020
        /*0094*/ 	.byte	0x00, 0xf0, 0x11, 0x00


	//----- nvinfo : EIATTR_KPARAM_INFO
	.align		4
.L_25:
        /*0098*/ 	.byte	0x04, 0x17
        /*009a*/ 	.short	(.L_27 - .L_26)
.L_26:
        /*009c*/ 	.word	0x00000000
        /*00a0*/ 	.short	0x0004
        /*00a2*/ 	.short	0x001c
        /*00a4*/ 	.byte	0x00, 0xf0, 0x11, 0x00


	//----- nvinfo : EIATTR_KPARAM_INFO
	.align		4
.L_27:
        /*00a8*/ 	.byte	0x04, 0x17
        /*00aa*/ 	.short	(.L_29 - .L_28)
.L_28:
        /*00ac*/ 	.word	0x00000000
        /*00b0*/ 	.short	0x0003
        /*00b2*/ 	.short	0x0018
        /*00b4*/ 	.byte	0x00, 0xf0, 0x11, 0x00


	//----- nvinfo : EIATTR_KPARAM_INFO
	.align		4
.L_29:
        /*00b8*/ 	.byte	0x04, 0x17
        /*00ba*/ 	.short	(.L_31 - .L_30)
.L_30:
        /*00bc*/ 	.word	0x00000000
        /*00c0*/ 	.short	0x0002
        /*00c2*/ 	.short	0x0010
        /*00c4*/ 	.byte	0x00, 0xf4, 0x21, 0x00


	//----- nvinfo : EIATTR_KPARAM_INFO
	.align		4
.L_31:
        /*00c8*/ 	.byte	0x04, 0x17
        /*00ca*/ 	.short	(.L_33 - .L_32)
.L_32:
        /*00cc*/ 	.word	0x00000000
        /*00d0*/ 	.short	0x0001
        /*00d2*/ 	.short	0x0008
        /*00d4*/ 	.byte	0x00, 0xf4, 0x21, 0x00


	//----- nvinfo : EIATTR_KPARAM_INFO
	.align		4
.L_33:
        /*00d8*/ 	.byte	0x04, 0x17
        /*00da*/ 	.short	(.L_35 - .L_34)
.L_34:
        /*00dc*/ 	.word	0x00000000
        /*00e0*/ 	.short	0x0000
        /*00e2*/ 	.short	0x0000
        /*00e4*/ 	.byte	0x00, 0xf4, 0x21, 0x00


	//----- nvinfo : EIATTR_SPARSE_MMA_MASK
	.align		4
.L_35:
        /*00e8*/ 	.byte	0x03, 0x50
        /*00ea*/ 	.short	0x0000


	//----- nvinfo : EIATTR_MAXREG_COUNT
	.align		4
        /*00ec*/ 	.byte	0x03, 0x1b
        /*00ee*/ 	.short	0x00ff


	//----- nvinfo : EIATTR_NUM_BARRIERS
	.align		4
        /*00f0*/ 	.byte	0x02, 0x4c
        /*00f2*/ 	.byte	0x01
	.zero		1


	//----- nvinfo : EIATTR_ANNOTATIONS
	.align		4
        /*00f4*/ 	.byte	0x04, 0x55
        /*00f6*/ 	.short	(.L_37 - .L_36)


	//   ....[0]....
.L_36:
        /*00f8*/ 	.word	0x00000001
        /*00fc*/ 	.byte	0x10, 0x01, 0x00, 0x00, 0x01, 0x00, 0x00, 0x00, 0x40, 0x01, 0x00, 0x00, 0x01, 0x00, 0x00, 0x00
        /* <DEDUP_REMOVED lines=1461> */
        /*5c5c*/ 	.byte	0x00, 0x75, 0x01, 0x00, 0x01, 0x00, 0x00, 0x00, 0x70, 0x77, 0x01, 0x00


	//----- nvinfo : EIATTR_VRC_CTA_INIT_COUNT
	.align		4
.L_37:
        /*5c68*/ 	.byte	0x02, 0x4a
	.zero		1
	.zero		1


	//----- nvinfo : EIATTR_EXIT_INSTR_OFFSETS
	.align		4
        /*5c6c*/ 	.byte	0x04, 0x1c
        /*5c6e*/ 	.short	(.L_39 - .L_38)


	//   ....[0]....
.L_38:
        /*5c70*/ 	.word	0x000178b0


	//   ....[1]....
        /*5c74*/ 	.word	0x000178e0


	//----- nvinfo : EIATTR_REQNTID
	.align		4
.L_39:
        /*5c78*/ 	.byte	0x04, 0x10
        /*5c7a*/ 	.short	(.L_41 - .L_40)
.L_40:
        /*5c7c*/ 	.word	0x00000040
        /*5c80*/ 	.word	0x00000001
        /*5c84*/ 	.word	0x00000001


	//----- nvinfo : EIATTR_CBANK_PARAM_SIZE
	.align		4
.L_41:
        /*5c88*/ 	.byte	0x03, 0x19
        /*5c8a*/ 	.short	0x0050


	//----- nvinfo : EIATTR_PARAM_CBANK
	.align		4
        /*5c8c*/ 	.byte	0x04, 0x0a
        /*5c8e*/ 	.short	(.L_43 - .L_42)
	.align		4
.L_42:
        /*5c90*/ 	.word	index@(.nv.constant0.matmul_kernel)
        /*5c94*/ 	.short	0x0380
        /*5c96*/ 	.short	0x0050


	//----- nvinfo : EIATTR_SW_WAR
	.align		4
.L_43:
        /*5c98*/ 	.byte	0x04, 0x36
        /*5c9a*/ 	.short	(.L_45 - .L_44)
.L_44:
        /*5c9c*/ 	.word	0x00000008
.L_45:


//--------------------- .nv.compat                --------------------------
	.section	.nv.compat,"",@"SHT_CUDA_COMPAT_INFO"
	.align	4
        /*0000*/ 	.byte	0x02, 0x02, 0x01, 0x00, 0x02, 0x05, 0x05, 0x00, 0x02, 0x03, 0x00, 0x00, 0x02, 0x06, 0x01, 0x00


//--------------------- .nv.callgraph             --------------------------
	.section	.nv.callgraph,"",@"SHT_CUDA_CALLGRAPH"
	.align	4
	.sectionentsize	8
	.align		4
        /*0000*/ 	.word	0x00000000
	.align		4
        /*0004*/ 	.word	0xffffffff
	.align		4
        /*0008*/ 	.word	0x00000000
	.align		4
        /*000c*/ 	.word	0xfffffffe
	.align		4
        /*0010*/ 	.word	0x00000000
	.align		4
        /*0014*/ 	.word	0xfffffffd
	.align		4
        /*0018*/ 	.word	0x00000000
	.align		4
        /*001c*/ 	.word	0xfffffffc


//--------------------- .text.matmul_kernel       --------------------------
	.section	.text.matmul_kernel,"ax",@progbits
	.align	128
        .global         matmul_kernel
        .type           matmul_kernel,@function
        .size           matmul_kernel,(.L_x_3 - matmul_kernel)
        .other          matmul_kernel,@"STO_CUDA_ENTRY STV_DEFAULT"
matmul_kernel:
.text.matmul_kernel:
[----:B------:R-:W0:Y:S08]  /*0000*/  LDC R1, c[0x0][0x37c] ;  /* 0x0000df00ff017b82 */ /* 0x000e300000000800 */
[----:B------:R-:W1:Y:S01]  /*0010*/  LDC.64 R2, c[0x0][0x398] ;  /* 0x0000e600ff027b82 */ /* 0x000e620000000a00 */
[----:B------:R-:W2:Y:S01]  /*0020*/  S2R R29, SR_TID.X ;  /* 0x00000000001d7919 */ /* 0x000ea20000002100 */
[----:B0-----:R-:W-:Y:S01]  /*0030*/  VIADD R1, R1, 0xfffff078 ;  /* 0xfffff07801017836 */ /* 0x001fe20000000000 */
[----:B------:R-:W0:Y:S01]  /*0040*/  LDCU UR4, c[0x0][0x3a0] ;  /* 0x00007400ff0477ac */ /* 0x000e220008000800 */
[----:B------:R-:W-:-:S02]  /*0050*/  CS2R R24, SRZ ;  /* 0x0000000000187805 */ /* 0x000fc4000001ff00 */
[----:B------:R-:W-:Y:S02]  /*0060*/  CS2R R26, SRZ ;  /* 0x00000000001a7805 */ /* 0x000fe4000001ff00 */
[----:B------:R-:W-:Y:S02]  /*0070*/  CS2R R20, SRZ ;  /* 0x0000000000147805 */ /* 0x000fe4000001ff00 */
[----:B------:R-:W-:Y:S01]  /*0080*/  CS2R R22, SRZ ;  /* 0x0000000000167805 */ /* 0x000fe2000001ff00 */
[----:B------:R-:W3:Y:S01]  /*0090*/  S2UR UR6, SR_CgaCtaId ;  /* 0x00000000000679c3 */ /* 0x000ee20000008800 */
[----:B------:R-:W-:Y:S02]  /*00a0*/  CS2R R16, SRZ ;  /* 0x0000000000107805 */ /* 0x000fe4000001ff00 */
[----:B------:R-:W-:Y:S02]  /*00b0*/  CS2R R18, SRZ ;  /* 0x0000000000127805 */ /* 0x000fe4000001ff00 */
[----:B------:R-:W-:Y:S01]  /*00c0*/  CS2R R14, SRZ ;  /* 0x00000000000e7805 */ /* 0x000fe2000001ff00 */
[----:B------:R-:W-:Y:S01]  /*00d0*/  UMOV UR5, 0x400 ;  /* 0x0000040000057882 */ /* 0x000fe20000000000 */
[----:B------:R-:W4:Y:S01]  /*00e0*/  LDCU.64 UR8, c[0x0][0x358] ;  /* 0x00006b00ff0877ac */ /* 0x000f220008000a00 */
[----:B0-----:R-:W-:Y:S01]  /*00f0*/  UIADD3 UR4, UPT, UPT, UR4, 0x3f, URZ ;  /* 0x0000003f04047890 */ /* 0x001fe2000fffe0ff */
[----:B-1----:R-:W-:Y:S01]  /*0100*/  VIADD R0, R3, 0x1f ;  /* 0x0000001f03007836 */ /* 0x002fe20000000000 */
[----:B------:R2:W-:Y:S02]  /*0110*/  STL [R1+0x818], R3 ;  /* 0x0008180301007387 */ /* 0x0005e40000100800 */
[----:B------:R-:W-:-:S02]  /*0120*/  UISETP.GE.AND UP0, UPT, UR4, 0x40, UPT ;  /* 0x000000400400788c */ /* 0x000fc4000bf06270 */
[----:B------:R-:W-:Y:S01]  /*0130*/  SHF.R.S32.HI R5, RZ, 0x1f, R0 ;  /* 0x0000001fff057819 */ /* 0x000fe20000011400 */
[----:B------:R0:W-:Y:S01]  /*0140*/  STL [R1+0x81c], R2 ;  /* 0x00081c0201007387 */ /* 0x0001e20000100800 */
[----:B---3--:R-:W-:Y:S02]  /*0150*/  ULEA UR5, UR6, UR5, 0x18 ;  /* 0x0000000506057291 */ /* 0x008fe4000f8ec0ff */
[----:B------:R-:W-:Y:S01]  /*0160*/  LEA.HI R5, R5, R0, RZ, 0x5 ;  /* 0x0000000005057211 */ /* 0x000fe200078f28ff */
[----:B------:R-:W-:Y:S01]  /*0170*/  STL [R1], RZ ;  /* 0x000000ff01007387 */ /* 0x000fe20000100800 */
[----:B--2---:R-:W-:Y:S02]  /*0180*/  LOP3.LUT R3, R29, 0x3f, RZ, 0xc0, !PT ;  /* 0x0000003f1d037812 */ /* 0x004fe400078ec0ff */
[----:B------:R-:W-:Y:S01]  /*0190*/  SHF.R.S32.HI R0, RZ, 0x5, R5 ;  /* 0x00000005ff007819 */ /* 0x000fe20000011405 */
[----:B------:R-:W-:Y:S04]  /*01a0*/  STL [R1+0x4], RZ ;  /* 0x000004ff01007387 */ /* 0x000fe80000100800 */
[----:B------:R-:W-:Y:S01]  /*01b0*/  IMAD.SHL.U32 R0, R0, 0x8, RZ ;  /* 0x0000000800007824 */ /* 0x000fe200078e00ff */
[----:B------:R-:W1:Y:S04]  /*01c0*/  S2R R5, SR_CTAID.X ;  /* 0x0000000000057919 */ /* 0x000e680000002500 */
[-C--:B------:R-:W-:Y:S01]  /*01d0*/  IABS R9, R0.reuse ;  /* 0x0000000000097213 */ /* 0x080fe20000000000 */
[----:B------:R-:W-:Y:S01]  /*01e0*/  STL [R1+0x8], RZ ;  /* 0x000008ff01007387 */ /* 0x000fe20000100800 */
[----:B------:R-:W-:-:S02]  /*01f0*/  IABS R12, R0 ;  /* 0x00000000000c7213 */ /* 0x000fc40000000000 */
[----:B------:R-:W2:Y:S01]  /*0200*/  I2F.RP R4, R9 ;  /* 0x0000000900047306 */ /* 0x000ea20000209400 */
[----:B------:R-:W-:Y:S04]  /*0210*/  STL [R1+0xc], RZ ;  /* 0x00000cff01007387 */ /* 0x000fe80000100800 */
[----:B------:R-:W-:Y:S04]  /*0220*/  STL [R1+0x20], RZ ;  /* 0x000020ff01007387 */ /* 0x000fe80000100800 */
[----:B------:R-:W-:Y:S04]  /*0230*/  STL [R1+0x24], RZ ;  /* 0x000024ff01007387 */ /* 0x000fe80000100800 */
[----:B------:R-:W-:Y:S01]  /*0240*/  STL [R1+0x28], RZ ;  /* 0x000028ff01007387 */ /* 0x000fe20000100800 */
[----:B--2---:R-:W2:Y:S03]  /*0250*/  MUFU.RCP R4, R4 ;  /* 0x0000000400047308 */ /* 0x004ea60000001000 */
[----:B------:R-:W-:Y:S01]  /*0260*/  STL [R1+0x2c], RZ ;  /* 0x00002cff01007387 */ /* 0x000fe20000100800 */
[----:B-1----:R-:W-:Y:S01]  /*0270*/  IABS R10, R5 ;  /* 0x00000005000a7213 */ /* 0x002fe20000000000 */
[----:B--2---:R-:W-:-:S02]  /*0280*/  VIADD R6, R4, 0xffffffe ;  /* 0x0ffffffe04067836 */ /* 0x004fc40000000000 */
[----:B------:R-:W-:Y:S01]  /*0290*/  IMAD.MOV R4, RZ, RZ, -R12 ;  /* 0x000000ffff047224 */ /* 0x000fe200078e0a0c */
[----:B------:R-:W-:Y:S01]  /*02a0*/  CS2R R12, SRZ ;  /* 0x00000000000c7805 */ /* 0x000fe2000001ff00 */
[----:B------:R1:W2:Y:S02]  /*02b0*/  F2I.FTZ.U32.TRUNC.NTZ R7, R6 ;  /* 0x0000000600077305 */ /* 0x0002a4000021f000 */
[----:B-1----:R-:W-:Y:S02]  /*02c0*/  IMAD.MOV.U32 R6, RZ, RZ, RZ ;  /* 0x000000ffff067224 */ /* 0x002fe400078e00ff */
[----:B--2---:R-:W-:-:S04]  /*02d0*/  IMAD.MOV R8, RZ, RZ, -R7 ;  /* 0x000000ffff087224 */ /* 0x004fc800078e0a07 */
[----:B------:R-:W-:Y:S02]  /*02e0*/  IMAD R11, R8, R9, RZ ;  /* 0x00000009080b7224 */ /* 0x000fe400078e02ff */
[----:B------:R-:W-:Y:S02]  /*02f0*/  IMAD.MOV.U32 R8, RZ, RZ, R10 ;  /* 0x000000ffff087224 */ /* 0x000fe400078e000a */
[----:B------:R-:W-:-:S06]  /*0300*/  IMAD.HI.U32 R7, R7, R11, R6 ;  /* 0x0000000b07077227 */ /* 0x000fcc00078e0006 */
[----:B------:R-:W-:-:S04]  /*0310*/  IMAD.HI.U32 R7, R7, R8, RZ ;  /* 0x0000000807077227 */ /* 0x000fc800078e00ff */
[----:B------:R-:W-:-:S05]  /*0320*/  IMAD R4, R7, R4, R8 ;  /* 0x0000000407047224 */ /* 0x000fca00078e0208 */
[----:B------:R-:W-:-:S13]  /*0330*/  ISETP.GT.U32.AND P1, PT, R9, R4, PT ;  /* 0x000000040900720c */ /* 0x000fda0003f24070 */
[----:B------:R-:W-:Y:S02]  /*0340*/  @!P1 IMAD.IADD R4, R4, 0x1, -R9 ;  /* 0x0000000104049824 */ /* 0x000fe400078e0a09 */
[----:B------:R-:W-:Y:S01]  /*0350*/  @!P1 VIADD R7, R7, 0x1 ;  /* 0x0000000107079836 */ /* 0x000fe20000000000 */
[----:B------:R-:W-:Y:S02]  /*0360*/  ISETP.NE.AND P1, PT, R0, RZ, PT ;  /* 0x000000ff0000720c */ /* 0x000fe40003f25270 */
[----:B------:R-:W-:Y:S02]  /*0370*/  ISETP.GE.U32.AND P0, PT, R4, R9, PT ;  /* 0x000000090400720c */ /* 0x000fe40003f06070 */
[----:B------:R-:W-:-:S04]  /*0380*/  LOP3.LUT R4, R5, R0, RZ, 0x3c, !PT ;  /* 0x0000000005047212 */ /* 0x000fc800078e3cff */
[----:B------:R-:W-:Y:S01]  /*0390*/  ISETP.GE.AND P2, PT, R4, RZ, PT ;  /* 0x000000ff0400720c */ /* 0x000fe20003f46270 */
[----:B------:R-:W-:-:S06]  /*03a0*/  VIADD R4, R2, 0x7f ;  /* 0x0000007f02047836 */ /* 0x000fcc0000000000 */
[----:B------:R-:W-:-:S04]  /*03b0*/  @P0 VIADD R7, R7, 0x1 ;  /* 0x0000000107070836 */ /* 0x000fc80000000000 */
[----:B------:R-:W-:Y:S01]  /*03c0*/  IMAD.MOV.U32 R6, RZ, RZ, R7 ;  /* 0x000000ffff067224 */ /* 0x000fe200078e0007 */
[----:B------:R-:W-:-:S03]  /*03d0*/  SHF.R.S32.HI R7, RZ, 0x1f, R4 ;  /* 0x0000001fff077819 */ /* 0x000fc60000011404 */
[----:B------:R-:W-:Y:S01]  /*03e0*/  @!P2 IMAD.MOV R6, RZ, RZ, -R6 ;  /* 0x000000ffff06a224 */ /* 0x000fe200078e0a06 */
[----:B------:R-:W-:Y:S02]  /*03f0*/  @!P1 LOP3.LUT R6, RZ, R0, RZ, 0x33, !PT ;  /* 0x00000000ff069212 */ /* 0x000fe400078e33ff */
[----:B------:R-:W-:-:S03]  /*0400*/  LEA.HI R7, R7, R4, RZ, 0x7 ;  /* 0x0000000407077211 */ /* 0x000fc600078f38ff */
[----:B------:R-:W-:Y:S02]  /*0410*/  IMAD.SHL.U32 R28, R6, 0x8, RZ ;  /* 0x00000008061c7824 */ /* 0x000fe400078e00ff */
[----:B------:R-:W-:-:S03]  /*0420*/  IMAD.MOV R6, RZ, RZ, -R6 ;  /* 0x000000ffff067224 */ /* 0x000fc600078e0a06 */
[----:B------:R-:W-:Y:S01]  /*0430*/  LEA.HI.SX32 R4, R7, -R28, 0x19 ;  /* 0x8000001c07047211 */ /* 0x000fe200078fcaff */
[----:B------:R-:W-:Y:S02]  /*0440*/  IMAD R11, R0, R6, R5 ;  /* 0x00000006000b7224 */ /* 0x000fe400078e0205 */
[----:B------:R-:W-:Y:S01]  /*0450*/  IMAD.MOV.U32 R6, RZ, RZ, RZ ;  /* 0x000000ffff067224 */ /* 0x000fe200078e00ff */
[----:B------:R-:W-:-:S04]  /*0460*/  VIMNMX R4, PT, PT, R4, 0x8, PT ;  /* 0x0000000804047848 */ /* 0x000fc80003fe0100 */
[-C--:B------:R-:W-:Y:S02]  /*0470*/  IABS R10, R4.reuse ;  /* 0x00000004000a7213 */ /* 0x080fe40000000000 */
[----:B------:R-:W-:Y:S02]  /*0480*/  IABS R0, R4 ;  /* 0x0000000400007213 */ /* 0x000fe40000000000 */
[----:B------:R-:W1:Y:S08]  /*0490*/  I2F.RP R8, R10 ;  /* 0x0000000a00087306 */ /* 0x000e700000209400 */
[----:B-1----:R-:W1:Y:S02]  /*04a0*/  MUFU.RCP R8, R8 ;  /* 0x0000000800087308 */ /* 0x002e640000001000 */
[----:B-1----:R-:W-:-:S06]  /*04b0*/  VIADD R7, R8, 0xffffffe ;  /* 0x0ffffffe08077836 */ /* 0x002fcc0000000000 */
[----:B------:R-:W1:Y:S02]  /*04c0*/  F2I.FTZ.U32.TRUNC.NTZ R7, R7 ;  /* 0x0000000700077305 */ /* 0x000e64000021f000 */
[----:B-1----:R-:W-:-:S04]  /*04d0*/  IMAD.MOV R9, RZ, RZ, -R7 ;  /* 0x000000ffff097224 */ /* 0x002fc800078e0a07 */
[----:B------:R-:W-:Y:S01]  /*04e0*/  IMAD.MOV.U32 R5, RZ, RZ, R9 ;  /* 0x000000ffff057224 */ /* 0x000fe200078e0009 */
[----:B------:R-:W-:-:S03]  /*04f0*/  IABS R9, R11 ;  /* 0x0000000b00097213 */ /* 0x000fc60000000000 */
[----:B------:R-:W-:-:S04]  /*0500*/  IMAD R5, R5, R10, RZ ;  /* 0x0000000a05057224 */ /* 0x000fc800078e02ff */
[----:B------:R-:W-:-:S04]  /*0510*/  IMAD.HI.U32 R6, R7, R5, R6 ;  /* 0x0000000507067227 */ /* 0x000fc800078e0006 */
[----:B------:R-:W-:Y:S02]  /*0520*/  IMAD.MOV R5, RZ, RZ, -R0 ;  /* 0x000000ffff057224 */ /* 0x000fe400078e0a00 */
[----:B------:R-:W-:Y:S01]  /*0530*/  IMAD.HI.U32 R0, R6, R9, RZ ;  /* 0x0000000906007227 */ /* 0x000fe200078e00ff */
[----:B------:R-:W-:-:S03]  /*0540*/  CS2R R6, SRZ ;  /* 0x0000000000067805 */ /* 0x000fc6000001ff00 */
[----:B------:R-:W-:Y:S01]  /*0550*/  IMAD R5, R0, R5, R9 ;  /* 0x0000000500057224 */ /* 0x000fe200078e0209 */
[----:B------:R-:W-:-:S04]  /*0560*/  CS2R R8, SRZ ;  /* 0x0000000000087805 */ /* 0x000fc8000001ff00 */
[----:B------:R-:W-:-:S13]  /*0570*/  ISETP.GT.U32.AND P1, PT, R10, R5, PT ;  /* 0x000000050a00720c */ /* 0x000fda0003f24070 */
[----:B------:R-:W-:Y:S02]  /*0580*/  @!P1 IMAD.IADD R5, R5, 0x1, -R10 ;  /* 0x0000000105059824 */ /* 0x000fe400078e0a0a */
[----:B------:R-:W-:Y:S01]  /*0590*/  @!P1 VIADD R0, R0, 0x1 ;  /* 0x0000000100009836 */ /* 0x000fe20000000000 */
[----:B------:R-:W-:Y:S02]  /*05a0*/  ISETP.NE.AND P1, PT, R4, RZ, PT ;  /* 0x000000ff0400720c */ /* 0x000fe40003f25270 */
[----:B------:R-:W-:Y:S02]  /*05b0*/  ISETP.GE.U32.AND P0, PT, R5, R10, PT ;  /* 0x0000000a0500720c */ /* 0x000fe40003f06070 */
[----:B------:R-:W-:-:S04]  /*05c0*/  LOP3.LUT R5, R11, R4, RZ, 0x3c, !PT ;  /* 0x000000040b057212 */ /* 0x000fc800078e3cff */
[----:B------:R-:W-:-:S07]  /*05d0*/  ISETP.GE.AND P2, PT, R5, RZ, PT ;  /* 0x000000ff0500720c */ /* 0x000fce0003f46270 */
[----:B------:R-:W-:-:S06]  /*05e0*/  @P0 VIADD R0, R0, 0x1 ;  /* 0x0000000100000836 */ /* 0x000fcc0000000000 */
[----:B------:R-:W-:Y:S01]  /*05f0*/  @!P2 IMAD.MOV R0, RZ, RZ, -R0 ;  /* 0x000000ffff00a224 */ /* 0x000fe200078e0a00 */
[----:B------:R-:W-:-:S05]  /*0600*/  @!P1 LOP3.LUT R0, RZ, R4, RZ, 0x33, !PT ;  /* 0x00000004ff009212 */ /* 0x000fca00078e33ff */
[----:B0-----:R-:W-:Y:S02]  /*0610*/  IMAD.SHL.U32 R2, R0, 0x20, RZ ;  /* 0x0000002000027824 */ /* 0x001fe400078e00ff */
[----:B------:R-:W-:Y:S02]  /*0620*/  IMAD.MOV R5, RZ, RZ, -R0 ;  /* 0x000000ffff057224 */ /* 0x000fe400078e0a00 */
[C---:B------:R-:W-:Y:S01]  /*0630*/  VIADD R0, R2.reuse, 0x1 ;  /* 0x0000000102007836 */ /* 0x040fe20000000000 */
[----:B------:R-:W-:Y:S01]  /*0640*/  STL [R1+0x2f8], R2 ;  /* 0x0002f80201007387 */ /* 0x000fe20000100800 */
[----:B------:R-:W-:Y:S02]  /*0650*/  VIADD R29, R2, 0x2 ;  /* 0x00000002021d7836 */ /* 0x000fe40000000000 */
[----:B------:R-:W-:Y:S01]  /*0660*/  IMAD R5, R4, R5, R11 ;  /* 0x0000000504057224 */ /* 0x000fe200078e020b */
[----:B------:R0:W-:Y:S01]  /*0670*/  STL [R1+0x90], R0 ;  /* 0x0000900001007387 */ /* 0x0001e20000100800 */
[----:B------:R-:W-:-:S02]  /*0680*/  CS2R R10, SRZ ;  /* 0x00000000000a7805 */ /* 0x000fc4000001ff00 */
[----:B------:R-:W-:Y:S01]  /*0690*/  IMAD.IADD R28, R28, 0x1, R5 ;  /* 0x000000011c1c7824 */ /* 0x000fe200078e0205 */
[----:B------:R1:W-:Y:S01]  /*06a0*/  STL [R1+0x8c], R29 ;  /* 0x00008c1d01007387 */ /* 0x0003e20000100800 */
[----:B------:R-:W-:Y:S02]  /*06b0*/  CS2R R4, SRZ ;  /* 0x0000000000047805 */ /* 0x000fe4000001ff00 */
[----:B------:R-:W-:Y:S02]  /*06c0*/  IMAD R3, R28, 0x80, R3 ;  /* 0x000000801c037824 */ /* 0x000fe400078e0203 */
[C---:B------:R-:W-:Y:S02]  /*06d0*/  VIADD R28, R2.reuse, 0x1d ;  /* 0x0000001d021c7836 */ /* 0x040fe40000000000 */
[C---:B0-----:R-:W-:Y:S02]  /*06e0*/  VIADD R0, R2.reuse, 0x3 ;  /* 0x0000000302007836 */ /* 0x041fe40000000000 */
[----:B-1----:R-:W-:-:S03]  /*06f0*/  VIADD R29, R2, 0x4 ;  /* 0x00000004021d7836 */ /* 0x002fc60000000000 */
[----:B------:R0:W-:Y:S04]  /*0700*/  STL [R1+0x88], R0 ;  /* 0x0000880001007387 */ /* 0x0001e80000100800 */
[----:B------:R1:W-:Y:S01]  /*0710*/  STL [R1+0x84], R29 ;  /* 0x0000841d01007387 */ /* 0x0003e20000100800 */
        /* <DEDUP_REMOVED lines=41> */
[----:B-1----:R-:W-:-:S05]  /*09b0*/  VIADD R29, R2, 0x1a ;  /* 0x0000001a021d7836 */ /* 0x002fca0000000000 */
[----:B------:R0:W-:Y:S02]  /*09c0*/  STL [R1+0x1c], R29 ;  /* 0x00001c1d01007387 */ /* 0x0001e40000100800 */
[----:B0-----:R-:W-:-:S05]  /*09d0*/  VIADD R29, R2, 0x1b ;  /* 0x0000001b021d7836 */ /* 0x001fca0000000000 */
[----:B------:R0:W-:Y:S02]  /*09e0*/  STL [R1+0x18], R29 ;  /* 0x0000181d01007387 */ /* 0x0001e40000100800 */
[----:B0-----:R-:W-:-:S05]  /*09f0*/  VIADD R29, R2, 0x1c ;  /* 0x0000001c021d7836 */ /* 0x001fca0000000000 */
[----:B------:R0:W-:Y:S04]  /*0a00*/  STL [R1+0x14], R29 ;  /* 0x0000141d01007387 */ /* 0x0001e80000100800 */
[----:B------:R1:W-:Y:S01]  /*0a10*/  STL [R1+0x10], R28 ;  /* 0x0000101c01007387 */ /* 0x0003e20000100800 */
[C---:B0-----:R-:W-:Y:S02]  /*0a20*/  VIADD R29, R2.reuse, 0x1e ;  /* 0x0000001e021d7836 */ /* 0x041fe40000000000 */
[----:B-1----:R-:W-:Y:S02]  /*0a30*/  VIADD R28, R2, 0x1f ;  /* 0x0000001f021c7836 */ /* 0x002fe40000000000 */
[----:B------:R0:W5:Y:S04]  /*0a40*/  LDL.LU R2, [R1+0x81c] ;  /* 0x00081c0001027983 */ /* 0x0001680000300800 */
[----:B------:R1:W-:Y:S02]  /*0a50*/  STL [R1+0x7ec], R3 ;  /* 0x0007ec0301007387 */ /* 0x0003e40000100800 */
[----:B-1----:R-:W-:-:S05]  /*0a60*/  VIADD R3, R3, 0x40 ;  /* 0x0000004003037836 */ /* 0x002fca0000000000 */
[----:B------:R1:W-:Y:S04]  /*0a70*/  STL [R1+0x7f0], R3 ;  /* 0x0007f00301007387 */ /* 0x0003e80000100800 */
[----:B-1----:R0:W5:Y:S01]  /*0a80*/  LDL.LU R3, [R1+0x818] ;  /* 0x0008180001037983 */ /* 0x0021620000300800 */
[----:B----4-:R-:W-:Y:S05]  /*0a90*/  BRA.U !UP0, `(.L_x_0) ;  /* 0x0000015108987547 */ /* 0x010fea000b800000 */
[----:B------:R-:W2:Y:S04]  /*0aa0*/  LDL R20, [R1+0x7f0] ;  /* 0x0007f00001147983 */ /* 0x000ea80000100800 */
[----:B------:R-:W3:Y:S01]  /*0ab0*/  LDL R26, [R1+0x7ec] ;  /* 0x0007ec00011a7983 */ /* 0x000ee20000100800 */
[----:B-----5:R-:W-:Y:S01]  /*0ac0*/  IABS R8, R2 ;  /* 0x0000000200087213 */ /* 0x020fe20000000000 */
[----:B------:R-:W-:Y:S01]  /*0ad0*/  IMAD.MOV.U32 R18, RZ, RZ, R0 ;  /* 0x000000ffff127224 */ /* 0x000fe200078e0000 */
[----:B------:R-:W-:Y:S01]  /*0ae0*/  IABS R11, R28 ;  /* 0x0000001c000b7213 */ /* 0x000fe20000000000 */
[----:B------:R-:W4:Y:S01]  /*0af0*/  LDL.LU R17, [R1+0x1c] ;  /* 0x00001c0001117983 */ /* 0x000f220000300800 */
[----:B------:R-:W1:Y:S01]  /*0b00*/  I2F.RP R4, R8 ;  /* 0x0000000800047306 */ /* 0x000e620000209400 */
[----:B------:R-:W-:Y:S01]  /*0b10*/  IABS R0, R3 ;  /* 0x0000000300007213 */ /* 0x000fe20000000000 */
[----:B------:R-:W0:Y:S01]  /*0b20*/  LDCU UR6, c[0x0][0x3ac] ;  /* 0x00007580ff0677ac */ /* 0x000e220008000800 */
[----:B------:R-:W4:Y:S01]  /*0b30*/  LDL.LU R22, [R1+0x38] ;  /* 0x0000380001167983 */ /* 0x000f220000300800 */
[----:B------:R-:W-:Y:S01]  /*0b40*/  ISETP.GE.AND P3, PT, R28, RZ, PT ;  /* 0x000000ff1c00720c */ /* 0x000fe20003f66270 */
[----:B------:R-:W0:Y:S02]  /*0b50*/  LDCU.128 UR12, c[0x0][0x380] ;  /* 0x00007000ff0c77ac */ /* 0x000e240008000c00 */
[----:B------:R-:W4:Y:S01]  /*0b60*/  LDL.LU R23, [R1+0x3c] ;  /* 0x00003c0001177983 */ /* 0x000f220000300800 */
[----:B------:R-:W0:Y:S01]  /*0b70*/  I2F.RP R6, R0 ;  /* 0x0000000000067306 */ /* 0x000e220000209400 */
[----:B------:R-:W2:Y:S02]  /*0b80*/  LDCU UR7, c[0x0][0x3a4] ;  /* 0x00007480ff0777ac */ /* 0x000ea40008000800 */
[----:B------:R-:W4:Y:S01]  /*0b90*/  LDL.LU R19, [R1+0x40] ;  /* 0x0000400001137983 */ /* 0x000f220000300800 */
[----:B------:R-:W2:Y:S03]  /*0ba0*/  LDCU UR10, c[0x0][0x3b0] ;  /* 0x00007600ff0a77ac */ /* 0x000ea60008000800 */
[----:B------:R-:W4:Y:S01]  /*0bb0*/  LDL.LU R21, [R1+0x10] ;  /* 0x0000100001157983 */ /* 0x000f220000300800 */
[----:B-1----:R-:W1:Y:S03]  /*0bc0*/  MUFU.RCP R4, R4 ;  /* 0x0000000400047308 */ /* 0x002e660000001000 */
[----:B------:R-:W4:Y:S04]  /*0bd0*/  LDL.LU R27, [R1+0x14] ;  /* 0x00001400011b7983 */ /* 0x000f280000300800 */
[----:B------:R-:W4:Y:S01]  /*0be0*/  LDL.LU R16, [R1+0x18] ;  /* 0x0000180001107983 */ /* 0x000f220000300800 */
[----:B0-----:R-:W0:Y:S01]  /*0bf0*/  MUFU.RCP R6, R6 ;  /* 0x0000000600067308 */ /* 0x001e220000001000 */
[----:B-1----:R-:W-:-:S07]  /*0c00*/  VIADD R4, R4, 0xffffffe ;  /* 0x0ffffffe04047836 */ /* 0x002fce0000000000 */
[----:B------:R-:W1:Y:S01]  /*0c10*/  F2I.FTZ.U32.TRUNC.NTZ R5, R4 ;  /* 0x0000000400057305 */ /* 0x000e62000021f000 */
[----:B0-----:R-:W-:-:S07]  /*0c20*/  VIADD R6, R6, 0xffffffe ;  /* 0x0ffffffe06067836 */ /* 0x001fce0000000000 */
[----:B------:R0:W2:Y:S01]  /*0c30*/  F2I.FTZ.U32.TRUNC.NTZ R7, R6 ;  /* 0x0000000600077305 */ /* 0x0000a2000021f000 */
[----:B-1----:R-:W-:-:S04]  /*0c40*/  IMAD.MOV R4, RZ, RZ, -R5 ;  /* 0x000000ffff047224 */ /* 0x002fc800078e0a05 */
[----:B0-----:R-:W-:Y:S02]  /*0c50*/  IMAD R6, R4, R8, RZ ;  /* 0x0000000804067224 */ /* 0x001fe400078e02ff */
[----:B------:R-:W-:-:S04]  /*0c60*/  IMAD.MOV.U32 R4, RZ, RZ, RZ ;  /* 0x000000ffff047224 */ /* 0x000fc800078e00ff */
[----:B------:R-:W-:Y:S01]  /*0c70*/  IMAD.HI.U32 R6, R5, R6, R4 ;  /* 0x0000000605067227 */ /* 0x000fe200078e0004 */
[----:B------:R0:W-:Y:S01]  /*0c80*/  STL [R1+0x864], R3 ;  /* 0x0008640301007387 */ /* 0x0001e20000100800 */
[----:B--2---:R-:W-:Y:S02]  /*0c90*/  IABS R10, R20 ;  /* 0x00000014000a7213 */ /* 0x004fe40000000000 */
[----:B---3--:R-:W-:-:S03]  /*0ca0*/  IABS R9, R26 ;  /* 0x0000001a00097213 */ /* 0x008fc60000000000 */
[----:B------:R-:W-:Y:S02]  /*0cb0*/  IMAD.MOV.U32 R5, RZ, RZ, R10 ;  /* 0x000000ffff057224 */ /* 0x000fe400078e000a */
[----:B------:R-:W-:-:S04]  /*0cc0*/  IMAD.HI.U32 R10, R6, R9, RZ ;  /* 0x00000009060a7227 */ /* 0x000fc800078e00ff */
[----:B------:R-:W-:-:S04]  /*0cd0*/  IMAD.HI.U32 R6, R6, R5, RZ ;  /* 0x0000000506067227 */ /* 0x000fc800078e00ff */
[----:B------:R-:W-:-:S04]  /*0ce0*/  IMAD.MOV R6, RZ, RZ, -R6 ;  /* 0x000000ffff067224 */ /* 0x000fc800078e0a06 */
[----:B------:R-:W-:-:S05]  /*0cf0*/  IMAD R5, R8, R6, R5 ;  /* 0x0000000608057224 */ /* 0x000fca00078e0205 */
[----:B------:R-:W-:-:S13]  /*0d00*/  ISETP.GT.U32.AND P1, PT, R8, R5, PT ;  /* 0x000000050800720c */ /* 0x000fda0003f24070 */
[----:B------:R-:W-:-:S05]  /*0d10*/  @!P1 IMAD.IADD R5, R5, 0x1, -R8 ;  /* 0x0000000105059824 */ /* 0x000fca00078e0a08 */
[----:B------:R-:W-:-:S13]  /*0d20*/  ISETP.GT.U32.AND P1, PT, R8, R5, PT ;  /* 0x000000050800720c */ /* 0x000fda0003f24070 */
[----:B------:R-:W-:Y:S01]  /*0d30*/  @!P1 IMAD.IADD R5, R5, 0x1, -R8 ;  /* 0x0000000105059824 */ /* 0x000fe200078e0a08 */
[----:B------:R-:W-:Y:S02]  /*0d40*/  ISETP.GE.AND P1, PT, R20, RZ, PT ;  /* 0x000000ff1400720c */ /* 0x000fe40003f26270 */
[----:B------:R-:W2:Y:S01]  /*0d50*/  LDL.LU R20, [R1+0x34] ;  /* 0x0000340001147983 */ /* 0x000ea20000300800 */
[----:B------:R-:W-:Y:S02]  /*0d60*/  IMAD.MOV R10, RZ, RZ, -R10 ;  /* 0x000000ffff0a7224 */ /* 0x000fe400078e0a0a */
[----:B------:R-:W-:Y:S02]  /*0d70*/  IMAD.MOV R4, RZ, RZ, -R7 ;  /* 0x000000ffff047224 */ /* 0x000fe400078e0a07 */
[----:B------:R-:W-:Y:S02]  /*0d80*/  IMAD R9, R8, R10, R9 ;  /* 0x0000000a08097224 */ /* 0x000fe400078e0209 */
[----:B------:R-:W-:-:S02]  /*0d90*/  IMAD R4, R4, R0, RZ ;  /* 0x0000000004047224 */ /* 0x000fc400078e02ff */
[----:B------:R-:W-:Y:S01]  /*0da0*/  IMAD.MOV.U32 R6, RZ, RZ, RZ ;  /* 0x000000ffff067224 */ /* 0x000fe200078e00ff */
[----:B------:R-:W-:-:S03]  /*0db0*/  ISETP.GT.U32.AND P0, PT, R8, R9, PT ;  /* 0x000000090800720c */ /* 0x000fc60003f04070 */
[----:B------:R-:W-:Y:S01]  /*0dc0*/  IMAD.HI.U32 R4, R7, R4, R6 ;  /* 0x0000000407047227 */ /* 0x000fe200078e0006 */
[----:B------:R-:W-:Y:S02]  /*0dd0*/  IABS R6, R29 ;  /* 0x0000001d00067213 */ /* 0x000fe40000000000 */
[----:B----4-:R-:W-:-:S03]  /*0de0*/  IABS R7, R21 ;  /* 0x0000001500077213 */ /* 0x010fc60000000000 */
[----:B------:R-:W-:-:S04]  /*0df0*/  IMAD.HI.U32 R14, R4, R11, RZ ;  /* 0x0000000b040e7227 */ /* 0x000fc800078e00ff */
[----:B------:R-:W-:-:S04]  /*0e00*/  IMAD.HI.U32 R15, R4, R6, RZ ;  /* 0x00000006040f7227 */ /* 0x000fc800078e00ff */
[----:B------:R-:W-:Y:S02]  /*0e10*/  IMAD.MOV R14, RZ, RZ, -R14 ;  /* 0x000000ffff0e7224 */ /* 0x000fe400078e0a0e */
[----:B------:R-:W-:Y:S01]  /*0e20*/  @!P0 IMAD.IADD R9, R9, 0x1, -R8 ;  /* 0x0000000109098824 */ /* 0x000fe200078e0a08 */
[----:B------:R-:W-:Y:S01]  /*0e30*/  IABS R10, R27 ;  /* 0x0000001b000a7213 */ /* 0x000fe20000000000 */
[----:B------:R-:W-:-:S04]  /*0e40*/  IMAD.HI.U32 R12, R4, R7, RZ ;  /* 0x00000007040c7227 */ /* 0x000fc800078e00ff */
[----:B------:R-:W-:Y:S02]  /*0e50*/  IMAD.MOV R15, RZ, RZ, -R15 ;  /* 0x000000ffff0f7224 */ /* 0x000fe400078e0a0f */
[----:B------:R-:W-:Y:S01]  /*0e60*/  IMAD R11, R0, R14, R11 ;  /* 0x0000000e000b7224 */ /* 0x000fe200078e020b */
[----:B------:R-:W-:Y:S01]  /*0e70*/  ISETP.GT.U32.AND P0, PT, R8, R9, PT ;  /* 0x000000090800720c */ /* 0x000fe20003f04070 */
[----:B------:R-:W-:Y:S02]  /*0e80*/  IMAD.MOV R12, RZ, RZ, -R12 ;  /* 0x000000ffff0c7224 */ /* 0x000fe400078e0a0c */
[C---:B------:R-:W-:Y:S01]  /*0e90*/  IMAD R6, R0.reuse, R15, R6 ;  /* 0x0000000f00067224 */ /* 0x040fe200078e0206 */
[----:B------:R-:W-:Y:S01]  /*0ea0*/  ISETP.GT.U32.AND P2, PT, R0, R11, PT ;  /* 0x0000000b0000720c */ /* 0x000fe20003f44070 */
[----:B------:R-:W-:Y:S01]  /*0eb0*/  IMAD.HI.U32 R13, R4, R10, RZ ;  /* 0x0000000a040d7227 */ /* 0x000fe200078e00ff */
[----:B------:R-:W-:Y:S02]  /*0ec0*/  ISETP.GE.AND P4, PT, R26, RZ, PT ;  /* 0x000000ff1a00720c */ /* 0x000fe40003f86270 */
[C---:B------:R-:W-:Y:S01]  /*0ed0*/  ISETP.GT.U32.AND P5, PT, R0.reuse, R6, PT ;  /* 0x000000060000720c */ /* 0x040fe20003fa4070 */
[----:B------:R-:W-:-:S02]  /*0ee0*/  IMAD R7, R0, R12, R7 ;  /* 0x0000000c00077224 */ /* 0x000fc400078e0207 */
[----:B------:R-:W-:-:S03]  /*0ef0*/  IMAD.MOV R13, RZ, RZ, -R13 ;  /* 0x000000ffff0d7224 */ /* 0x000fc600078e0a0d */
[C---:B------:R-:W-:Y:S01]  /*0f00*/  ISETP.GT.U32.AND P6, PT, R0.reuse, R7, PT ;  /* 0x000000070000720c */ /* 0x040fe20003fc4070 */
[----:B------:R-:W-:Y:S01]  /*0f10*/  IMAD R10, R0, R13, R10 ;  /* 0x0000000d000a7224 */ /* 0x000fe200078e020a */
[----:B------:R-:W-:Y:S01]  /*0f20*/  IABS R13, R17 ;  /* 0x00000011000d7213 */ /* 0x000fe20000000000 */
[----:B------:R-:W-:Y:S02]  /*0f30*/  @!P0 IMAD.IADD R9, R9, 0x1, -R8 ;  /* 0x0000000109098824 */ /* 0x000fe400078e0a08 */
[--C-:B------:R-:W-:Y:S01]  /*0f40*/  @!P2 IMAD.IADD R11, R11, 0x1, -R0.reuse ;  /* 0x000000010b0ba824 */ /* 0x100fe200078e0a00 */
[----:B------:R-:W-:Y:S01]  /*0f50*/  ISETP.NE.AND P0, PT, R2, RZ, PT ;  /* 0x000000ff0200720c */ /* 0x000fe20003f05270 */
[----:B------:R-:W-:Y:S01]  /*0f60*/  IMAD.MOV.U32 R8, RZ, RZ, R13 ;  /* 0x000000ffff087224 */ /* 0x000fe200078e000d */
[----:B------:R-:W-:Y:S01]  /*0f70*/  LOP3.LUT R13, RZ, R2, RZ, 0x33, !PT ;  /* 0x00000002ff0d7212 */ /* 0x000fe200078e33ff */
[----:B------:R-:W-:Y:S02]  /*0f80*/  @!P4 IMAD.MOV R9, RZ, RZ, -R9 ;  /* 0x000000ffff09c224 */ /* 0x000fe400078e0a09 */
[----:B------:R-:W-:Y:S01]  /*0f90*/  @!P1 IMAD.MOV R5, RZ, RZ, -R5 ;  /* 0x000000ffff059224 */ /* 0x000fe200078e0a05 */
[----:B------:R-:W-:Y:S01]  /*0fa0*/  ISETP.GT.U32.AND P4, PT, R0, R11, PT ;  /* 0x0000000b0000720c */ /* 0x000fe20003f84070 */
[--C-:B------:R-:W-:Y:S01]  /*0fb0*/  @!P5 IMAD.IADD R6, R6, 0x1, -R0.reuse ;  /* 0x000000010606d824 */ /* 0x100fe200078e0a00 */
[----:B------:R-:W-:Y:S01]  /*0fc0*/  SEL R9, R13, R9, !P0 ;  /* 0x000000090d097207 */ /* 0x000fe20004000000 */
[----:B------:R-:W-:Y:S01]  /*0fd0*/  @!P6 IMAD.IADD R7, R7, 0x1, -R0 ;  /* 0x000000010707e824 */ /* 0x000fe200078e0a00 */
[----:B0-----:R-:W-:Y:S01]  /*0fe0*/  SEL R3, R13, R5, !P0 ;  /* 0x000000050d037207 */ /* 0x001fe20004000000 */
[----:B------:R-:W-:Y:S01]  /*0ff0*/  IMAD.HI.U32 R2, R4, R8, RZ ;  /* 0x0000000804027227 */ /* 0x000fe200078e00ff */
[----:B------:R-:W-:Y:S01]  /*1000*/  ISETP.GT.U32.AND P6, PT, R0, R6, PT ;  /* 0x000000060000720c */ /* 0x000fe20003fc4070 */
[----:B------:R-:W-:Y:S01]  /*1010*/  STL [R1+0x98], R9 ;  /* 0x0000980901007387 */ /* 0x000fe20000100800 */
[----:B------:R-:W-:Y:S01]  /*1020*/  ISETP.GE.AND P0, PT, R21, RZ, PT ;  /* 0x000000ff1500720c */ /* 0x000fe20003f06270 */
[----:B------:R-:W-:-:S02]  /*1030*/  IMAD.MOV.U32 R21, RZ, RZ, R22 ;  /* 0x000000ffff157224 */ /* 0x000fc400078e0016 */
[----:B------:R0:W-:Y:S01]  /*1040*/  STL [R1+0x94], R3 ;  /* 0x0000940301007387 */ /* 0x0001e20000100800 */
[----:B------:R-:W-:-:S03]  /*1050*/  IMAD.MOV R2, RZ, RZ, -R2 ;  /* 0x000000ffff027224 */ /* 0x000fc600078e0a02 */
[----:B------:R-:W3:Y:S04]  /*1060*/  LDL.LU R25, [R1+0x44] ;  /* 0x0000440001197983 */ /* 0x000ee80000300800 */
[----:B------:R-:W4:Y:S01]  /*1070*/  LDL.LU R22, [R1+0x48] ;  /* 0x0000480001167983 */ /* 0x000f220000300800 */
[----:B------:R-:W-:Y:S02]  /*1080*/  IMAD R2, R0, R2, R8 ;  /* 0x0000000200027224 */ /* 0x000fe400078e0208 */
[--C-:B------:R-:W-:Y:S01]  /*1090*/  @!P4 IMAD.IADD R11, R11, 0x1, -R0.reuse ;  /* 0x000000010b0bc824 */ /* 0x100fe200078e0a00 */
[----:B------:R-:W-:Y:S01]  /*10a0*/  ISETP.GE.AND P1, PT, R29, RZ, PT ;  /* 0x000000ff1d00720c */ /* 0x000fe20003f26270 */
[----:B------:R-:W-:Y:S01]  /*10b0*/  @!P6 IMAD.IADD R6, R6, 0x1, -R0 ;  /* 0x000000010606e824 */ /* 0x000fe200078e0a00 */
[----:B------:R-:W-:Y:S01]  /*10c0*/  ISETP.GT.U32.AND P6, PT, R0, R2, PT ;  /* 0x000000020000720c */ /* 0x000fe20003fc4070 */
[----:B0-----:R-:W-:Y:S01]  /*10d0*/  IMAD.MOV.U32 R3, RZ, RZ, R11 ;  /* 0x000000ffff037224 */ /* 0x001fe200078e000b */
[----:B------:R-:W-:-:S03]  /*10e0*/  IABS R12, R16 ;  /* 0x00000010000c7213 */ /* 0x000fc60000000000 */
[----:B------:R-:W-:Y:S01]  /*10f0*/  @!P3 IMAD.MOV R3, RZ, RZ, -R3 ;  /* 0x000000ffff03b224 */ /* 0x000fe200078e0a03 */
[----:B------:R-:W-:Y:S01]  /*1100*/  ISETP.GT.U32.AND P2, PT, R0, R10, PT ;  /* 0x0000000a0000720c */ /* 0x000fe20003f44070 */
[----:B------:R-:W-:-:S03]  /*1110*/  IMAD.HI.U32 R14, R4, R12, RZ ;  /* 0x0000000c040e7227 */ /* 0x000fc600078e00ff */
[----:B------:R0:W-:Y:S01]  /*1120*/  STL [R1+0x20], R3 ;  /* 0x0000200301007387 */ /* 0x0001e20000100800 */
[----:B------:R-:W-:Y:S02]  /*1130*/  IMAD.MOV R14, RZ, RZ, -R14 ;  /* 0x000000ffff0e7224 */ /* 0x000fe400078e0a0e */
[----:B------:R-:W-:Y:S01]  /*1140*/  @!P6 IMAD.IADD R2, R2, 0x1, -R0 ;  /* 0x000000010202e824 */ /* 0x000fe200078e0a00 */
[----:B------:R-:W3:Y:S01]  /*1150*/  LDL.LU R26, [R1+0x4c] ;  /* 0x00004c00011a7983 */ /* 0x000ee20000300800 */
[----:B0-----:R-:W-:-:S04]  /*1160*/  IMAD.MOV.U32 R3, RZ, RZ, R6 ;  /* 0x000000ffff037224 */ /* 0x001fc800078e0006 */
[----:B------:R-:W-:Y:S01]  /*1170*/  @!P1 IMAD.MOV R3, RZ, RZ, -R3 ;  /* 0x000000ffff039224 */ /* 0x000fe200078e0a03 */
[C---:B------:R-:W-:Y:S01]  /*1180*/  ISETP.GT.U32.AND P1, PT, R0.reuse, R2, PT ;  /* 0x000000020000720c */ /* 0x040fe20003f24070 */
[----:B------:R-:W-:Y:S02]  /*1190*/  IMAD R5, R0, R14, R12 ;  /* 0x0000000e00057224 */ /* 0x000fe400078e020c */
[----:B------:R-:W-:Y:S01]  /*11a0*/  @!P2 IMAD.IADD R10, R10, 0x1, -R0 ;  /* 0x000000010a0aa824 */ /* 0x000fe200078e0a00 */
[----:B------:R0:W-:Y:S01]  /*11b0*/  STL [R1+0x18], R3 ;  /* 0x0000180301007387 */ /* 0x0001e20000100800 */
[----:B------:R-:W-:-:S03]  /*11c0*/  ISETP.GT.U32.AND P4, PT, R0, R7, PT ;  /* 0x000000070000720c */ /* 0x000fc60003f84070 */
[----:B------:R-:W-:Y:S01]  /*11d0*/  ISETP.GT.U32.AND P2, PT, R0, R10, PT ;  /* 0x0000000a0000720c */ /* 0x000fe20003f44070 */
[----:B0-----:R-:W3:Y:S01]  /*11e0*/  LDL.LU R3, [R1+0x50] ;  /* 0x0000500001037983 */ /* 0x001ee20000300800 */
[----:B------:R-:W-:-:S03]  /*11f0*/  ISETP.GE.AND P3, PT, R27, RZ, PT ;  /* 0x000000ff1b00720c */ /* 0x000fc60003f66270 */
[----:B------:R-:W-:-:S05]  /*1200*/  @!P1 IMAD.IADD R2, R2, 0x1, -R0 ;  /* 0x0000000102029824 */ /* 0x000fca00078e0a00 */
[--C-:B------:R-:W-:Y:S01]  /*1210*/  @!P4 IMAD.IADD R7, R7, 0x1, -R0.reuse ;  /* 0x000000010707c824 */ /* 0x100fe200078e0a00 */
[----:B------:R-:W3:Y:S02]  /*1220*/  LDL.LU R27, [R1+0x54] ;  /* 0x00005400011b7983 */ /* 0x000ee40000300800 */
[----:B------:R-:W-:Y:S02]  /*1230*/  @!P2 IMAD.IADD R10, R10, 0x1, -R0 ;  /* 0x000000010a0aa824 */ /* 0x000fe400078e0a00 */
[----:B------:R-:W-:Y:S02]  /*1240*/  @!P0 IMAD.MOV R7, RZ, RZ, -R7 ;  /* 0x000000ffff078224 */ /* 0x000fe400078e0a07 */
[----:B------:R-:W-:-:S03]  /*1250*/  @!P3 IMAD.MOV R10, RZ, RZ, -R10 ;  /* 0x000000ffff0ab224 */ /* 0x000fc600078e0a0a */
[----:B------:R-:W-:Y:S04]  /*1260*/  STL [R1+0x14], R7 ;  /* 0x0000140701007387 */ /* 0x000fe80000100800 */
[----:B------:R-:W-:Y:S01]  /*1270*/  STL [R1+0x10], R10 ;  /* 0x0000100a01007387 */ /* 0x000fe20000100800 */
[----:B--2---:R-:W-:-:S05]  /*1280*/  IABS R9, R20 ;  /* 0x0000001400097213 */ /* 0x004fca0000000000 */
[----:B------:R-:W-:-:S04]  /*1290*/  IMAD.HI.U32 R12, R4, R9, RZ ;  /* 0x00000009040c7227 */ /* 0x000fc800078e00ff */
[----:B------:R-:W-:-:S04]  /*12a0*/  IMAD.MOV R12, RZ, RZ, -R12 ;  /* 0x000000ffff0c7224 */ /* 0x000fc800078e0a0c */
[----:B------:R-:W-:-:S05]  /*12b0*/  IMAD R6, R0, R12, R9 ;  /* 0x0000000c00067224 */ /* 0x000fca00078e0209 */
[----:B------:R-:W-:-:S13]  /*12c0*/  ISETP.GT.U32.AND P1, PT, R0, R6, PT ;  /* 0x000000060000720c */ /* 0x000fda0003f24070 */
[----:B------:R-:W-:Y:S01]  /*12d0*/  @!P1 IMAD.IADD R6, R6, 0x1, -R0 ;  /* 0x0000000106069824 */ /* 0x000fe200078e0a00 */
[----:B------:R-:W-:Y:S02]  /*12e0*/  ISETP.GE.AND P1, PT, R20, RZ, PT ;  /* 0x000000ff1400720c */ /* 0x000fe40003f26270 */
[----:B------:R-:W2:Y:S01]  /*12f0*/  LDL.LU R20, [R1+0x58] ;  /* 0x0000580001147983 */ /* 0x000ea20000300800 */
[----:B------:R-:W-:Y:S02]  /*1300*/  ISETP.GT.U32.AND P5, PT, R0, R5, PT ;  /* 0x000000050000720c */ /* 0x000fe40003fa4070 */
[----:B------:R-:W-:-:S05]  /*1310*/  IABS R8, R18 ;  /* 0x0000001200087213 */ /* 0x000fca0000000000 */
[----:B------:R-:W-:-:S06]  /*1320*/  IMAD.HI.U32 R11, R4, R8, RZ ;  /* 0x00000008040b7227 */ /* 0x000fcc00078e00ff */
[----:B------:R-:W-:-:S05]  /*1330*/  @!P5 IMAD.IADD R5, R5, 0x1, -R0 ;  /* 0x000000010505d824 */ /* 0x000fca00078e0a00 */
[----:B------:R-:W-:Y:S01]  /*1340*/  ISETP.GT.U32.AND P6, PT, R0, R5, PT ;  /* 0x000000050000720c */ /* 0x000fe20003fc4070 */
[----:B------:R-:W-:Y:S01]  /*1350*/  IMAD.MOV R11, RZ, RZ, -R11 ;  /* 0x000000ffff0b7224 */ /* 0x000fe200078e0a0b */
[----:B------:R-:W-:-:S03]  /*1360*/  IABS R12, R21 ;  /* 0x00000015000c7213 */ /* 0x000fc60000000000 */
[----:B------:R-:W-:Y:S02]  /*1370*/  IMAD R8, R0, R11, R8 ;  /* 0x0000000b00087224 */ /* 0x000fe400078e0208 */
[----:B------:R-:W-:-:S06]  /*1380*/  IMAD.HI.U32 R11, R4, R12, RZ ;  /* 0x0000000c040b7227 */ /* 0x000fcc00078e00ff */
[----:B------:R-:W-:Y:S01]  /*1390*/  @!P6 IMAD.IADD R5, R5, 0x1, -R0 ;  /* 0x000000010505e824 */ /* 0x000fe200078e0a00 */
[----:B------:R-:W-:Y:S01]  /*13a0*/  ISETP.GT.U32.AND P6, PT, R0, R8, PT ;  /* 0x000000080000720c */ /* 0x000fe20003fc4070 */
[----:B------:R-:W-:-:S04]  /*13b0*/  IMAD.MOV R11, RZ, RZ, -R11 ;  /* 0x000000ffff0b7224 */ /* 0x000fc800078e0a0b */
[----:B------:R-:W-:-:S08]  /*13c0*/  IMAD R12, R0, R11, R12 ;  /* 0x0000000b000c7224 */ /* 0x000fd000078e020c */
[----:B------:R-:W-:Y:S01]  /*13d0*/  @!P6 IMAD.IADD R8, R8, 0x1, -R0 ;  /* 0x000000010808e824 */ /* 0x000fe200078e0a00 */
[----:B------:R-:W-:Y:S02]  /*13e0*/  ISETP.GT.U32.AND P6, PT, R0, R12, PT ;  /* 0x0000000c0000720c */ /* 0x000fe40003fc4070 */
[----:B------:R-:W-:Y:S02]  /*13f0*/  IABS R15, R19 ;  /* 0x00000013000f7213 */ /* 0x000fe40000000000 */
[----:B------:R-:W-:Y:S02]  /*1400*/  ISETP.GE.AND P5, PT, R18, RZ, PT ;  /* 0x000000ff1200720c */ /* 0x000fe40003fa6270 */
[----:B------:R-:W-:Y:S01]  /*1410*/  ISETP.GE.AND P2, PT, R17, RZ, PT ;  /* 0x000000ff1100720c */ /* 0x000fe20003f46270 */
[----:B------:R-:W-:Y:S01]  /*1420*/  IMAD.HI.U32 R14, R4, R15, RZ ;  /* 0x0000000f040e7227 */ /* 0x000fe200078e00ff */
[----:B----4-:R-:W-:-:S05]  /*1430*/  IABS R18, R22 ;  /* 0x0000001600127213 */ /* 0x010fca0000000000 */
[----:B------:R-:W-:Y:S01]  /*1440*/  @!P6 IMAD.IADD R12, R12, 0x1, -R0 ;  /* 0x000000010c0ce824 */ /* 0x000fe200078e0a00 */
[----:B------:R-:W-:Y:S01]  /*1450*/  IABS R13, R23 ;  /* 0x00000017000d7213 */ /* 0x000fe20000000000 */
[----:B------:R-:W-:-:S03]  /*1460*/  IMAD.HI.U32 R11, R4, R18, RZ ;  /* 0x00000012040b7227 */ /* 0x000fc600078e00ff */
[----:B------:R-:W-:Y:S01]  /*1470*/  ISETP.GT.U32.AND P6, PT, R0, R12, PT ;  /* 0x0000000c0000720c */ /* 0x000fe20003fc4070 */
[----:B------:R-:W-:Y:S01]  /*1480*/  IMAD.MOV R14, RZ, RZ, -R14 ;  /* 0x000000ffff0e7224 */ /* 0x000fe200078e0a0e */
[----:B------:R-:W-:Y:S01]  /*1490*/  ISETP.GE.AND P4, PT, R16, RZ, PT ;  /* 0x000000ff1000720c */ /* 0x000fe20003f86270 */
[----:B------:R-:W-:Y:S01]  /*14a0*/  IMAD.MOV R11, RZ, RZ, -R11 ;  /* 0x000000ffff0b7224 */ /* 0x000fe200078e0a0b */
[----:B---3--:R-:W-:Y:S01]  /*14b0*/  IABS R16, R25 ;  /* 0x0000001900107213 */ /* 0x008fe20000000000 */
[----:B------:R-:W-:Y:S02]  /*14c0*/  IMAD R15, R0, R14, R15 ;  /* 0x0000000e000f7224 */ /* 0x000fe400078e020f */
[----:B------:R-:W-:Y:S01]  /*14d0*/  IMAD.HI.U32 R17, R4, R13, RZ ;  /* 0x0000000d04117227 */ /* 0x000fe200078e00ff */
[C---:B------:R-:W-:Y:S02]  /*14e0*/  ISETP.GT.U32.AND P0, PT, R0.reuse, R8, PT ;  /* 0x000000080000720c */ /* 0x040fe40003f04070 */
[C---:B------:R-:W-:Y:S01]  /*14f0*/  ISETP.GT.U32.AND P3, PT, R0.reuse, R6, PT ;  /* 0x000000060000720c */ /* 0x040fe20003f64070 */
[----:B------:R-:W-:-:S02]  /*1500*/  IMAD R18, R0, R11, R18 ;  /* 0x0000000b00127224 */ /* 0x000fc400078e0212 */
[----:B------:R-:W-:Y:S01]  /*1510*/  @!P2 IMAD.MOV R2, RZ, RZ, -R2 ;  /* 0x000000ffff02a224 */ /* 0x000fe200078e0a02 */
[----:B------:R-:W-:Y:S01]  /*1520*/  ISETP.GT.U32.AND P2, PT, R0, R15, PT ;  /* 0x0000000f0000720c */ /* 0x000fe20003f44070 */
[----:B------:R-:W-:-:S04]  /*1530*/  IMAD.HI.U32 R9, R4, R16, RZ ;  /* 0x0000001004097227 */ /* 0x000fc800078e00ff */
[----:B------:R-:W-:Y:S02]  /*1540*/  IMAD.MOV R17, RZ, RZ, -R17 ;  /* 0x000000ffff117224 */ /* 0x000fe400078e0a11 */
[----:B------:R-:W-:Y:S01]  /*1550*/  @!P6 IMAD.IADD R12, R12, 0x1, -R0 ;  /* 0x000000010c0ce824 */ /* 0x000fe200078e0a00 */
[C---:B------:R-:W-:Y:S01]  /*1560*/  ISETP.GT.U32.AND P6, PT, R0.reuse, R18, PT ;  /* 0x000000120000720c */ /* 0x040fe20003fc4070 */
[----:B------:R-:W-:Y:S02]  /*1570*/  IMAD.MOV R9, RZ, RZ, -R9 ;  /* 0x000000ffff097224 */ /* 0x000fe400078e0a09 */
[C---:B------:R-:W-:Y:S02]  /*1580*/  IMAD R13, R0.reuse, R17, R13 ;  /* 0x00000011000d7224 */ /* 0x040fe400078e020d */
[C---:B------:R-:W-:Y:S01]  /*1590*/  IMAD R16, R0.reuse, R9, R16 ;  /* 0x0000000900107224 */ /* 0x040fe200078e0210 */
[----:B------:R-:W-:Y:S01]  /*15a0*/  IABS R14, R26 ;  /* 0x0000001a000e7213 */ /* 0x000fe20000000000 */
[----:B------:R-:W-:Y:S01]  /*15b0*/  @!P4 IMAD.MOV R5, RZ, RZ, -R5 ;  /* 0x000000ffff05c224 */ /* 0x000fe200078e0a05 */
[----:B------:R-:W-:Y:S01]  /*15c0*/  ISETP.GT.U32.AND P4, PT, R0, R13, PT ;  /* 0x0000000d0000720c */ /* 0x000fe20003f84070 */
[--C-:B------:R-:W-:Y:S01]  /*15d0*/  @!P0 IMAD.IADD R8, R8, 0x1, -R0.reuse ;  /* 0x0000000108088824 */ /* 0x100fe200078e0a00 */
[----:B------:R-:W-:Y:S01]  /*15e0*/  ISETP.GT.U32.AND P0, PT, R0, R16, PT ;  /* 0x000000100000720c */ /* 0x000fe20003f04070 */
[--C-:B------:R-:W-:Y:S01]  /*15f0*/  @!P3 IMAD.IADD R6, R6, 0x1, -R0.reuse ;  /* 0x000000010606b824 */ /* 0x100fe200078e0a00 */
[----:B------:R-:W-:Y:S01]  /*1600*/  IABS R9, R3 ;  /* 0x0000000300097213 */ /* 0x000fe20000000000 */
[--C-:B------:R-:W-:Y:S01]  /*1610*/  @!P2 IMAD.IADD R15, R15, 0x1, -R0.reuse ;  /* 0x000000010f0fa824 */ /* 0x100fe200078e0a00 */
[----:B------:R0:W-:Y:S01]  /*1620*/  STL [R1+0xc], R5 ;  /* 0x00000c0501007387 */ /* 0x0001e20000100800 */
[----:B------:R-:W-:Y:S01]  /*1630*/  ISETP.GE.AND P3, PT, R21, RZ, PT ;  /* 0x000000ff1500720c */ /* 0x000fe20003f66270 */
[----:B------:R-:W-:-:S02]  /*1640*/  @!P6 IMAD.IADD R18, R18, 0x1, -R0 ;  /* 0x000000011212e824 */ /* 0x000fc400078e0a00 */
[----:B------:R1:W-:Y:S01]  /*1650*/  STL [R1+0x8], R2 ;  /* 0x0000080201007387 */ /* 0x0003e20000100800 */
[----:B------:R-:W-:Y:S01]  /*1660*/  ISETP.GT.U32.AND P6, PT, R0, R15, PT ;  /* 0x0000000f0000720c */ /* 0x000fe20003fc4070 */
[----:B0-----:R-:W-:Y:S01]  /*1670*/  IMAD.HI.U32 R5, R4, R14, RZ ;  /* 0x0000000e04057227 */ /* 0x001fe200078e00ff */
[----:B------:R-:W-:-:S03]  /*1680*/  ISETP.GE.AND P2, PT, R19, RZ, PT ;  /* 0x000000ff1300720c */ /* 0x000fc60003f46270 */
[----:B-1----:R-:W-:-:S04]  /*1690*/  IMAD.HI.U32 R2, R4, R9, RZ ;  /* 0x0000000904027227 */ /* 0x002fc800078e00ff */
[----:B------:R-:W-:Y:S02]  /*16a0*/  IMAD.MOV R5, RZ, RZ, -R5 ;  /* 0x000000ffff057224 */ /* 0x000fe400078e0a05 */
[----:B------:R-:W-:Y:S02]  /*16b0*/  IMAD.MOV R2, RZ, RZ, -R2 ;  /* 0x000000ffff027224 */ /* 0x000fe400078e0a02 */
[----:B------:R-:W-:Y:S02]  /*16c0*/  @!P4 IMAD.IADD R13, R13, 0x1, -R0 ;  /* 0x000000010d0dc824 */ /* 0x000fe400078e0a00 */
[----:B------:R-:W-:Y:S02]  /*16d0*/  IMAD R19, R0, R5, R14 ;  /* 0x0000000500137224 */ /* 0x000fe400078e020e */
[----:B------:R-:W-:Y:S02]  /*16e0*/  @!P0 IMAD.IADD R16, R16, 0x1, -R0 ;  /* 0x0000000110108824 */ /* 0x000fe400078e0a00 */
[----:B------:R-:W-:Y:S01]  /*16f0*/  IMAD.MOV.U32 R10, RZ, RZ, R6 ;  /* 0x000000ffff0a7224 */ /* 0x000fe200078e0006 */
[C---:B------:R-:W-:Y:S01]  /*1700*/  ISETP.GT.U32.AND P0, PT, R0.reuse, R13, PT ;  /* 0x0000000d0000720c */ /* 0x040fe20003f04070 */
[----:B------:R-:W-:-:S02]  /*1710*/  IMAD R21, R0, R2, R9 ;  /* 0x0000000200157224 */ /* 0x000fc400078e0209 */
[----:B------:R-:W-:Y:S01]  /*1720*/  @!P3 IMAD.MOV R12, RZ, RZ, -R12 ;  /* 0x000000ffff0cb224 */ /* 0x000fe200078e0a0c */
[C---:B------:R-:W-:Y:S01]  /*1730*/  ISETP.GT.U32.AND P3, PT, R0.reuse, R19, PT ;  /* 0x000000130000720c */ /* 0x040fe20003f64070 */
[----:B------:R-:W-:Y:S01]  /*1740*/  @!P1 IMAD.MOV R10, RZ, RZ, -R10 ;  /* 0x000000ffff0a9224 */ /* 0x000fe200078e0a0a */
[C---:B------:R-:W-:Y:S01]  /*1750*/  ISETP.GT.U32.AND P1, PT, R0.reuse, R16, PT ;  /* 0x000000100000720c */ /* 0x040fe20003f24070 */
[--C-:B------:R-:W-:Y:S01]  /*1760*/  @!P6 IMAD.IADD R15, R15, 0x1, -R0.reuse ;  /* 0x000000010f0fe824 */ /* 0x100fe200078e0a00 */
[----:B------:R-:W-:Y:S02]  /*1770*/  ISETP.GT.U32.AND P6, PT, R0, R21, PT ;  /* 0x000000150000720c */ /* 0x000fe40003fc4070 */
[----:B------:R-:W-:Y:S02]  /*1780*/  IABS R2, R27 ;  /* 0x0000001b00027213 */ /* 0x000fe40000000000 */
[----:B------:R-:W-:Y:S01]  /*1790*/  ISETP.GE.AND P4, PT, R23, RZ, PT ;  /* 0x000000ff1700720c */ /* 0x000fe20003f86270 */
[----:B------:R-:W-:Y:S01]  /*17a0*/  @!P0 IMAD.IADD R13, R13, 0x1, -R0 ;  /* 0x000000010d0d8824 */ /* 0x000fe200078e0a00 */
[----:B------:R-:W-:Y:S01]  /*17b0*/  ISETP.GE.AND P0, PT, R25, RZ, PT ;  /* 0x000000ff1900720c */ /* 0x000fe20003f06270 */
[----:B------:R-:W-:-:S04]  /*17c0*/  IMAD.HI.U32 R5, R4, R2, RZ ;  /* 0x0000000204057227 */ /* 0x000fc800078e00ff */
[--C-:B------:R-:W-:Y:S02]  /*17d0*/  @!P3 IMAD.IADD R19, R19, 0x1, -R0.reuse ;  /* 0x000000011313b824 */ /* 0x100fe400078e0a00 */
[--C-:B------:R-:W-:Y:S01]  /*17e0*/  @!P1 IMAD.IADD R16, R16, 0x1, -R0.reuse ;  /* 0x0000000110109824 */ /* 0x100fe200078e0a00 */
[----:B------:R-:W-:Y:S01]  /*17f0*/  ISETP.GE.AND P1, PT, R22, RZ, PT ;  /* 0x000000ff1600720c */ /* 0x000fe20003f26270 */
[----:B------:R-:W-:Y:S01]  /*1800*/  @!P6 IMAD.IADD R21, R21, 0x1, -R0 ;  /* 0x000000011515e824 */ /* 0x000fe200078e0a00 */
[C---:B------:R-:W-:Y:S01]  /*1810*/  ISETP.GT.U32.AND P6, PT, R0.reuse, R19, PT ;  /* 0x000000130000720c */ /* 0x040fe20003fc4070 */
[----:B------:R-:W-:Y:S02]  /*1820*/  IMAD.MOV R22, RZ, RZ, -R5 ;  /* 0x000000ffff167224 */ /* 0x000fe400078e0a05 */
[----:B------:R-:W-:Y:S02]  /*1830*/  @!P5 IMAD.MOV R8, RZ, RZ, -R8 ;  /* 0x000000ffff08d224 */ /* 0x000fe400078e0a08 */
[C---:B------:R-:W-:Y:S01]  /*1840*/  IMAD R22, R0.reuse, R22, R2 ;  /* 0x0000001600167224 */ /* 0x040fe200078e0202 */
[----:B------:R-:W-:Y:S01]  /*1850*/  ISETP.GT.U32.AND P5, PT, R0, R18, PT ;  /* 0x000000120000720c */ /* 0x000fe20003fa4070 */
[----:B------:R-:W-:-:S03]  /*1860*/  @!P0 IMAD.MOV R16, RZ, RZ, -R16 ;  /* 0x000000ffff108224 */ /* 0x000fc600078e0a10 */
[----:B------:R-:W-:-:S03]  /*1870*/  ISETP.GT.U32.AND P0, PT, R0, R22, PT ;  /* 0x000000160000720c */ /* 0x000fc60003f04070 */
[----:B------:R-:W-:Y:S02]  /*1880*/  @!P6 IMAD.IADD R19, R19, 0x1, -R0 ;  /* 0x000000011313e824 */ /* 0x000fe400078e0a00 */
[----:B------:R-:W-:-:S04]  /*1890*/  @!P4 IMAD.MOV R13, RZ, RZ, -R13 ;  /* 0x000000ffff0dc224 */ /* 0x000fc800078e0a0d */
[--C-:B------:R-:W-:Y:S01]  /*18a0*/  @!P5 IMAD.IADD R18, R18, 0x1, -R0.reuse ;  /* 0x000000011212d824 */ /* 0x100fe200078e0a00 */
[----:B------:R-:W-:Y:S02]  /*18b0*/  ISETP.GE.AND P5, PT, R26, RZ, PT ;  /* 0x000000ff1a00720c */ /* 0x000fe40003fa6270 */
[----:B------:R-:W-:Y:S01]  /*18c0*/  ISETP.GT.U32.AND P4, PT, R0, R21, PT ;  /* 0x000000150000720c */ /* 0x000fe20003f84070 */
[----:B------:R-:W-:Y:S01]  /*18d0*/  @!P0 IMAD.IADD R22, R22, 0x1, -R0 ;  /* 0x0000000116168824 */ /* 0x000fe200078e0a00 */
[----:B------:R-:W-:Y:S01]  /*18e0*/  ISETP.GE.AND P3, PT, R3, RZ, PT ;  /* 0x000000ff0300720c */ /* 0x000fe20003f66270 */
[----:B------:R-:W-:Y:S01]  /*18f0*/  @!P2 IMAD.MOV R15, RZ, RZ, -R15 ;  /* 0x000000ffff0fa224 */ /* 0x000fe200078e0a0f */
[----:B------:R-:W-:Y:S01]  /*1900*/  ISETP.GE.AND P2, PT, R27, RZ, PT ;  /* 0x000000ff1b00720c */ /* 0x000fe20003f46270 */
[----:B------:R-:W-:Y:S01]  /*1910*/  STL [R1+0x850], R8 ;  /* 0x0008500801007387 */ /* 0x000fe20000100800 */
[----:B------:R-:W-:-:S03]  /*1920*/  @!P1 IMAD.MOV R18, RZ, RZ, -R18 ;  /* 0x000000ffff129224 */ /* 0x000fc600078e0a12 */
[----:B------:R-:W-:Y:S02]  /*1930*/  STL [R1+0x854], R10 ;  /* 0x0008540a01007387 */ /* 0x000fe40000100800 */
[----:B------:R-:W-:Y:S02]  /*1940*/  @!P5 IMAD.MOV R19, RZ, RZ, -R19 ;  /* 0x000000ffff13d224 */ /* 0x000fe400078e0a13 */
[----:B------:R-:W-:Y:S01]  /*1950*/  STL [R1+0x858], R12 ;  /* 0x0008580c01007387 */ /* 0x000fe20000100800 */
[----:B------:R-:W-:-:S03]  /*1960*/  @!P4 IMAD.IADD R21, R21, 0x1, -R0 ;  /* 0x000000011515c824 */ /* 0x000fc600078e0a00 */
[----:B------:R-:W3:Y:S04]  /*1970*/  LDL.LU R24, [R1+0x5c] ;  /* 0x00005c0001187983 */ /* 0x000ee80000300800 */
[----:B------:R-:W4:Y:S01]  /*1980*/  LDL.LU R25, [R1+0x60] ;  /* 0x0000600001197983 */ /* 0x000f220000300800 */
[----:B------:R-:W-:-:S03]  /*1990*/  @!P3 IMAD.MOV R21, RZ, RZ, -R21 ;  /* 0x000000ffff15b224 */ /* 0x000fc600078e0a15 */
[----:B------:R-:W4:Y:S04]  /*19a0*/  LDL.LU R26, [R1+0x64] ;  /* 0x00006400011a7983 */ /* 0x000f280000300800 */
[----:B------:R-:W-:Y:S04]  /*19b0*/  STL [R1+0x85c], R13 ;  /* 0x00085c0d01007387 */ /* 0x000fe80000100800 */
[----:B------:R-:W-:Y:S04]  /*19c0*/  STL [R1+0x860], R15 ;  /* 0x0008600f01007387 */ /* 0x000fe80000100800 */
[----:B------:R-:W-:Y:S04]  /*19d0*/  STL [R1+0x868], R16 ;  /* 0x0008681001007387 */ /* 0x000fe80000100800 */
[----:B------:R-:W-:Y:S04]  /*19e0*/  STL [R1+0x86c], R18 ;  /* 0x00086c1201007387 */ /* 0x000fe80000100800 */
[----:B------:R-:W4:Y:S01]  /*19f0*/  LDL R27, [R1+0x6c] ;  /* 0x00006c00011b7983 */ /* 0x000f220000100800 */
[----:B--2---:R-:W-:-:S05]  /*1a00*/  IABS R23, R20 ;  /* 0x0000001400177213 */ /* 0x004fca0000000000 */
[----:B------:R-:W-:-:S04]  /*1a10*/  IMAD.HI.U32 R5, R4, R23, RZ ;  /* 0x0000001704057227 */ /* 0x000fc800078e00ff */
[----:B------:R-:W-:-:S04]  /*1a20*/  IMAD.MOV R5, RZ, RZ, -R5 ;  /* 0x000000ffff057224 */ /* 0x000fc800078e0a05 */
[----:B------:R-:W-:-:S05]  /*1a30*/  IMAD R23, R0, R5, R23 ;  /* 0x0000000500177224 */ /* 0x000fca00078e0217 */
[----:B------:R-:W-:-:S13]  /*1a40*/  ISETP.GT.U32.AND P6, PT, R0, R23, PT ;  /* 0x000000170000720c */ /* 0x000fda0003fc4070 */
[----:B------:R-:W-:Y:S01]  /*1a50*/  @!P6 IMAD.IADD R23, R23, 0x1, -R0 ;  /* 0x000000011717e824 */ /* 0x000fe200078e0a00 */
[----:B------:R-:W-:-:S04]  /*1a60*/  ISETP.GT.U32.AND P6, PT, R0, R22, PT ;  /* 0x000000160000720c */ /* 0x000fc80003fc4070 */
[----:B------:R-:W-:Y:S02]  /*1a70*/  ISETP.GT.U32.AND P5, PT, R0, R23, PT ;  /* 0x000000170000720c */ /* 0x000fe40003fa4070 */
[----:B------:R-:W-:Y:S02]  /*1a80*/  ISETP.GE.AND P1, PT, R20, RZ, PT ;  /* 0x000000ff1400720c */ /* 0x000fe40003f26270 */
[----:B------:R-:W2:Y:S05]  /*1a90*/  LDL.LU R20, [R1+0x68] ;  /* 0x0000680001147983 */ /* 0x000eaa0000300800 */
[----:B------:R-:W-:Y:S01]  /*1aa0*/  @!P6 IMAD.IADD R22, R22, 0x1, -R0 ;  /* 0x000000011616e824 */ /* 0x000fe200078e0a00 */
[----:B------:R-:W-:Y:S03]  /*1ab0*/  STL [R1+0x870], R19 ;  /* 0x0008701301007387 */ /* 0x000fe60000100800 */
[----:B------:R-:W-:Y:S01]  /*1ac0*/  @!P2 IMAD.MOV R22, RZ, RZ, -R22 ;  /* 0x000000ffff16a224 */ /* 0x000fe200078e0a16 */
[----:B------:R0:W-:Y:S01]  /*1ad0*/  STL [R1+0x874], R21 ;  /* 0x0008741501007387 */ /* 0x0001e20000100800 */
[----:B------:R-:W-:-:S04]  /*1ae0*/  @!P5 IMAD.IADD R23, R23, 0x1, -R0 ;  /* 0x000000011717d824 */ /* 0x000fc800078e0a00 */
[----:B------:R-:W-:Y:S01]  /*1af0*/  @!P1 IMAD.MOV R23, RZ, RZ, -R23 ;  /* 0x000000ffff179224 */ /* 0x000fe200078e0a17 */
[----:B0-----:R-:W2:Y:S04]  /*1b00*/  LDL.LU R21, [R1+0x74] ;  /* 0x0000740001157983 */ /* 0x001ea80000300800 */
[----:B------:R-:W2:Y:S04]  /*1b10*/  LDL.LU R18, [R1+0x78] ;  /* 0x0000780001127983 */ /* 0x000ea80000300800 */
[----:B------:R-:W2:Y:S04]  /*1b20*/  LDL.LU R3, [R1+0x7c] ;  /* 0x00007c0001037983 */ /* 0x000ea80000300800 */
[----:B------:R-:W-:Y:S04]  /*1b30*/  STL [R1+0x878], R22 ;  /* 0x0008781601007387 */ /* 0x000fe80000100800 */
[----:B------:R-:W2:Y:S04]  /*1b40*/  LDL.LU R16, [R1+0x80] ;  /* 0x0000800001107983 */ /* 0x000ea80000300800 */
[----:B------:R-:W2:Y:S04]  /*1b50*/  LDL.LU R10, [R1+0x84] ;  /* 0x00008400010a7983 */ /* 0x000ea80000300800 */
[----:B------:R-:W2:Y:S04]  /*1b60*/  LDL.LU R12, [R1+0x88] ;  /* 0x00008800010c7983 */ /* 0x000ea80000300800 */
[----:B------:R-:W2:Y:S04]  /*1b70*/  LDL.LU R13, [R1+0x8c] ;  /* 0x00008c00010d7983 */ /* 0x000ea80000300800 */
[----:B------:R-:W2:Y:S04]  /*1b80*/  LDL.LU R8, [R1+0x90] ;  /* 0x0000900001087983 */ /* 0x000ea80000300800 */
[----:B------:R-:W2:Y:S04]  /*1b90*/  LDL R15, [R1+0x2f8] ;  /* 0x0002f800010f7983 */ /* 0x000ea80000100800 */
[----:B------:R0:W-:Y:S04]  /*1ba0*/  STL [R1+0x87c], R23 ;  /* 0x00087c1701007387 */ /* 0x0001e80000100800 */
[----:B0-----:R-:W2:Y:S01]  /*1bb0*/  LDL.LU R23, [R1+0x70] ;  /* 0x0000700001177983 */ /* 0x001ea20000300800 */
[----:B---3--:R-:W-:-:S02]  /*1bc0*/  IABS R9, R24 ;  /* 0x0000001800097213 */ /* 0x008fc40000000000 */
[----:B----4-:R-:W-:-:S03]  /*1bd0*/  IABS R2, R25 ;  /* 0x0000001900027213 */ /* 0x010fc60000000000 */
[----:B------:R-:W-:Y:S01]  /*1be0*/  IMAD.HI.U32 R6, R4, R9, RZ ;  /* 0x0000000904067227 */ /* 0x000fe200078e00ff */
[----:B------:R-:W-:-:S03]  /*1bf0*/  IABS R29, R26 ;  /* 0x0000001a001d7213 */ /* 0x000fc60000000000 */
[----:B------:R-:W-:-:S04]  /*1c00*/  IMAD.HI.U32 R7, R4, R2, RZ ;  /* 0x0000000204077227 */ /* 0x000fc800078e00ff */
[----:B------:R-:W-:Y:S02]  /*1c10*/  IMAD.MOV R6, RZ, RZ, -R6 ;  /* 0x000000ffff067224 */ /* 0x000fe400078e0a06 */
[----:B------:R-:W-:-:S04]  /*1c20*/  IMAD.HI.U32 R5, R4, R29, RZ ;  /* 0x0000001d04057227 */ /* 0x000fc800078e00ff */
[----:B------:R-:W-:Y:S02]  /*1c30*/  IMAD.MOV R7, RZ, RZ, -R7 ;  /* 0x000000ffff077224 */ /* 0x000fe400078e0a07 */
[C---:B------:R-:W-:Y:S02]  /*1c40*/  IMAD R9, R0.reuse, R6, R9 ;  /* 0x0000000600097224 */ /* 0x040fe400078e0209 */
[----:B------:R-:W-:Y:S02]  /*1c50*/  IMAD.MOV R5, RZ, RZ, -R5 ;  /* 0x000000ffff057224 */ /* 0x000fe400078e0a05 */
[C---:B------:R-:W-:Y:S01]  /*1c60*/  IMAD R2, R0.reuse, R7, R2 ;  /* 0x0000000700027224 */ /* 0x040fe200078e0202 */
[----:B------:R-:W-:Y:S01]  /*1c70*/  IABS R7, R27 ;  /* 0x0000001b00077213 */ /* 0x000fe20000000000 */
[----:B------:R-:W-:Y:S01]  /*1c80*/  IMAD R29, R0, R5, R29 ;  /* 0x00000005001d7224 */ /* 0x000fe200078e021d */
[----:B--2---:R-:W-:-:S05]  /*1c90*/  IABS R6, R20 ;  /* 0x0000001400067213 */ /* 0x004fca0000000000 */
[----:B------:R-:W-:Y:S02]  /*1ca0*/  IMAD.MOV.U32 R5, RZ, RZ, R6 ;  /* 0x000000ffff057224 */ /* 0x000fe400078e0006 */
[----:B------:R-:W-:Y:S01]  /*1cb0*/  IMAD.MOV.U32 R6, RZ, RZ, R7 ;  /* 0x000000ffff067224 */ /* 0x000fe200078e0007 */
[----:B------:R-:W-:Y:S01]  /*1cc0*/  IABS R7, R23 ;  /* 0x0000001700077213 */ /* 0x000fe20000000000 */
[----:B------:R0:W-:Y:S04]  /*1cd0*/  STL [R1+0x880], R23 ;  /* 0x0008801701007387 */ /* 0x0001e80000100800 */
[----:B0-----:R-:W2:Y:S01]  /*1ce0*/  LDL.LU R23, [R1+0x6c] ;  /* 0x00006c0001177983 */ /* 0x001ea20000300800 */
[----:B------:R-:W-:Y:S01]  /*1cf0*/  ISETP.GT.U32.AND P6, PT, R0, R9, PT ;  /* 0x000000090000720c */ /* 0x000fe20003fc4070 */
[----:B------:R-:W-:-:S12]  /*1d00*/  IMAD.HI.U32 R17, R4, R5, RZ ;  /* 0x0000000504117227 */ /* 0x000fd800078e00ff */
[----:B------:R-:W-:-:S05]  /*1d10*/  @!P6 IMAD.IADD R9, R9, 0x1, -R0 ;  /* 0x000000010909e824 */ /* 0x000fca00078e0a00 */
[----:B------:R-:W-:Y:S01]  /*1d20*/  ISETP.GT.U32.AND P6, PT, R0, R9, PT ;  /* 0x000000090000720c */ /* 0x000fe20003fc4070 */
[----:B------:R-:W-:-:S04]  /*1d30*/  IMAD.MOV R17, RZ, RZ, -R17 ;  /* 0x000000ffff117224 */ /* 0x000fc800078e0a11 */
[----:B------:R-:W-:-:S08]  /*1d40*/  IMAD R5, R0, R17, R5 ;  /* 0x0000001100057224 */ /* 0x000fd000078e0205 */
[----:B------:R-:W-:Y:S01]  /*1d50*/  @!P6 IMAD.IADD R9, R9, 0x1, -R0 ;  /* 0x000000010909e824 */ /* 0x000fe200078e0a00 */
[----:B------:R-:W-:Y:S02]  /*1d60*/  ISETP.GT.U32.AND P6, PT, R0, R5, PT ;  /* 0x000000050000720c */ /* 0x000fe40003fc4070 */
[----:B------:R-:W-:Y:S02]  /*1d70*/  IABS R11, R21 ;  /* 0x00000015000b7213 */ /* 0x000fe40000000000 */
[----:B------:R-:W-:-:S03]  /*1d80*/  ISETP.GE.AND P2, PT, R20, RZ, PT ;  /* 0x000000ff1400720c */ /* 0x000fc60003f46270 */
[----:B------:R-:W-:-:S06]  /*1d90*/  IMAD.HI.U32 R20, R4, R11, RZ ;  /* 0x0000000b04147227 */ /* 0x000fcc00078e00ff */
[----:B------:R-:W-:-:S05]  /*1da0*/  @!P6 IMAD.IADD R5, R5, 0x1, -R0 ;  /* 0x000000010505e824 */ /* 0x000fca00078e0a00 */
[----:B------:R-:W-:Y:S01]  /*1db0*/  ISETP.GT.U32.AND P6, PT, R0, R5, PT ;  /* 0x000000050000720c */ /* 0x000fe20003fc4070 */
[----:B------:R-:W-:-:S04]  /*1dc0*/  IMAD.MOV R20, RZ, RZ, -R20 ;  /* 0x000000ffff147224 */ /* 0x000fc800078e0a14 */
[----:B------:R-:W-:Y:S01]  /*1dd0*/  IMAD R11, R0, R20, R11 ;  /* 0x00000014000b7224 */ /* 0x000fe200078e020b */
[----:B------:R-:W-:Y:S02]  /*1de0*/  IABS R20, R16 ;  /* 0x0000001000147213 */ /* 0x000fe40000000000 */
[----:B------:R-:W-:-:S03]  /*1df0*/  ISETP.GE.AND P3, PT, R26, RZ, PT ;  /* 0x000000ff1a00720c */ /* 0x000fc60003f66270 */
[----:B------:R-:W-:-:S04]  /*1e00*/  IMAD.HI.U32 R26, R4, R20, RZ ;  /* 0x00000014041a7227 */ /* 0x000fc800078e00ff */
[----:B------:R-:W-:Y:S01]  /*1e10*/  @!P6 IMAD.IADD R5, R5, 0x1, -R0 ;  /* 0x000000010505e824 */ /* 0x000fe200078e0a00 */
[----:B------:R-:W-:Y:S01]  /*1e20*/  ISETP.GT.U32.AND P6, PT, R0, R11, PT ;  /* 0x0000000b0000720c */ /* 0x000fe20003fc4070 */
[----:B------:R-:W-:-:S04]  /*1e30*/  IMAD.MOV R26, RZ, RZ, -R26 ;  /* 0x000000ffff1a7224 */ /* 0x000fc800078e0a1a */
[----:B------:R-:W-:-:S08]  /*1e40*/  IMAD R20, R0, R26, R20 ;  /* 0x0000001a00147224 */ /* 0x000fd000078e0214 */
[----:B------:R-:W-:Y:S01]  /*1e50*/  @!P6 IMAD.IADD R11, R11, 0x1, -R0 ;  /* 0x000000010b0be824 */ /* 0x000fe200078e0a00 */
[----:B------:R-:W-:-:S13]  /*1e60*/  ISETP.GT.U32.AND P6, PT, R0, R20, PT ;  /* 0x000000140000720c */ /* 0x000fda0003fc4070 */
[--C-:B------:R-:W-:Y:S01]  /*1e70*/  @!P6 IMAD.IADD R20, R20, 0x1, -R0.reuse ;  /* 0x000000011414e824 */ /* 0x100fe200078e0a00 */
[----:B------:R-:W-:Y:S02]  /*1e80*/  ISETP.GT.U32.AND P5, PT, R0, R2, PT ;  /* 0x000000020000720c */ /* 0x000fe40003fa4070 */
[----:B--2---:R-:W-:Y:S02]  /*1e90*/  ISETP.GE.AND P6, PT, R23, RZ, PT ;  /* 0x000000ff1700720c */ /* 0x004fe40003fc6270 */
[----:B------:R-:W2:Y:S09]  /*1ea0*/  LDL.LU R23, [R1+0x880] ;  /* 0x0008800001177983 */ /* 0x000eb20000300800 */
[----:B------:R-:W-:-:S02]  /*1eb0*/  @!P5 IMAD.IADD R2, R2, 0x1, -R0 ;  /* 0x000000010202d824 */ /* 0x000fc400078e0a00 */
[----:B------:R-:W-:-:S03]  /*1ec0*/  IMAD.HI.U32 R14, R4, R6, RZ ;  /* 0x00000006040e7227 */ /* 0x000fc600078e00ff */
[C---:B------:R-:W-:Y:S01]  /*1ed0*/  ISETP.GT.U32.AND P5, PT, R0.reuse, R2, PT ;  /* 0x000000020000720c */ /* 0x040fe20003fa4070 */
[----:B------:R-:W-:Y:S01]  /*1ee0*/  IMAD.MOV R14, RZ, RZ, -R14 ;  /* 0x000000ffff0e7224 */ /* 0x000fe200078e0a0e */
[----:B------:R-:W-:-:S03]  /*1ef0*/  ISETP.GT.U32.AND P1, PT, R0, R29, PT ;  /* 0x0000001d0000720c */ /* 0x000fc60003f24070 */
[----:B------:R-:W-:-:S08]  /*1f00*/  IMAD R6, R0, R14, R6 ;  /* 0x0000000e00067224 */ /* 0x000fd000078e0206 */
[--C-:B------:R-:W-:Y:S01]  /*1f10*/  @!P5 IMAD.IADD R2, R2, 0x1, -R0.reuse ;  /* 0x000000010202d824 */ /* 0x100fe200078e0a00 */
[----:B------:R-:W-:Y:S01]  /*1f20*/  ISETP.GT.U32.AND P5, PT, R0, R6, PT ;  /* 0x000000060000720c */ /* 0x000fe20003fa4070 */
[----:B------:R-:W-:Y:S01]  /*1f30*/  @!P1 IMAD.IADD R29, R29, 0x1, -R0 ;  /* 0x000000011d1d9824 */ /* 0x000fe200078e0a00 */
[----:B------:R-:W-:Y:S01]  /*1f40*/  ISETP.GE.AND P4, PT, R24, RZ, PT ;  /* 0x000000ff1800720c */ /* 0x000fe20003f86270 */
[----:B------:R-:W-:-:S03]  /*1f50*/  IMAD.HI.U32 R24, R4, R7, RZ ;  /* 0x0000000704187227 */ /* 0x000fc600078e00ff */
[----:B------:R-:W-:Y:S01]  /*1f60*/  ISETP.GT.U32.AND P1, PT, R0, R29, PT ;  /* 0x0000001d0000720c */ /* 0x000fe20003f24070 */
[----:B------:R-:W-:Y:S01]  /*1f70*/  IMAD.MOV R24, RZ, RZ, -R24 ;  /* 0x000000ffff187224 */ /* 0x000fe200078e0a18 */
[----:B------:R-:W-:-:S05]  /*1f80*/  IABS R14, R18 ;  /* 0x00000012000e7213 */ /* 0x000fca0000000000 */
[----:B------:R-:W-:Y:S01]  /*1f90*/  @!P5 IMAD.IADD R6, R6, 0x1, -R0 ;  /* 0x000000010606d824 */ /* 0x000fe200078e0a00 */
[----:B------:R-:W-:Y:S01]  /*1fa0*/  ISETP.GE.AND P0, PT, R25, RZ, PT ;  /* 0x000000ff1900720c */ /* 0x000fe20003f06270 */
[----:B------:R-:W-:Y:S02]  /*1fb0*/  IMAD R7, R0, R24, R7 ;  /* 0x0000001800077224 */ /* 0x000fe400078e0207 */
[----:B------:R-:W-:Y:S01]  /*1fc0*/  IMAD.HI.U32 R25, R4, R14, RZ ;  /* 0x0000000e04197227 */ /* 0x000fe200078e00ff */
[----:B------:R-:W-:-:S03]  /*1fd0*/  ISETP.GT.U32.AND P5, PT, R0, R6, PT ;  /* 0x000000060000720c */ /* 0x000fc60003fa4070 */
[----:B------:R-:W-:Y:S01]  /*1fe0*/  @!P1 IMAD.IADD R29, R29, 0x1, -R0 ;  /* 0x000000011d1d9824 */ /* 0x000fe200078e0a00 */
[----:B------:R-:W-:Y:S01]  /*1ff0*/  ISETP.GT.U32.AND P1, PT, R0, R7, PT ;  /* 0x000000070000720c */ /* 0x000fe20003f24070 */
[----:B------:R-:W-:Y:S01]  /*2000*/  IMAD.MOV R25, RZ, RZ, -R25 ;  /* 0x000000ffff197224 */ /* 0x000fe200078e0a19 */
[----:B------:R-:W-:-:S03]  /*2010*/  IABS R28, R10 ;  /* 0x0000000a001c7213 */ /* 0x000fc60000000000 */
[----:B------:R-:W-:Y:S02]  /*2020*/  IMAD R14, R0, R25, R14 ;  /* 0x00000019000e7224 */ /* 0x000fe400078e020e */
[----:B------:R-:W-:-:S04]  /*2030*/  IMAD.HI.U32 R25, R4, R28, RZ ;  /* 0x0000001c04197227 */ /* 0x000fc800078e00ff */
[--C-:B------:R-:W-:Y:S01]  /*2040*/  @!P5 IMAD.IADD R6, R6, 0x1, -R0.reuse ;  /* 0x000000010606d824 */ /* 0x100fe200078e0a00 */
[----:B------:R-:W-:Y:S01]  /*2050*/  ISETP.GT.U32.AND P5, PT, R0, R14, PT ;  /* 0x0000000e0000720c */ /* 0x000fe20003fa4070 */
[----:B------:R-:W-:Y:S01]  /*2060*/  @!P1 IMAD.IADD R7, R7, 0x1, -R0 ;  /* 0x0000000107079824 */ /* 0x000fe200078e0a00 */
[----:B------:R-:W-:Y:S01]  /*2070*/  IABS R17, R3 ;  /* 0x0000000300117213 */ /* 0x000fe20000000000 */
[----:B------:R-:W-:-:S03]  /*2080*/  IMAD.MOV R25, RZ, RZ, -R25 ;  /* 0x000000ffff197224 */ /* 0x000fc600078e0a19 */
[C---:B------:R-:W-:Y:S01]  /*2090*/  ISETP.GT.U32.AND P1, PT, R0.reuse, R7, PT ;  /* 0x000000070000720c */ /* 0x040fe20003f24070 */
[----:B------:R-:W-:Y:S02]  /*20a0*/  IMAD R28, R0, R25, R28 ;  /* 0x00000019001c7224 */ /* 0x000fe400078e021c */
[----:B------:R-:W-:-:S04]  /*20b0*/  IMAD.HI.U32 R24, R4, R17, RZ ;  /* 0x0000001104187227 */ /* 0x000fc800078e00ff */
[----:B------:R-:W-:Y:S01]  /*20c0*/  @!P5 IMAD.IADD R14, R14, 0x1, -R0 ;  /* 0x000000010e0ed824 */ /* 0x000fe200078e0a00 */
[----:B------:R-:W-:Y:S01]  /*20d0*/  ISETP.GT.U32.AND P5, PT, R0, R28, PT ;  /* 0x0000001c0000720c */ /* 0x000fe20003fa4070 */
[----:B------:R-:W-:-:S04]  /*20e0*/  IMAD.MOV R24, RZ, RZ, -R24 ;  /* 0x000000ffff187224 */ /* 0x000fc800078e0a18 */
[----:B------:R-:W-:Y:S01]  /*20f0*/  IMAD R17, R0, R24, R17 ;  /* 0x0000001800117224 */ /* 0x000fe200078e0211 */
[----:B------:R-:W-:Y:S01]  /*2100*/  IABS R24, R12 ;  /* 0x0000000c00187213 */ /* 0x000fe20000000000 */
[----:B------:R-:W-:-:S03]  /*2110*/  @!P1 IMAD.IADD R7, R7, 0x1, -R0 ;  /* 0x0000000107079824 */ /* 0x000fc600078e0a00 */
[----:B------:R-:W-:Y:S01]  /*2120*/  ISETP.GT.U32.AND P1, PT, R0, R17, PT ;  /* 0x000000110000720c */ /* 0x000fe20003f24070 */
[----:B------:R-:W-:-:S04]  /*2130*/  IMAD.HI.U32 R26, R4, R24, RZ ;  /* 0x00000018041a7227 */ /* 0x000fc800078e00ff */
[----:B------:R-:W-:Y:S02]  /*2140*/  @!P5 IMAD.IADD R28, R28, 0x1, -R0 ;  /* 0x000000011c1cd824 */ /* 0x000fe400078e0a00 */
[----:B------:R-:W-:Y:S02]  /*2150*/  IMAD.MOV R19, RZ, RZ, -R26 ;  /* 0x000000ffff137224 */ /* 0x000fe400078e0a1a */
[----:B------:R-:W-:Y:S01]  /*2160*/  @!P6 IMAD.MOV R6, RZ, RZ, -R6 ;  /* 0x000000ffff06e224 */ /* 0x000fe200078e0a06 */
[C---:B------:R-:W-:Y:S01]  /*2170*/  ISETP.GT.U32.AND P6, PT, R0.reuse, R28, PT ;  /* 0x0000001c0000720c */ /* 0x040fe20003fc4070 */
[C---:B------:R-:W-:Y:S02]  /*2180*/  IMAD R24, R0.reuse, R19, R24 ;  /* 0x0000001300187224 */ /* 0x040fe400078e0218 */
[----:B------:R-:W-:Y:S01]  /*2190*/  @!P1 IMAD.IADD R17, R17, 0x1, -R0 ;  /* 0x0000000111119824 */ /* 0x000fe200078e0a00 */
[----:B------:R-:W-:Y:S02]  /*21a0*/  IABS R27, R8 ;  /* 0x00000008001b7213 */ /* 0x000fe40000000000 */
[----:B------:R-:W-:-:S02]  /*21b0*/  ISETP.GT.U32.AND P1, PT, R0, R24, PT ;  /* 0x000000180000720c */ /* 0x000fc40003f24070 */
[----:B------:R-:W-:Y:S01]  /*21c0*/  IABS R25, R13 ;  /* 0x0000000d00197213 */ /* 0x000fe20000000000 */
[----:B------:R-:W-:Y:S02]  /*21d0*/  IMAD.MOV.U32 R26, RZ, RZ, R27 ;  /* 0x000000ffff1a7224 */ /* 0x000fe400078e001b */
[----:B------:R-:W-:Y:S02]  /*21e0*/  @!P0 IMAD.MOV R2, RZ, RZ, -R2 ;  /* 0x000000ffff028224 */ /* 0x000fe400078e0a02 */
[----:B------:R-:W-:Y:S01]  /*21f0*/  @!P6 IMAD.IADD R28, R28, 0x1, -R0 ;  /* 0x000000011c1ce824 */ /* 0x000fe200078e0a00 */
[----:B------:R-:W-:Y:S01]  /*2200*/  ISETP.GE.AND P6, PT, R3, RZ, PT ;  /* 0x000000ff0300720c */ /* 0x000fe20003fc6270 */
[----:B------:R-:W-:Y:S01]  /*2210*/  IMAD.HI.U32 R22, R4, R25, RZ ;  /* 0x0000001904167227 */ /* 0x000fe200078e00ff */
[----:B------:R-:W0:Y:S01]  /*2220*/  S2R R3, SR_TID.X ;  /* 0x0000000000037919 */ /* 0x000e220000002100 */
[----:B------:R-:W-:Y:S02]  /*2230*/  ISETP.GT.U32.AND P0, PT, R0, R14, PT ;  /* 0x0000000e0000720c */ /* 0x000fe40003f04070 */
[----:B------:R-:W-:Y:S01]  /*2240*/  IABS R27, R15 ;  /* 0x0000000f001b7213 */ /* 0x000fe20000000000 */
[----:B------:R-:W-:-:S04]  /*2250*/  IMAD.HI.U32 R19, R4, R26, RZ ;  /* 0x0000001a04137227 */ /* 0x000fc800078e00ff */
[----:B------:R-:W-:Y:S02]  /*2260*/  IMAD.MOV R22, RZ, RZ, -R22 ;  /* 0x000000ffff167224 */ /* 0x000fe400078e0a16 */
[----:B------:R-:W-:Y:S01]  /*2270*/  @!P1 IMAD.IADD R24, R24, 0x1, -R0 ;  /* 0x0000000118189824 */ /* 0x000fe200078e0a00 */
[----:B------:R-:W-:Y:S01]  /*2280*/  ISETP.GT.U32.AND P1, PT, R0, R11, PT ;  /* 0x0000000b0000720c */ /* 0x000fe20003f24070 */
[----:B------:R-:W-:Y:S02]  /*2290*/  IMAD.MOV R19, RZ, RZ, -R19 ;  /* 0x000000ffff137224 */ /* 0x000fe400078e0a13 */
[----:B------:R-:W-:-:S04]  /*22a0*/  IMAD.HI.U32 R4, R4, R27, RZ ;  /* 0x0000001b04047227 */ /* 0x000fc800078e00ff */
[C---:B------:R-:W-:Y:S02]  /*22b0*/  IMAD R25, R0.reuse, R22, R25 ;  /* 0x0000001600197224 */ /* 0x040fe400078e0219 */
[C---:B------:R-:W-:Y:S02]  /*22c0*/  IMAD R26, R0.reuse, R19, R26 ;  /* 0x00000013001a7224 */ /* 0x040fe400078e021a */
[----:B------:R-:W-:Y:S01]  /*22d0*/  @!P2 IMAD.MOV R5, RZ, RZ, -R5 ;  /* 0x000000ffff05a224 */ /* 0x000fe200078e0a05 */
[----:B------:R-:W-:Y:S01]  /*22e0*/  ISETP.GT.U32.AND P2, PT, R0, R20, PT ;  /* 0x000000140000720c */ /* 0x000fe20003f44070 */
[----:B------:R-:W-:Y:S02]  /*22f0*/  IMAD.MOV R19, RZ, RZ, -R4 ;  /* 0x000000ffff137224 */ /* 0x000fe400078e0a04 */
[----:B------:R-:W-:Y:S02]  /*2300*/  IMAD.MOV.U32 R4, RZ, RZ, R29 ;  /* 0x000000ffff047224 */ /* 0x000fe400078e001d */
[----:B------:R-:W-:Y:S01]  /*2310*/  @!P0 IMAD.IADD R14, R14, 0x1, -R0 ;  /* 0x000000010e0e8824 */ /* 0x000fe200078e0a00 */
[C---:B------:R-:W-:Y:S01]  /*2320*/  ISETP.GT.U32.AND P0, PT, R0.reuse, R26, PT ;  /* 0x0000001a0000720c */ /* 0x040fe20003f04070 */
[----:B------:R-:W-:Y:S01]  /*2330*/  @!P3 IMAD.MOV R4, RZ, RZ, -R4 ;  /* 0x000000ffff04b224 */ /* 0x000fe200078e0a04 */
[C---:B------:R-:W-:Y:S01]  /*2340*/  ISETP.GT.U32.AND P3, PT, R0.reuse, R17, PT ;  /* 0x000000110000720c */ /* 0x040fe20003f64070 */
[----:B------:R-:W-:Y:S01]  /*2350*/  @!P1 IMAD.IADD R11, R11, 0x1, -R0 ;  /* 0x000000010b0b9824 */ /* 0x000fe200078e0a00 */
[----:B------:R-:W-:Y:S01]  /*2360*/  ISETP.GE.AND P1, PT, R21, RZ, PT ;  /* 0x000000ff1500720c */ /* 0x000fe20003f26270 */
[----:B------:R-:W-:-:S02]  /*2370*/  IMAD R27, R0, R19, R27 ;  /* 0x00000013001b7224 */ /* 0x000fc400078e021b */
[----:B------:R-:W-:Y:S01]  /*2380*/  @!P4 IMAD.MOV R9, RZ, RZ, -R9 ;  /* 0x000000ffff09c224 */ /* 0x000fe200078e0a09 */
[----:B------:R-:W-:Y:S01]  /*2390*/  ISETP.GT.U32.AND P4, PT, R0, R24, PT ;  /* 0x000000180000720c */ /* 0x000fe20003f84070 */
[----:B------:R-:W-:Y:S01]  /*23a0*/  @!P2 IMAD.IADD R20, R20, 0x1, -R0 ;  /* 0x000000011414a824 */ /* 0x000fe200078e0a00 */
[----:B------:R-:W-:-:S03]  /*23b0*/  ISETP.GT.U32.AND P2, PT, R0, R27, PT ;  /* 0x0000001b0000720c */ /* 0x000fc60003f44070 */
[--C-:B------:R-:W-:Y:S02]  /*23c0*/  @!P0 IMAD.IADD R26, R26, 0x1, -R0.reuse ;  /* 0x000000011a1a8824 */ /* 0x100fe400078e0a00 */
[--C-:B------:R-:W-:Y:S01]  /*23d0*/  @!P3 IMAD.IADD R17, R17, 0x1, -R0.reuse ;  /* 0x000000011111b824 */ /* 0x100fe200078e0a00 */
[----:B------:R-:W-:Y:S01]  /*23e0*/  ISETP.GE.AND P3, PT, R18, RZ, PT ;  /* 0x000000ff1200720c */ /* 0x000fe20003f66270 */
[----:B0-----:R-:W-:Y:S02]  /*23f0*/  IMAD.SHL.U32 R18, R3, 0x2, RZ ;  /* 0x0000000203127824 */ /* 0x001fe400078e00ff */
[----:B------:R-:W-:Y:S01]  /*2400*/  @!P1 IMAD.MOV R11, RZ, RZ, -R11 ;  /* 0x000000ffff0b9224 */ /* 0x000fe200078e0a0b */
[----:B------:R-:W-:Y:S01]  /*2410*/  ISETP.GT.U32.AND P1, PT, R0, R26, PT ;  /* 0x0000001a0000720c */ /* 0x000fe20003f24070 */
[--C-:B------:R-:W-:Y:S01]  /*2420*/  @!P4 IMAD.IADD R24, R24, 0x1, -R0.reuse ;  /* 0x000000011818c824 */ /* 0x100fe200078e0a00 */
[----:B------:R-:W-:Y:S01]  /*2430*/  LOP3.LUT R29, R18, 0x10, RZ, 0xc0, !PT ;  /* 0x00000010121d7812 */ /* 0x000fe200078ec0ff */
[----:B------:R-:W-:Y:S01]  /*2440*/  @!P2 IMAD.IADD R27, R27, 0x1, -R0 ;  /* 0x000000011b1ba824 */ /* 0x000fe200078e0a00 */
[----:B------:R-:W-:-:S02]  /*2450*/  ISETP.GE.AND P4, PT, R16, RZ, PT ;  /* 0x000000ff1000720c */ /* 0x000fc40003f86270 */
[----:B------:R-:W-:Y:S02]  /*2460*/  ISETP.GE.AND P2, PT, R12, RZ, PT ;  /* 0x000000ff0c00720c */ /* 0x000fe40003f46270 */
[----:B------:R-:W-:-:S05]  /*2470*/  LOP3.LUT R29, R29, 0x20, R3, 0xf8, !PT ;  /* 0x000000201d1d7812 */ /* 0x000fca00078ef803 */
[----:B------:R-:W-:Y:S01]  /*2480*/  @!P1 IMAD.IADD R26, R26, 0x1, -R0 ;  /* 0x000000011a1a9824 */ /* 0x000fe200078e0a00 */
[----:B------:R-:W-:Y:S02]  /*2490*/  ISETP.GE.AND P1, PT, R8, RZ, PT ;  /* 0x000000ff0800720c */ /* 0x000fe40003f26270 */
[----:B--2---:R-:W-:Y:S02]  /*24a0*/  ISETP.GE.AND P5, PT, R23, RZ, PT ;  /* 0x000000ff1700720c */ /* 0x004fe40003fa6270 */
[----:B------:R-:W2:Y:S04]  /*24b0*/  LDL.LU R23, [R1+0x87c] ;  /* 0x00087c0001177983 */ /* 0x000ea80000300800 */
[----:B------:R-:W3:Y:S04]  /*24c0*/  LDL.LU R22, [R1+0x878] ;  /* 0x0008780001167983 */ /* 0x000ee80000300800 */
[----:B------:R-:W4:Y:S03]  /*24d0*/  LDL.LU R21, [R1+0x874] ;  /* 0x0008740001157983 */ /* 0x000f260000300800 */
[----:B------:R-:W-:Y:S01]  /*24e0*/  @!P5 IMAD.MOV R7, RZ, RZ, -R7 ;  /* 0x000000ffff07d224 */ /* 0x000fe200078e0a07 */
[----:B------:R-:W-:Y:S01]  /*24f0*/  ISETP.GT.U32.AND P5, PT, R0, R25, PT ;  /* 0x000000190000720c */ /* 0x000fe20003fa4070 */
[----:B------:R-:W2:-:S12]  /*2500*/  LDL.LU R19, [R1+0x870] ;  /* 0x0008700001137983 */ /* 0x000e980000300800 */
[----:B------:R-:W-:Y:S01]  /*2510*/  @!P5 IMAD.IADD R25, R25, 0x1, -R0 ;  /* 0x000000011919d824 */ /* 0x000fe200078e0a00 */
[----:B------:R-:W-:-:S04]  /*2520*/  ISETP.GE.AND P5, PT, R10, RZ, PT ;  /* 0x000000ff0a00720c */ /* 0x000fc80003fa6270 */
[----:B------:R-:W-:Y:S02]  /*2530*/  ISETP.GT.U32.AND P0, PT, R0, R25, PT ;  /* 0x000000190000720c */ /* 0x000fe40003f04070 */
[----:B------:R-:W-:-:S05]  /*2540*/  LOP3.LUT R10, R3, 0x7, RZ, 0xc0, !PT ;  /* 0x00000007030a7812 */ /* 0x000fca00078ec0ff */
[C---:B------:R-:W-:Y:S02]  /*2550*/  IMAD R16, R10.reuse, 0x90, RZ ;  /* 0x000000900a107824 */ /* 0x040fe400078e02ff */
[----:B------:R-:W-:Y:S02]  /*2560*/  IMAD R12, R10, 0x110, RZ ;  /* 0x000001100a0c7824 */ /* 0x000fe400078e02ff */
[----:B------:R-:W-:Y:S01]  /*2570*/  IMAD.SHL.U32 R3, R3, 0x80, RZ ;  /* 0x0000008003037824 */ /* 0x000fe200078e00ff */
[----:B------:R-:W-:Y:S01]  /*2580*/  LOP3.LUT R16, R16, 0x30, R18, 0x78, !PT ;  /* 0x0000003010107812 */ /* 0x000fe200078e7812 */
[----:B------:R-:W-:Y:S01]  /*2590*/  @!P0 IMAD.IADD R25, R25, 0x1, -R0 ;  /* 0x0000000119198824 */ /* 0x000fe200078e0a00 */
[----:B------:R-:W-:Y:S02]  /*25a0*/  ISETP.GE.AND P0, PT, R13, RZ, PT ;  /* 0x000000ff0d00720c */ /* 0x000fe40003f06270 */
[----:B------:R-:W-:Y:S01]  /*25b0*/  LOP3.LUT R29, R12, R29, RZ, 0x3c, !PT ;  /* 0x0000001d0c1d7212 */ /* 0x000fe200078e3cff */
[----:B------:R-:W2:Y:S04]  /*25c0*/  LDL.LU R13, [R1+0x20] ;  /* 0x00002000010d7983 */ /* 0x000ea80000300800 */
[----:B------:R-:W2:Y:S01]  /*25d0*/  LDL.LU R12, [R1+0x18] ;  /* 0x00001800010c7983 */ /* 0x000ea20000300800 */
[----:B------:R-:W-:-:S03]  /*25e0*/  LOP3.LUT R29, R29, 0x800, R3, 0xf8, !PT ;  /* 0x000008001d1d7812 */ /* 0x000fc600078ef803 */
[----:B------:R-:W2:Y:S04]  /*25f0*/  LDL.LU R10, [R1+0x14] ;  /* 0x00001400010a7983 */ /* 0x000ea80000300800 */
[----:B------:R-:W2:Y:S04]  /*2600*/  LDL.LU R8, [R1+0x10] ;  /* 0x0000100001087983 */ /* 0x000ea80000300800 */
[----:B------:R-:W2:Y:S04]  /*2610*/  LDL.LU R18, [R1+0x86c] ;  /* 0x00086c0001127983 */ /* 0x000ea80000300800 */
[----:B------:R-:W2:Y:S04]  /*2620*/  LDL.LU R16, [R1+0x868] ;  /* 0x0008680001107983 */ /* 0x000ea80000300800 */
[----:B------:R-:W2:Y:S01]  /*2630*/  LDL.LU R3, [R1+0x864] ;  /* 0x0008640001037983 */ /* 0x000ea20000300800 */
[----:B------:R-:W0:Y:S01]  /*2640*/  S2R R29, SR_TID.X ;  /* 0x00000000001d7919 */ /* 0x000e220000002100 */
[----:B------:R-:W-:Y:S01]  /*2650*/  @!P3 IMAD.MOV R14, RZ, RZ, -R14 ;  /* 0x000000ffff0eb224 */ /* 0x000fe200078e0a0e */
[----:B------:R-:W-:Y:S01]  /*2660*/  ISETP.GT.U32.AND P3, PT, R0, R27, PT ;  /* 0x0000001b0000720c */ /* 0x000fe20003f64070 */
[----:B------:R-:W-:-:S12]  /*2670*/  @!P4 IMAD.MOV R20, RZ, RZ, -R20 ;  /* 0x000000ffff14c224 */ /* 0x000fd800078e0a14 */
[----:B------:R-:W-:Y:S02]  /*2680*/  @!P3 IMAD.IADD R27, R27, 0x1, -R0 ;  /* 0x000000011b1bb824 */ /* 0x000fe400078e0a00 */
[----:B------:R-:W-:Y:S01]  /*2690*/  @!P6 IMAD.MOV R17, RZ, RZ, -R17 ;  /* 0x000000ffff11e224 */ /* 0x000fe200078e0a11 */
[----:B------:R-:W-:Y:S02]  /*26a0*/  ISETP.GE.AND P6, PT, R15, RZ, PT ;  /* 0x000000ff0f00720c */ /* 0x000fe40003fc6270 */
[----:B------:R-:W3:Y:S01]  /*26b0*/  LDL.LU R15, [R1+0x860] ;  /* 0x00086000010f7983 */ /* 0x000ee20000300800 */
[----:B0-----:R-:W-:-:S05]  /*26c0*/  LOP3.LUT R0, R29, 0x3f, RZ, 0xc0, !PT ;  /* 0x0000003f1d007812 */ /* 0x001fca00078ec0ff */
[----:B------:R-:W-:-:S05]  /*26d0*/  IMAD R0, R0, UR6, RZ ;  /* 0x0000000600007c24 */ /* 0x000fca000f8e02ff */
[----:B------:R-:W-:-:S05]  /*26e0*/  LEA R0, P4, R0, UR14, 0x1 ;  /* 0x0000000e00007c11 */ /* 0x000fca000f8808ff */
[----:B------:R0:W-:Y:S04]  /*26f0*/  STL [R1+0x828], R0 ;  /* 0x0008280001007387 */ /* 0x0001e80000100800 */
[----:B0-----:R-:W3:Y:S01]  /*2700*/  LDL.LU R0, [R1+0x8] ;  /* 0x0000080001007983 */ /* 0x001ee20000300800 */
[----:B--2---:R-:W-:Y:S02]  /*2710*/  ISETP.NE.AND P3, PT, R3, RZ, PT ;  /* 0x000000ff0300720c */ /* 0x004fe40003f65270 */
[----:B------:R-:W-:Y:S01]  /*2720*/  LOP3.LUT R29, RZ, R3, RZ, 0x33, !PT ;  /* 0x00000003ff1d7212 */ /* 0x000fe200078e33ff */
[----:B------:R-:W-:Y:S02]  /*2730*/  IMAD.MOV.U32 R3, RZ, RZ, R28 ;  /* 0x000000ffff037224 */ /* 0x000fe400078e001c */
[----:B------:R-:W2:Y:S01]  /*2740*/  LDL.LU R28, [R1+0xc] ;  /* 0x00000c00011c7983 */ /* 0x000ea20000300800 */
[----:B------:R-:W-:-:S02]  /*2750*/  SEL R13, R29, R13, !P3 ;  /* 0x0000000d1d0d7207 */ /* 0x000fc40005800000 */
[C---:B------:R-:W-:Y:S02]  /*2760*/  SEL R12, R29.reuse, R12, !P3 ;  /* 0x0000000c1d0c7207 */ /* 0x040fe40005800000 */
[C---:B------:R-:W-:Y:S01]  /*2770*/  SEL R10, R29.reuse, R10, !P3 ;  /* 0x0000000a1d0a7207 */ /* 0x040fe20005800000 */
[----:B------:R0:W-:Y:S01]  /*2780*/  STL [R1+0x2c], R13 ;  /* 0x00002c0d01007387 */ /* 0x0001e20000100800 */
[----:B------:R-:W-:-:S03]  /*2790*/  SEL R8, R29, R8, !P3 ;  /* 0x000000081d087207 */ /* 0x000fc60005800000 */
[----:B0-----:R-:W4:Y:S04]  /*27a0*/  LDL.LU R13, [R1+0x85c] ;  /* 0x00085c00010d7983 */ /* 0x001f280000300800 */
[----:B------:R0:W-:Y:S04]  /*27b0*/  STL [R1+0x28], R12 ;  /* 0x0000280c01007387 */ /* 0x0001e80000100800 */
[----:B0-----:R-:W4:Y:S04]  /*27c0*/  LDL.LU R12, [R1+0x858] ;  /* 0x00085800010c7983 */ /* 0x001f280000300800 */
[----:B------:R0:W-:Y:S04]  /*27d0*/  STL [R1+0x24], R10 ;  /* 0x0000240a01007387 */ /* 0x0001e80000100800 */
[----:B0-----:R-:W4:Y:S04]  /*27e0*/  LDL.LU R10, [R1+0x854] ;  /* 0x00085400010a7983 */ /* 0x001f280000300800 */
[----:B------:R0:W-:Y:S04]  /*27f0*/  STL [R1+0x20], R8 ;  /* 0x0000200801007387 */ /* 0x0001e80000100800 */
[----:B0-----:R-:W4:Y:S01]  /*2800*/  LDL.LU R8, [R1+0x850] ;  /* 0x0008500001087983 */ /* 0x001f220000300800 */
[----:B---3--:R-:W-:-:S02]  /*2810*/  SEL R0, R29, R0, !P3 ;  /* 0x000000001d007207 */ /* 0x008fc40005800000 */
[----:B--2---:R-:W-:-:S05]  /*2820*/  SEL R28, R29, R28, !P3 ;  /* 0x0000001c1d1c7207 */ /* 0x004fca0005800000 */
[----:B------:R4:W-:Y:S04]  /*2830*/  STL [R1+0x1c], R28 ;  /* 0x00001c1c01007387 */ /* 0x0009e80000100800 */
[----:B------:R0:W-:Y:S01]  /*2840*/  STL [R1+0x18], R0 ;  /* 0x0000180001007387 */ /* 0x0001e20000100800 */
[----:B----4-:R-:W-:Y:S01]  /*2850*/  SEL R28, R29, R8, !P3 ;  /* 0x000000081d1c7207 */ /* 0x010fe20005800000 */
[----:B------:R-:W-:-:S05]  /*2860*/  IMAD.MOV.U32 R8, RZ, RZ, R29 ;  /* 0x000000ffff087224 */ /* 0x000fca00078e001d */
[C---:B0-----:R-:W-:Y:S02]  /*2870*/  SEL R0, R8.reuse, R10, !P3 ;  /* 0x0000000a08007207 */ /* 0x041fe40005800000 */
[C---:B------:R-:W-:Y:S01]  /*2880*/  SEL R10, R8.reuse, R12, !P3 ;  /* 0x0000000c080a7207 */ /* 0x040fe20005800000 */
[----:B------:R-:W-:Y:S01]  /*2890*/  STL [R1+0x14], R28 ;  /* 0x0000141c01007387 */ /* 0x000fe20000100800 */
[----:B------:R-:W-:-:S03]  /*28a0*/  SEL R12, R8, R13, !P3 ;  /* 0x0000000d080c7207 */ /* 0x000fc60005800000 */
[----:B------:R0:W-:Y:S04]  /*28b0*/  STL [R1+0x4], R0 ;  /* 0x0000040001007387 */ /* 0x0001e80000100800 */
[----:B------:R1:W-:Y:S01]  /*28c0*/  STL [R1+0x10], R10 ;  /* 0x0000100a01007387 */ /* 0x0003e20000100800 */
[----:B0-----:R-:W-:-:S03]  /*28d0*/  SEL R0, R8, R15, !P3 ;  /* 0x0000000f08007207 */ /* 0x001fc60005800000 */
[----:B-1----:R-:W2:Y:S04]  /*28e0*/  LDL.LU R10, [R1+0x98] ;  /* 0x00009800010a7983 */ /* 0x002ea80000300800 */
[----:B------:R0:W-:Y:S04]  /*28f0*/  STL [R1+0xc], R12 ;  /* 0x00000c0c01007387 */ /* 0x0001e80000100800 */
[----:B0-----:R-:W3:Y:S04]  /*2900*/  LDL.LU R12, [R1+0x94] ;  /* 0x00009400010c7983 */ /* 0x001ee80000300800 */
[----:B------:R0:W-:Y:S04]  /*2910*/  STL [R1+0x8], R0 ;  /* 0x0000080001007387 */ /* 0x0001e80000100800 */
[----:B------:R-:W4:Y:S04]  /*2920*/  LDL.LU R13, [R1+0x24] ;  /* 0x00002400010d7983 */ /* 0x000f280000300800 */
[----:B------:R-:W2:Y:S01]  /*2930*/  LDL.LU R15, [R1+0x20] ;  /* 0x00002000010f7983 */ /* 0x000ea20000300800 */
[----:B0-----:R-:W-:-:S03]  /*2940*/  SEL R0, R8, R16, !P3 ;  /* 0x0000001008007207 */ /* 0x001fc60005800000 */
[----:B------:R-:W2:Y:S04]  /*2950*/  LDL.LU R16, [R1+0x1c] ;  /* 0x00001c0001107983 */ /* 0x000ea80000300800 */
[----:B------:R0:W-:Y:S04]  /*2960*/  STL [R1+0x82c], R0 ;  /* 0x00082c0001007387 */ /* 0x0001e80000100800 */
[----:B0-----:R-:W2:Y:S04]  /*2970*/  LDL.LU R0, [R1+0x8] ;  /* 0x0000080001007983 */ /* 0x001ea80000300800 */
[----:B--2---:R0:W-:Y:S04]  /*2980*/  STL [R1+0x830], R0 ;  /* 0x0008300001007387 */ /* 0x0041e80000100800 */
[----:B0-----:R-:W2:Y:S01]  /*2990*/  LDL.LU R0, [R1+0xc] ;  /* 0x00000c0001007983 */ /* 0x001ea20000300800 */
[----:B------:R-:W-:-:S03]  /*29a0*/  SEL R29, R8, R18, !P3 ;  /* 0x00000012081d7207 */ /* 0x000fc60005800000 */
[----:B--2---:R0:W-:Y:S04]  /*29b0*/  STL [R1+0x834], R0 ;  /* 0x0008340001007387 */ /* 0x0041e80000100800 */
[----:B0-----:R-:W2:Y:S01]  /*29c0*/  LDL.LU R0, [R1+0x10] ;  /* 0x0000100001007983 */ /* 0x001ea20000300800 */
[----:B------:R-:W-:-:S03]  /*29d0*/  SEL R28, R8, R19, !P3 ;  /* 0x00000013081c7207 */ /* 0x000fc60005800000 */
[----:B--2---:R0:W-:Y:S04]  /*29e0*/  STL [R1+0x838], R0 ;  /* 0x0008380001007387 */ /* 0x0041e80000100800 */
[----:B0-----:R-:W2:Y:S04]  /*29f0*/  LDL.LU R0, [R1+0x4] ;  /* 0x0000040001007983 */ /* 0x001ea80000300800 */
[----:B------:R-:W2:Y:S04]  /*2a00*/  LDL.LU R18, [R1+0x18] ;  /* 0x0000180001127983 */ /* 0x000ea80000300800 */
[----:B------:R0:W-:Y:S04]  /*2a10*/  STL.64 [R1+0x840], R28 ;  /* 0x0008401c01007387 */ /* 0x0001e80000100a00 */
[----:B------:R-:W2:Y:S01]  /*2a20*/  LDL.LU R19, [R1+0x14] ;  /* 0x0000140001137983 */ /* 0x000ea20000300800 */
[----:B0-----:R-:W0:Y:S01]  /*2a30*/  S2R R28, SR_TID.X ;  /* 0x00000000001c7919 */ /* 0x001e220000002100 */
[----:B------:R-:W-:-:S02]  /*2a40*/  IMAD.MOV.U32 R29, RZ, RZ, R8 ;  /* 0x000000ffff1d7224 */ /* 0x000fc400078e0008 */
[----:B------:R-:W-:Y:S02]  /*2a50*/  IMAD R10, R10, UR7, RZ ;  /* 0x000000070a0a7c24 */ /* 0x000fe4000f8e02ff */
[----:B------:R-:W-:Y:S02]  /*2a60*/  @!P6 IMAD.MOV R27, RZ, RZ, -R27 ;  /* 0x000000ffff1be224 */ /* 0x000fe400078e0a1b */
[----:B---3--:R-:W-:Y:S02]  /*2a70*/  IMAD R12, R12, UR7, RZ ;  /* 0x000000070c0c7c24 */ /* 0x008fe4000f8e02ff */
[----:B------:R-:W-:Y:S01]  /*2a80*/  @!P0 IMAD.MOV R25, RZ, RZ, -R25 ;  /* 0x000000ffff198224 */ /* 0x000fe200078e0a19 */
[----:B------:R-:W-:Y:S01]  /*2a90*/  SEL R8, R29, R2, !P3 ;  /* 0x000000021d087207 */ /* 0x000fe20005800000 */
[----:B------:R-:W-:Y:S02]  /*2aa0*/  @!P5 IMAD.MOV R3, RZ, RZ, -R3 ;  /* 0x000000ffff03d224 */ /* 0x000fe400078e0a03 */
[----:B------:R-:W-:-:S02]  /*2ab0*/  @!P2 IMAD.MOV R24, RZ, RZ, -R24 ;  /* 0x000000ffff18a224 */ /* 0x000fc400078e0a18 */
[----:B------:R-:W-:Y:S01]  /*2ac0*/  @!P1 IMAD.MOV R26, RZ, RZ, -R26 ;  /* 0x000000ffff1a9224 */ /* 0x000fe200078e0a1a */
[C---:B------:R-:W-:Y:S02]  /*2ad0*/  SEL R21, R29.reuse, R21, !P3 ;  /* 0x000000151d157207 */ /* 0x040fe40005800000 */
[C---:B------:R-:W-:Y:S02]  /*2ae0*/  SEL R22, R29.reuse, R22, !P3 ;  /* 0x000000161d167207 */ /* 0x040fe40005800000 */
[C---:B------:R-:W-:Y:S02]  /*2af0*/  SEL R23, R29.reuse, R23, !P3 ;  /* 0x000000171d177207 */ /* 0x040fe40005800000 */
[----:B------:R-:W-:Y:S02]  /*2b00*/  SEL R9, R29, R9, !P3 ;  /* 0x000000091d097207 */ /* 0x000fe40005800000 */
[----:B0-----:R-:W-:-:S05]  /*2b10*/  LOP3.LUT R28, R28, 0x3f, RZ, 0xc0, !PT ;  /* 0x0000003f1c1c7812 */ /* 0x001fca00078ec0ff */
[----:B------:R-:W-:Y:S01]  /*2b20*/  IMAD R2, R28, UR6, RZ ;  /* 0x000000061c027c24 */ /* 0x000fe2000f8e02ff */
[----:B------:R-:W-:Y:S02]  /*2b30*/  LEA R28, P1, R12, UR12, 0x1 ;  /* 0x0000000c0c1c7c11 */ /* 0x000fe4000f8208ff */
[C---:B------:R-:W-:Y:S02]  /*2b40*/  SEL R4, R29.reuse, R4, !P3 ;  /* 0x000000041d047207 */ /* 0x040fe40005800000 */
[C---:B------:R-:W-:Y:S02]  /*2b50*/  SEL R5, R29.reuse, R5, !P3 ;  /* 0x000000051d057207 */ /* 0x040fe40005800000 */
[C---:B------:R-:W-:Y:S02]  /*2b60*/  SEL R6, R29.reuse, R6, !P3 ;  /* 0x000000061d067207 */ /* 0x040fe40005800000 */
[C---:B------:R-:W-:Y:S02]  /*2b70*/  SEL R7, R29.reuse, R7, !P3 ;  /* 0x000000071d077207 */ /* 0x040fe40005800000 */
[----:B------:R-:W-:-:S02]  /*2b80*/  SEL R11, R29, R11, !P3 ;  /* 0x0000000b1d0b7207 */ /* 0x000fc40005800000 */
[C---:B------:R-:W-:Y:S02]  /*2b90*/  SEL R14, R29.reuse, R14, !P3 ;  /* 0x0000000e1d0e7207 */ /* 0x040fe40005800000 */
[C---:B------:R-:W-:Y:S02]  /*2ba0*/  SEL R17, R29.reuse, R17, !P3 ;  /* 0x000000111d117207 */ /* 0x040fe40005800000 */
[C---:B------:R-:W-:Y:S02]  /*2bb0*/  SEL R20, R29.reuse, R20, !P3 ;  /* 0x000000141d147207 */ /* 0x040fe40005800000 */
[C---:B------:R-:W-:Y:S02]  /*2bc0*/  SEL R3, R29.reuse, R3, !P3 ;  /* 0x000000031d037207 */ /* 0x040fe40005800000 */
[C---:B------:R-:W-:Y:S02]  /*2bd0*/  SEL R24, R29.reuse, R24, !P3 ;  /* 0x000000181d187207 */ /* 0x040fe40005800000 */
[----:B------:R-:W-:-:S02]  /*2be0*/  SEL R25, R29, R25, !P3 ;  /* 0x000000191d197207 */ /* 0x000fc40005800000 */
[----:B------:R-:W-:Y:S01]  /*2bf0*/  SEL R26, R29, R26, !P3 ;  /* 0x0000001a1d1a7207 */ /* 0x000fe20005800000 */
[----:B--2---:R0:W-:Y:S02]  /*2c00*/  STL.64 [R1+0x848], R18 ;  /* 0x0008481201007387 */ /* 0x0041e40000100a00 */
[----:B0-----:R-:W-:Y:S01]  /*2c10*/  IMAD.MOV.U32 R19, RZ, RZ, R29 ;  /* 0x000000ffff137224 */ /* 0x001fe200078e001d */
[----:B------:R-:W-:-:S04]  /*2c20*/  LEA R18, P0, R10, UR12, 0x1 ;  /* 0x0000000c0a127c11 */ /* 0x000fc8000f8008ff */
[----:B------:R-:W-:Y:S02]  /*2c30*/  SEL R27, R19, R27, !P3 ;  /* 0x0000001b131b7207 */ /* 0x000fe40005800000 */
[----:B------:R-:W-:Y:S02]  /*2c40*/  LEA.HI.X.SX32 R19, R10, UR13, 0x1, P0 ;  /* 0x0000000d0a137c11 */ /* 0x000fe400080f0eff */
[----:B------:R-:W-:Y:S01]  /*2c50*/  LEA.HI.X.SX32 R29, R12, UR13, 0x1, P1 ;  /* 0x0000000d0c1d7c11 */ /* 0x000fe200088f0eff */
[----:B------:R-:W-:Y:S02]  /*2c60*/  IMAD R0, R0, UR10, RZ ;  /* 0x0000000a00007c24 */ /* 0x000fe4000f8e02ff */
[----:B------:R0:W-:Y:S04]  /*2c70*/  STL.64 [R1+0x1d8], R18 ;  /* 0x0001d81201007387 */ /* 0x0001e80000100a00 */
[----:B0-----:R-:W2:Y:S04]  /*2c80*/  LDL.LU.64 R18, [R1+0x848] ;  /* 0x0008480001127983 */ /* 0x001ea80000300a00 */
[----:B------:R-:W3:Y:S04]  /*2c90*/  LDL.LU R10, [R1+0x2c] ;  /* 0x00002c00010a7983 */ /* 0x000ee80000300800 */
[----:B------:R0:W-:Y:S04]  /*2ca0*/  STL.64 [R1+0x1d0], R28 ;  /* 0x0001d01c01007387 */ /* 0x0001e80000100a00 */
[----:B0-----:R-:W2:Y:S04]  /*2cb0*/  LDL.LU.64 R28, [R1+0x840] ;  /* 0x00084000011c7983 */ /* 0x001ea80000300a00 */
[----:B------:R-:W2:Y:S04]  /*2cc0*/  LDL.LU R12, [R1+0x28] ;  /* 0x00002800010c7983 */ /* 0x000ea80000300800 */
[----:B------:R0:W-:Y:S04]  /*2cd0*/  STL [R1+0x4], R0 ;  /* 0x0000040001007387 */ /* 0x0001e80000100800 */
[----:B0-----:R-:W2:Y:S02]  /*2ce0*/  LDL.LU R0, [R1+0x838] ;  /* 0x0008380001007983 */ /* 0x001ea40000300800 */
[----:B--2---:R-:W-:-:S05]  /*2cf0*/  IMAD R0, R0, UR10, RZ ;  /* 0x0000000a00007c24 */ /* 0x004fca000f8e02ff */
[----:B------:R0:W-:Y:S04]  /*2d00*/  STL [R1+0x10], R0 ;  /* 0x0000100001007387 */ /* 0x0001e80000100800 */
[----:B0-----:R-:W2:Y:S02]  /*2d10*/  LDL.LU R0, [R1+0x834] ;  /* 0x0008340001007983 */ /* 0x001ea40000300800 */
[----:B--2---:R-:W-:-:S05]  /*2d20*/  IMAD R0, R0, UR10, RZ ;  /* 0x0000000a00007c24 */ /* 0x004fca000f8e02ff */
[----:B------:R0:W-:Y:S04]  /*2d30*/  STL [R1+0xc], R0 ;  /* 0x00000c0001007387 */ /* 0x0001e80000100800 */
[----:B0-----:R-:W2:Y:S02]  /*2d40*/  LDL.LU R0, [R1+0x830] ;  /* 0x0008300001007983 */ /* 0x001ea40000300800 */
[----:B--2---:R-:W-:-:S05]  /*2d50*/  IMAD R0, R0, UR10, RZ ;  /* 0x0000000a00007c24 */ /* 0x004fca000f8e02ff */
[----:B------:R0:W-:Y:S04]  /*2d60*/  STL [R1+0x8], R0 ;  /* 0x0000080001007387 */ /* 0x0001e80000100800 */
[----:B0-----:R-:W2:Y:S01]  /*2d70*/  LDL.LU R0, [R1+0x82c] ;  /* 0x00082c0001007983 */ /* 0x001ea20000300800 */
[----:B------:R-:W-:Y:S02]  /*2d80*/  IMAD R29, R29, UR10, RZ ;  /* 0x0000000a1d1d7c24 */ /* 0x000fe4000f8e02ff */
[----:B------:R-:W-:Y:S02]  /*2d90*/  IMAD R22, R22, UR10, RZ ;  /* 0x0000000a16167c24 */ /* 0x000fe4000f8e02ff */
[----:B------:R-:W-:Y:S02]  /*2da0*/  IMAD R9, R9, UR10, RZ ;  /* 0x0000000a09097c24 */ /* 0x000fe4000f8e02ff */
[----:B------:R-:W-:-:S02]  /*2db0*/  IMAD R8, R8, UR10, RZ ;  /* 0x0000000a08087c24 */ /* 0x000fc4000f8e02ff */
[----:B--2---:R-:W-:-:S05]  /*2dc0*/  IMAD R0, R0, UR10, RZ ;  /* 0x0000000a00007c24 */ /* 0x004fca000f8e02ff */
[----:B------:R0:W-:Y:S04]  /*2dd0*/  STL [R1], R0 ;  /* 0x0000000001007387 */ /* 0x0001e80000100800 */
[----:B0-----:R-:W2:Y:S04]  /*2de0*/  LDL.LU R0, [R1+0x828] ;  /* 0x0008280001007983 */ /* 0x001ea80000300800 */
[----:B------:R-:W-:Y:S04]  /*2df0*/  STL [R1+0x824], R29 ;  /* 0x0008241d01007387 */ /* 0x000fe80000100800 */
[----:B------:R0:W-:Y:S04]  /*2e00*/  STL [R1+0x820], R22 ;  /* 0x0008201601007387 */ /* 0x0001e80000100800 */
[----:B0-----:R-:W2:Y:S04]  /*2e10*/  LDL.LU R22, [R1+0x4] ;  /* 0x0000040001167983 */ /* 0x001ea80000300800 */
[----:B------:R0:W-:Y:S04]  /*2e20*/  STL [R1+0x81c], R9 ;  /* 0x00081c0901007387 */ /* 0x0001e80000100800 */
[----:B0-----:R-:W2:Y:S04]  /*2e30*/  LDL.LU R9, [R1+0x10] ;  /* 0x0000100001097983 */ /* 0x001ea80000300800 */
[----:B------:R0:W-:Y:S04]  /*2e40*/  STL [R1+0x818], R8 ;  /* 0x0008180801007387 */ /* 0x0001e80000100800 */
[----:B0-----:R-:W2:Y:S01]  /*2e50*/  LDL.LU R8, [R1+0xc] ;  /* 0x00000c0001087983 */ /* 0x001ea20000300800 */
[----:B---3--:R-:W-:Y:S01]  /*2e60*/  IMAD R10, R10, UR10, RZ ;  /* 0x0000000a0a0a7c24 */ /* 0x008fe2000f8e02ff */
[----:B------:R-:W-:Y:S01]  /*2e70*/  LEA.HI.X.SX32 R2, R2, UR15, 0x1, P4 ;  /* 0x0000000f02027c11 */ /* 0x000fe2000a0f0eff */
[----:B------:R-:W-:-:S02]  /*2e80*/  IMAD R12, R12, UR10, RZ ;  /* 0x0000000a0c0c7c24 */ /* 0x000fc4000f8e02ff */
[----:B----4-:R-:W-:Y:S02]  /*2e90*/  IMAD R13, R13, UR10, RZ ;  /* 0x0000000a0d0d7c24 */ /* 0x010fe4000f8e02ff */
[----:B------:R-:W-:Y:S02]  /*2ea0*/  IMAD R15, R15, UR10, RZ ;  /* 0x0000000a0f0f7c24 */ /* 0x000fe4000f8e02ff */
[----:B------:R-:W-:Y:S02]  /*2eb0*/  IMAD R16, R16, UR10, RZ ;  /* 0x0000000a10107c24 */ /* 0x000fe4000f8e02ff */
[----:B------:R-:W-:Y:S02]  /*2ec0*/  IMAD R18, R18, UR10, RZ ;  /* 0x0000000a12127c24 */ /* 0x000fe4000f8e02ff */
[----:B------:R-:W-:Y:S01]  /*2ed0*/  IMAD R19, R19, UR10, RZ ;  /* 0x0000000a13137c24 */ /* 0x000fe2000f8e02ff */
[----:B--2---:R-:W-:-:S05]  /*2ee0*/  LEA R29, P4, R10, R0, 0x1 ;  /* 0x000000000a1d7211 */ /* 0x004fca00078808ff */
[----:B------:R0:W-:Y:S02]  /*2ef0*/  STL [R1+0x7d4], R29 ;  /* 0x0007d41d01007387 */ /* 0x0001e40000100800 */
[----:B0-----:R-:W-:-:S05]  /*2f00*/  LEA R29, P6, R12, R0, 0x1 ;  /* 0x000000000c1d7211 */ /* 0x001fca00078c08ff */
        /* <DEDUP_REMOVED lines=9> */
[----:B0-----:R-:W-:Y:S02]  /*2fa0*/  LEA.HI.X.SX32 R29, R10, R2, 0x1, P4 ;  /* 0x000000020a1d7211 */ /* 0x001fe400020f0eff */
[----:B------:R-:W2:Y:S04]  /*2fb0*/  LDL.LU R10, [R1] ;  /* 0x00000000010a7983 */ /* 0x000ea80000300800 */
[----:B------:R0:W-:Y:S02]  /*2fc0*/  STL [R1+0x7cc], R29 ;  /* 0x0007cc1d01007387 */ /* 0x0001e40000100800 */
[----:B0-----:R-:W-:-:S05]  /*2fd0*/  LEA R29, P5, R19, R0, 0x1 ;  /* 0x00000000131d7211 */ /* 0x001fca00078a08ff */
[----:B------:R0:W-:Y:S02]  /*2fe0*/  STL [R1+0x7d0], R29 ;  /* 0x0007d01d01007387 */ /* 0x0001e40000100800 */
[----:B0-----:R-:W-:Y:S02]  /*2ff0*/  LEA.HI.X.SX32 R29, R12, R2, 0x1, P6 ;  /* 0x000000020c1d7211 */ /* 0x001fe400030f0eff */
[----:B------:R-:W-:-:S03]  /*3000*/  LEA R12, P4, R22, R0, 0x1 ;  /* 0x00000000160c7211 */ /* 0x000fc600078808ff */
[----:B------:R0:W-:Y:S04]  /*3010*/  STL [R1+0x7c4], R29 ;  /* 0x0007c41d01007387 */ /* 0x0001e80000100800 */
[----:B------:R1:W-:Y:S01]  /*3020*/  STL [R1+0x7c8], R12 ;  /* 0x0007c80c01007387 */ /* 0x0003e20000100800 */
[----:B0-----:R-:W-:-:S03]  /*3030*/  LEA.HI.X.SX32 R29, R13, R2, 0x1, P3 ;  /* 0x000000020d1d7211 */ /* 0x001fc600018f0eff */
[----:B-1----:R-:W3:Y:S04]  /*3040*/  LDL.64 R12, [R1+0x1d8] ;  /* 0x0001d800010c7983 */ /* 0x002ee80000100a00 */
[----:B------:R0:W-:Y:S02]  /*3050*/  STL [R1+0x7bc], R29 ;  /* 0x0007bc1d01007387 */ /* 0x0001e40000100800 */
[----:B0-----:R-:W-:-:S05]  /*3060*/  LEA R29, P3, R9, R0, 0x1 ;  /* 0x00000000091d7211 */ /* 0x001fca00078608ff */
[----:B------:R0:W-:Y:S02]  /*3070*/  STL [R1+0x7c0], R29 ;  /* 0x0007c01d01007387 */ /* 0x0001e40000100800 */
[----:B0-----:R-:W-:Y:S02]  /*3080*/  LEA.HI.X.SX32 R29, R15, R2, 0x1, P1 ;  /* 0x000000020f1d7211 */ /* 0x001fe400008f0eff */
[----:B------:R-:W4:Y:S04]  /*3090*/  LDL.LU R15, [R1+0x8] ;  /* 0x00000800010f7983 */ /* 0x000f280000300800 */
[----:B------:R0:W-:Y:S02]  /*30a0*/  STL [R1+0x7b4], R29 ;  /* 0x0007b41d01007387 */ /* 0x0001e40000100800 */
[----:B0-----:R-:W-:-:S05]  /*30b0*/  LEA R29, P1, R8, R0, 0x1 ;  /* 0x00000000081d7211 */ /* 0x001fca00078208ff */
[----:B------:R0:W-:Y:S04]  /*30c0*/  STL [R1+0x7b8], R29 ;  /* 0x0007b81d01007387 */ /* 0x0001e80000100800 */
[----:B0-----:R-:W3:Y:S01]  /*30d0*/  LDL.LU R29, [R1+0x824] ;  /* 0x00082400011d7983 */ /* 0x001ee20000300800 */
[----:B------:R-:W-:-:S05]  /*30e0*/  LEA.HI.X.SX32 R16, R16, R2, 0x1, P0 ;  /* 0x0000000210107211 */ /* 0x000fca00000f0eff */
[----:B------:R4:W-:Y:S01]  /*30f0*/  STL [R1+0x708], R16 ;  /* 0x0007081001007387 */ /* 0x0009e20000100800 */
[----:B------:R-:W-:Y:S02]  /*3100*/  IMAD R28, R28, UR10, RZ ;  /* 0x0000000a1c1c7c24 */ /* 0x000fe4000f8e02ff */
[----:B------:R-:W-:Y:S01]  /*3110*/  IMAD R21, R21, UR10, RZ ;  /* 0x0000000a15157c24 */ /* 0x000fe2000f8e02ff */
[----:B----4-:R-:W-:-:S05]  /*3120*/  LEA R16, P0, R15, R0, 0x1 ;  /* 0x000000000f107211 */ /* 0x010fca00078008ff */
[----:B------:R0:W-:Y:S02]  /*3130*/  STL [R1+0x724], R16 ;  /* 0x0007241001007387 */ /* 0x0001e40000100800 */
[----:B0-----:R-:W-:Y:S02]  /*3140*/  LEA.HI.X.SX32 R16, R18, R2, 0x1, P2 ;  /* 0x0000000212107211 */ /* 0x001fe400010f0eff */
[----:B--2---:R-:W-:-:S03]  /*3150*/  LEA R18, P2, R10, R0, 0x1 ;  /* 0x000000000a127211 */ /* 0x004fc600078408ff */
[----:B------:R0:W-:Y:S04]  /*3160*/  STL [R1+0x70c], R16 ;  /* 0x00070c1001007387 */ /* 0x0001e80000100800 */
[----:B------:R1:W-:Y:S01]  /*3170*/  STL [R1+0x72c], R18 ;  /* 0x00072c1201007387 */ /* 0x0003e20000100800 */
[----:B0-----:R-:W-:-:S03]  /*3180*/  LEA.HI.X.SX32 R16, R19, R2, 0x1, P5 ;  /* 0x0000000213107211 */ /* 0x001fc600028f0eff */
[----:B-1----:R-:W2:Y:S04]  /*3190*/  LDL.64 R18, [R1+0x1d0] ;  /* 0x0001d00001127983 */ /* 0x002ea80000100a00 */
[----:B------:R3:W-:Y:S02]  /*31a0*/  STL [R1+0x710], R16 ;  /* 0x0007101001007387 */ /* 0x0007e40000100800 */
[----:B---3--:R-:W-:-:S05]  /*31b0*/  LEA R16, P5, R29, R0, 0x1 ;  /* 0x000000001d107211 */ /* 0x008fca00078a08ff */
[----:B------:R0:W-:Y:S02]  /*31c0*/  STL [R1+0x734], R16 ;  /* 0x0007341001007387 */ /* 0x0001e40000100800 */
[----:B0-----:R-:W-:Y:S02]  /*31d0*/  LEA.HI.X.SX32 R16, R22, R2, 0x1, P4 ;  /* 0x0000000216107211 */ /* 0x001fe400020f0eff */
[----:B------:R-:W3:Y:S04]  /*31e0*/  LDL.LU R22, [R1+0x820] ;  /* 0x0008200001167983 */ /* 0x000ee80000300800 */
[----:B------:R0:W-:Y:S02]  /*31f0*/  STL [R1+0x714], R16 ;  /* 0x0007141001007387 */ /* 0x0001e40000100800 */
[----:B0-----:R-:W-:-:S05]  /*3200*/  LEA R16, P4, R28, R0, 0x1 ;  /* 0x000000001c107211 */ /* 0x001fca00078808ff */
[----:B------:R0:W-:Y:S02]  /*3210*/  STL [R1+0x73c], R16 ;  /* 0x00073c1001007387 */ /* 0x0001e40000100800 */
[----:B0-----:R-:W-:Y:S02]  /*3220*/  LEA.HI.X.SX32 R16, R9, R2, 0x1, P3 ;  /* 0x0000000209107211 */ /* 0x001fe400018f0eff */
[----:B------:R-:W4:Y:S04]  /*3230*/  LDL.LU R9, [R1+0x81c] ;  /* 0x00081c0001097983 */ /* 0x000f280000300800 */
[----:B------:R0:W-:Y:S02]  /*3240*/  STL [R1+0x718], R16 ;  /* 0x0007181001007387 */ /* 0x0001e40000100800 */
[----:B0-----:R-:W-:-:S05]  /*3250*/  LEA R16, P3, R21, R0, 0x1 ;  /* 0x0000000015107211 */ /* 0x001fca00078608ff */
[----:B------:R0:W-:Y:S02]  /*3260*/  STL [R1+0x744], R16 ;  /* 0x0007441001007387 */ /* 0x0001e40000100800 */
[-C--:B0-----:R-:W-:Y:S02]  /*3270*/  LEA.HI.X.SX32 R16, R8, R2.reuse, 0x1, P1 ;  /* 0x0000000208107211 */ /* 0x081fe400008f0eff */
[----:B------:R-:W2:Y:S01]  /*3280*/  LDL.LU R8, [R1+0x818] ;  /* 0x0008180001087983 */ /* 0x000ea20000300800 */
[----:B------:R-:W-:Y:S01]  /*3290*/  IMAD R23, R23, UR10, RZ ;  /* 0x0000000a17177c24 */ /* 0x000fe2000f8e02ff */
[----:B------:R-:W-:Y:S02]  /*32a0*/  LEA.HI.X.SX32 R15, R15, R2, 0x1, P0 ;  /* 0x000000020f0f7211 */ /* 0x000fe400000f0eff */
[----:B------:R3:W-:Y:S01]  /*32b0*/  STL [R1+0x71c], R16 ;  /* 0x00071c1001007387 */ /* 0x0007e20000100800 */
[----:B------:R-:W-:Y:S02]  /*32c0*/  IMAD R4, R4, UR10, RZ ;  /* 0x0000000a04047c24 */ /* 0x000fe4000f8e02ff */
[----:B------:R-:W-:-:S02]  /*32d0*/  IMAD R5, R5, UR10, RZ ;  /* 0x0000000a05057c24 */ /* 0x000fc4000f8e02ff */
[----:B------:R-:W-:Y:S02]  /*32e0*/  IMAD R6, R6, UR10, RZ ;  /* 0x0000000a06067c24 */ /* 0x000fe4000f8e02ff */
[----:B------:R-:W-:Y:S02]  /*32f0*/  IMAD R7, R7, UR10, RZ ;  /* 0x0000000a07077c24 */ /* 0x000fe4000f8e02ff */
[----:B------:R-:W-:Y:S02]  /*3300*/  IMAD R11, R11, UR10, RZ ;  /* 0x0000000a0b0b7c24 */ /* 0x000fe4000f8e02ff */
[----:B------:R-:W-:Y:S02]  /*3310*/  IMAD R14, R14, UR10, RZ ;  /* 0x0000000a0e0e7c24 */ /* 0x000fe4000f8e02ff */
[----:B------:R-:W-:Y:S02]  /*3320*/  IMAD R17, R17, UR10, RZ ;  /* 0x0000000a11117c24 */ /* 0x000fe4000f8e02ff */
[----:B------:R-:W-:-:S02]  /*3330*/  IMAD R20, R20, UR10, RZ ;  /* 0x0000000a14147c24 */ /* 0x000fc4000f8e02ff */
[----:B------:R-:W-:Y:S02]  /*3340*/  IMAD R3, R3, UR10, RZ ;  /* 0x0000000a03037c24 */ /* 0x000fe4000f8e02ff */
[----:B------:R-:W-:Y:S02]  /*3350*/  IMAD R24, R24, UR10, RZ ;  /* 0x0000000a18187c24 */ /* 0x000fe4000f8e02ff */
[----:B------:R-:W-:Y:S02]  /*3360*/  IMAD R25, R25, UR10, RZ ;  /* 0x0000000a19197c24 */ /* 0x000fe4000f8e02ff */
[----:B------:R-:W-:Y:S02]  /*3370*/  IMAD R26, R26, UR10, RZ ;  /* 0x0000000a1a1a7c24 */ /* 0x000fe4000f8e02ff */
[----:B------:R-:W-:Y:S01]  /*3380*/  IMAD R27, R27, UR10, RZ ;  /* 0x0000000a1b1b7c24 */ /* 0x000fe2000f8e02ff */
[----:B---3--:R-:W-:-:S05]  /*3390*/  LEA R16, P1, R22, R0, 0x1 ;  /* 0x0000000016107211 */ /* 0x008fca00078208ff */
[----:B------:R0:W-:Y:S04]  /*33a0*/  STL [R1+0x74c], R16 ;  /* 0x00074c1001007387 */ /* 0x0001e80000100800 */
[----:B------:R1:W-:Y:S01]  /*33b0*/  STL [R1+0x720], R15 ;  /* 0x0007200f01007387 */ /* 0x0003e20000100800 */
[----:B0-----:R-:W-:Y:S02]  /*33c0*/  LEA R16, P0, R23, R0, 0x1 ;  /* 0x0000000017107211 */ /* 0x001fe400078008ff */
[----:B-1----:R-:W-:-:S03]  /*33d0*/  LEA.HI.X.SX32 R15, R10, R2, 0x1, P2 ;  /* 0x000000020a0f7211 */ /* 0x002fc600010f0eff */
[----:B------:R0:W-:Y:S04]  /*33e0*/  STL [R1+0x754], R16 ;  /* 0x0007541001007387 */ /* 0x0001e80000100800 */
[----:B------:R-:W-:Y:S01]  /*33f0*/  STL [R1+0x728], R15 ;  /* 0x0007280f01007387 */ /* 0x000fe20000100800 */
[----:B----4-:R-:W-:Y:S02]  /*3400*/  LEA R10, P2, R9, R0, 0x1 ;  /* 0x00000000090a7211 */ /* 0x010fe400078408ff */
[----:B0-----:R-:W-:-:S03]  /*3410*/  LEA.HI.X.SX32 R16, R29, R2, 0x1, P5 ;  /* 0x000000021d107211 */ /* 0x001fc600028f0eff */
[----:B------:R0:W-:Y:S04]  /*3420*/  STL [R1+0x75c], R10 ;  /* 0x00075c0a01007387 */ /* 0x0001e80000100800 */
[----:B------:R-:W-:Y:S01]  /*3430*/  STL [R1+0x730], R16 ;  /* 0x0007301001007387 */ /* 0x000fe20000100800 */
[----:B0-----:R-:W-:Y:S02]  /*3440*/  LEA.HI.X.SX32 R10, R28, R2, 0x1, P4 ;  /* 0x000000021c0a7211 */ /* 0x001fe400020f0eff */
[----:B--2---:R-:W-:-:S05]  /*3450*/  LEA R15, P5, R8, R0, 0x1 ;  /* 0x00000000080f7211 */ /* 0x004fca00078a08ff */
[----:B------:R0:W-:Y:S04]  /*3460*/  STL [R1+0x764], R15 ;  /* 0x0007640f01007387 */ /* 0x0001e80000100800 */
[----:B------:R1:W-:Y:S01]  /*3470*/  STL [R1+0x738], R10 ;  /* 0x0007380a01007387 */ /* 0x0003e20000100800 */
[----:B0-----:R-:W-:Y:S02]  /*3480*/  LEA R15, P4, R4, R0, 0x1 ;  /* 0x00000000040f7211 */ /* 0x001fe400078808ff */
[----:B-1----:R-:W-:-:S03]  /*3490*/  LEA.HI.X.SX32 R10, R21, R2, 0x1, P3 ;  /* 0x00000002150a7211 */ /* 0x002fc600018f0eff */
[----:B------:R0:W-:Y:S01]  /*34a0*/  STL [R1+0x76c], R15 ;  /* 0x00076c0f01007387 */ /* 0x0001e20000100800 */
[----:B------:R-:W-:-:S03]  /*34b0*/  LEA.HI.X.SX32 R16, R22, R2, 0x1, P1 ;  /* 0x0000000216107211 */ /* 0x000fc600008f0eff */
[----:B------:R1:W-:Y:S01]  /*34c0*/  STL [R1+0x740], R10 ;  /* 0x0007400a01007387 */ /* 0x0003e20000100800 */
[-C--:B0-----:R-:W-:Y:S02]  /*34d0*/  LEA R15, P3, R5, R0.reuse, 0x1 ;  /* 0x00000000050f7211 */ /* 0x081fe400078608ff */
[----:B-1----:R-:W-:-:S03]  /*34e0*/  LEA R10, P1, R6, R0, 0x1 ;  /* 0x00000000060a7211 */ /* 0x002fc600078208ff */
[----:B------:R0:W-:Y:S04]  /*34f0*/  STL [R1+0x774], R15 ;  /* 0x0007740f01007387 */ /* 0x0001e80000100800 */
[----:B------:R1:W-:Y:S04]  /*3500*/  STL [R1+0x748], R16 ;  /* 0x0007481001007387 */ /* 0x0003e80000100800 */
[----:B------:R2:W-:Y:S01]  /*3510*/  STL [R1+0x77c], R10 ;  /* 0x00077c0a01007387 */ /* 0x0005e20000100800 */
[----:B0-----:R-:W-:Y:S02]  /*3520*/  LEA.HI.X.SX32 R15, R23, R2, 0x1, P0 ;  /* 0x00000002170f7211 */ /* 0x001fe400000f0eff */
[----:B-1----:R-:W-:-:S03]  /*3530*/  LEA R16, P0, R7, R0, 0x1 ;  /* 0x0000000007107211 */ /* 0x002fc600078008ff */
[----:B------:R0:W-:Y:S01]  /*3540*/  STL [R1+0x750], R15 ;  /* 0x0007500f01007387 */ /* 0x0001e20000100800 */
[----:B--2---:R-:W-:-:S03]  /*3550*/  LEA.HI.X.SX32 R10, R9, R2, 0x1, P2 ;  /* 0x00000002090a7211 */ /* 0x004fc600010f0eff */
[----:B------:R-:W-:Y:S01]  /*3560*/  STL [R1+0x784], R16 ;  /* 0x0007841001007387 */ /* 0x000fe20000100800 */
[----:B------:R-:W-:-:S03]  /*3570*/  LEA.HI.X.SX32 R9, R8, R2, 0x1, P5 ;  /* 0x0000000208097211 */ /* 0x000fc600028f0eff */
[----:B------:R1:W-:Y:S01]  /*3580*/  STL [R1+0x758], R10 ;  /* 0x0007580a01007387 */ /* 0x0003e20000100800 */
[----:B0-----:R-:W-:-:S05]  /*3590*/  LEA R15, P2, R11, R0, 0x1 ;  /* 0x000000000b0f7211 */ /* 0x001fca00078408ff */
[----:B------:R-:W-:Y:S01]  /*35a0*/  STL [R1+0x78c], R15 ;  /* 0x00078c0f01007387 */ /* 0x000fe20000100800 */
[----:B-1----:R-:W-:-:S03]  /*35b0*/  LEA R10, P5, R14, R0, 0x1 ;  /* 0x000000000e0a7211 */ /* 0x002fc600078a08ff */
[----:B------:R-:W-:Y:S04]  /*35c0*/  STL [R1+0x760], R9 ;  /* 0x0007600901007387 */ /* 0x000fe80000100800 */
[----:B------:R0:W-:Y:S02]  /*35d0*/  STL [R1+0x794], R10 ;  /* 0x0007940a01007387 */ /* 0x0001e40000100800 */
[----:B0-----:R-:W0:Y:S01]  /*35e0*/  LDC R10, c[0x0][0x3a8] ;  /* 0x0000ea00ff0a7b82 */ /* 0x001e220000000800 */
[----:B------:R-:W-:Y:S02]  /*35f0*/  LEA.HI.X.SX32 R8, R4, R2, 0x1, P4 ;  /* 0x0000000204087211 */ /* 0x000fe400020f0eff */
[----:B------:R-:W-:Y:S02]  /*3600*/  LEA R9, P4, R17, R0, 0x1 ;  /* 0x0000000011097211 */ /* 0x000fe400078808ff */
[-C--:B------:R-:W-:Y:S01]  /*3610*/  LEA.HI.X.SX32 R4, R5, R2.reuse, 0x1, P3 ;  /* 0x0000000205047211 */ /* 0x080fe200018f0eff */
[----:B------:R1:W-:Y:S01]  /*3620*/  STL [R1+0x768], R8 ;  /* 0x0007680801007387 */ /* 0x0003e20000100800 */
[----:B------:R-:W-:-:S03]  /*3630*/  LEA.HI.X.SX32 R5, R6, R2, 0x1, P1 ;  /* 0x0000000206057211 */ /* 0x000fc600008f0eff */
[----:B------:R-:W-:Y:S04]  /*3640*/  STL [R1+0x79c], R9 ;  /* 0x00079c0901007387 */ /* 0x000fe80000100800 */
[----:B------:R2:W-:Y:S01]  /*3650*/  STL [R1+0x770], R4 ;  /* 0x0007700401007387 */ /* 0x0005e20000100800 */
[----:B-1----:R-:W-:Y:S02]  /*3660*/  LEA R8, P3, R20, R0, 0x1 ;  /* 0x0000000014087211 */ /* 0x002fe400078608ff */
[----:B------:R-:W-:-:S03]  /*3670*/  LEA.HI.X.SX32 R6, R7, R2, 0x1, P0 ;  /* 0x0000000207067211 */ /* 0x000fc600000f0eff */
[----:B------:R-:W-:Y:S01]  /*3680*/  STL [R1+0x7a0], R8 ;  /* 0x0007a00801007387 */ /* 0x000fe20000100800 */
[----:B--2---:R-:W-:-:S03]  /*3690*/  LEA R4, P1, R3, R0, 0x1 ;  /* 0x0000000003047211 */ /* 0x004fc600078208ff */
[----:B------:R1:W-:Y:S01]  /*36a0*/  STL [R1+0x778], R5 ;  /* 0x0007780501007387 */ /* 0x0003e20000100800 */
[----:B0-----:R-:W-:Y:S02]  /*36b0*/  IMAD R15, R10, 0x3f, RZ ;  /* 0x0000003f0a0f7824 */ /* 0x001fe400078e02ff */
[----:B------:R-:W0:Y:S01]  /*36c0*/  LDC R10, c[0x0][0x3a8] ;  /* 0x0000ea00ff0a7b82 */ /* 0x000e220000000800 */
[----:B------:R2:W-:Y:S01]  /*36d0*/  STL [R1+0x7a4], R4 ;  /* 0x0007a40401007387 */ /* 0x0005e20000100800 */
[----:B-1----:R-:W-:-:S03]  /*36e0*/  LEA R5, P0, R24, R0, 0x1 ;  /* 0x0000000018057211 */ /* 0x002fc600078008ff */
[----:B------:R1:W-:Y:S01]  /*36f0*/  STL [R1+0x780], R6 ;  /* 0x0007800601007387 */ /* 0x0003e20000100800 */
[----:B--2---:R-:W-:-:S03]  /*3700*/  LEA.HI.X.SX32 R4, R11, R2, 0x1, P2 ;  /* 0x000000020b047211 */ /* 0x004fc600010f0eff */
[----:B------:R2:W-:Y:S04]  /*3710*/  STL [R1+0x7a8], R5 ;  /* 0x0007a80501007387 */ /* 0x0005e80000100800 */
[----:B------:R3:W-:Y:S01]  /*3720*/  STL [R1+0x788], R4 ;  /* 0x0007880401007387 */ /* 0x0007e20000100800 */
[----:B-1----:R-:W-:Y:S02]  /*3730*/  LEA R6, P2, R25, R0, 0x1 ;  /* 0x0000000019067211 */ /* 0x002fe400078408ff */
[----:B--2---:R-:W-:-:S03]  /*3740*/  LEA.HI.X.SX32 R5, R14, R2, 0x1, P5 ;  /* 0x000000020e057211 */ /* 0x004fc600028f0eff */
[----:B------:R-:W-:Y:S01]  /*3750*/  STL [R1+0x7ac], R6 ;  /* 0x0007ac0601007387 */ /* 0x000fe20000100800 */
[----:B---3--:R-:W-:-:S03]  /*3760*/  LEA R4, P5, R26, R0, 0x1 ;  /* 0x000000001a047211 */ /* 0x008fc600078a08ff */
[----:B------:R1:W-:Y:S04]  /*3770*/  STL [R1+0x790], R5 ;  /* 0x0007900501007387 */ /* 0x0003e80000100800 */
[----:B------:R2:W-:Y:S01]  /*3780*/  STL [R1+0x7b0], R4 ;  /* 0x0007b00401007387 */ /* 0x0005e20000100800 */
[----:B-1----:R-:W-:Y:S02]  /*3790*/  LEA.HI.X.SX32 R5, R17, R2, 0x1, P4 ;  /* 0x0000000211057211 */ /* 0x002fe400020f0eff */
[----:B--2---:R-:W-:-:S03]  /*37a0*/  LEA R4, P4, R27, R0, 0x1 ;  /* 0x000000001b047211 */ /* 0x004fc600078808ff */
[----:B------:R-:W-:Y:S01]  /*37b0*/  STL [R1+0x798], R5 ;  /* 0x0007980501007387 */ /* 0x000fe20000100800 */
[----:B------:R-:W-:-:S03]  /*37c0*/  LEA.HI.X.SX32 R0, R20, R2, 0x1, P3 ;  /* 0x0000000214007211 */ /* 0x000fc600018f0eff */
[----:B------:R1:W-:Y:S01]  /*37d0*/  STL [R1+0x314], R4 ;  /* 0x0003140401007387 */ /* 0x0003e20000100800 */
[----:B------:R-:W-:-:S03]  /*37e0*/  IMAD.WIDE R6, R15, 0x2, R12 ;  /* 0x000000020f067825 */ /* 0x000fc600078e020c */
[----:B------:R-:W-:Y:S01]  /*37f0*/  STL [R1+0x2fc], R0 ;  /* 0x0002fc0001007387 */ /* 0x000fe20000100800 */
[----:B-1----:R-:W-:-:S05]  /*3800*/  LEA.HI.X.SX32 R4, R3, R2, 0x1, P1 ;  /* 0x0000000203047211 */ /* 0x002fca00008f0eff */
[----:B------:R1:W-:Y:S02]  /*3810*/  STL [R1+0x300], R4 ;  /* 0x0003000401007387 */ /* 0x0003e40000100800 */
[----:B-1----:R-:W-:-:S04]  /*3820*/  IMAD.WIDE R4, R15, 0x2, R18 ;  /* 0x000000020f047825 */ /* 0x002fc800078e0212 */
[----:B0-----:R-:W-:Y:S02]  /*3830*/  IMAD R15, R10, 0x3e, RZ ;  /* 0x0000003e0a0f7824 */ /* 0x001fe400078e02ff */
[----:B------:R-:W0:Y:S01]  /*3840*/  LDC R10, c[0x0][0x3a8] ;  /* 0x0000ea00ff0a7b82 */ /* 0x000e220000000800 */
[-C--:B------:R-:W-:Y:S02]  /*3850*/  LEA.HI.X.SX32 R3, R24, R2.reuse, 0x1, P0 ;  /* 0x0000000218037211 */ /* 0x080fe400000f0eff */
[----:B------:R-:W-:-:S03]  /*3860*/  LEA.HI.X.SX32 R0, R25, R2, 0x1, P2 ;  /* 0x0000000219007211 */ /* 0x000fc600010f0eff */
[----:B------:R1:W-:Y:S04]  /*3870*/  STL [R1+0x304], R3 ;  /* 0x0003040301007387 */ /* 0x0003e80000100800 */
[----:B------:R2:W-:Y:S01]  /*3880*/  STL [R1+0x308], R0 ;  /* 0x0003080001007387 */ /* 0x0005e20000100800 */
[-C--:B-1----:R-:W-:Y:S02]  /*3890*/  LEA.HI.X.SX32 R3, R26, R2.reuse, 0x1, P5 ;  /* 0x000000021a037211 */ /* 0x082fe400028f0eff */
[----:B--2---:R-:W-:-:S03]  /*38a0*/  LEA.HI.X.SX32 R0, R27, R2, 0x1, P4 ;  /* 0x000000021b007211 */ /* 0x004fc600020f0eff */
[----:B------:R1:W-:Y:S04]  /*38b0*/  STL [R1+0x30c], R3 ;  /* 0x00030c0301007387 */ /* 0x0003e80000100800 */
[----:B------:R-:W-:Y:S04]  /*38c0*/  STL [R1+0x310], R0 ;  /* 0x0003100001007387 */ /* 0x000fe80000100800 */
[----:B------:R-:W-:Y:S01]  /*38d0*/  STL [R1+0x31c], R4 ;  /* 0x00031c0401007387 */ /* 0x000fe20000100800 */
[----:B-1----:R-:W-:-:S03]  /*38e0*/  IMAD.WIDE R2, R15, 0x2, R18 ;  /* 0x000000020f027825 */ /* 0x002fc600078e0212 */
[----:B------:R1:W-:Y:S04]  /*38f0*/  STL [R1+0x318], R5 ;  /* 0x0003180501007387 */ /* 0x0003e80000100800 */
[----:B------:R0:W-:Y:S04]  /*3900*/  STL [R1+0x324], R6 ;  /* 0x0003240601007387 */ /* 0x0001e80000100800 */
[----:B------:R-:W-:Y:S01]  /*3910*/  STL [R1+0x320], R7 ;  /* 0x0003200701007387 */ /* 0x000fe20000100800 */
[----:B-1----:R-:W-:-:S03]  /*3920*/  IMAD.WIDE R4, R15, 0x2, R12 ;  /* 0x000000020f047825 */ /* 0x002fc600078e020c */
[----:B------:R-:W-:Y:S01]  /*3930*/  STL [R1+0x32c], R2 ;  /* 0x00032c0201007387 */ /* 0x000fe20000100800 */
[----:B0-----:R-:W-:-:S03]  /*3940*/  IMAD R6, R10, 0x3d, RZ ;  /* 0x0000003d0a067824 */ /* 0x001fc600078e02ff */
[----:B------:R0:W-:Y:S01]  /*3950*/  STL [R1+0x328], R3 ;  /* 0x0003280301007387 */ /* 0x0001e20000100800 */
[----:B------:R-:W-:-:S03]  /*3960*/  IMAD R0, R10, 0x3c, RZ ;  /* 0x0000003c0a007824 */ /* 0x000fc600078e02ff */
[----:B------:R-:W-:Y:S01]  /*3970*/  STL [R1+0x334], R4 ;  /* 0x0003340401007387 */ /* 0x000fe20000100800 */
[----:B0-----:R-:W-:-:S03]  /*3980*/  IMAD.WIDE R2, R6, 0x2, R18 ;  /* 0x0000000206027825 */ /* 0x001fc600078e0212 */
[----:B------:R0:W-:Y:S01]  /*3990*/  STL [R1+0x330], R5 ;  /* 0x0003300501007387 */ /* 0x0001e20000100800 */
[----:B------:R-:W-:-:S03]  /*39a0*/  IMAD.WIDE R6, R6, 0x2, R12 ;  /* 0x0000000206067825 */ /* 0x000fc600078e020c */
[----:B------:R-:W-:Y:S04]  /*39b0*/  STL [R1+0x33c], R2 ;  /* 0x00033c0201007387 */ /* 0x000fe80000100800 */
[----:B------:R1:W-:Y:S04]  /*39c0*/  STL [R1+0x338], R3 ;  /* 0x0003380301007387 */ /* 0x0003e80000100800 */
[----:B------:R2:W-:Y:S01]  /*39d0*/  STL [R1+0x344], R6 ;  /* 0x0003440601007387 */ /* 0x0005e20000100800 */
[----:B0-----:R-:W-:-:S04]  /*39e0*/  IMAD.WIDE R4, R0, 0x2, R12 ;  /* 0x0000000200047825 */ /* 0x001fc800078e020c */
[----:B-1----:R-:W-:Y:S01]  /*39f0*/  IMAD.WIDE R2, R0, 0x2, R18 ;  /* 0x0000000200027825 */ /* 0x002fe200078e0212 */
[----:B------:R-:W-:Y:S03]  /*3a00*/  STL [R1+0x340], R7 ;  /* 0x0003400701007387 */ /* 0x000fe60000100800 */
[C---:B--2---:R-:W-:Y:S01]  /*3a10*/  IMAD R6, R10.reuse, 0x3b, RZ ;  /* 0x0000003b0a067824 */ /* 0x044fe200078e02ff */
[----:B------:R-:W-:Y:S04]  /*3a20*/  STL [R1+0x34c], R2 ;  /* 0x00034c0201007387 */ /* 0x000fe80000100800 */
        /* <DEDUP_REMOVED lines=183> */
[----:B------:R-:W-:-:S03]  /*45a0*/  IMAD.SHL.U32 R0, R10, 0x20, RZ ;  /* 0x000000200a007824 */ /* 0x000fc600078e00ff */
        /* <DEDUP_REMOVED lines=215> */
[----:B------:R1:W-:Y:S01]  /*5320*/  STL [R1+0x6d8], R3 ;  /* 0x0006d80301007387 */ /* 0x0003e20000100800 */
[----:B0-----:R-:W-:-:S03]  /*5330*/  IMAD.WIDE R4, R0, 0x2, R12 ;  /* 0x0000000200047825 */ /* 0x001fc600078e020c */
[----:B------:R-:W-:Y:S01]  /*5340*/  STL [R1+0x6e4], R6 ;  /* 0x0006e40601007387 */ /* 0x000fe20000100800 */
[----:B-1----:R-:W-:-:S03]  /*5350*/  IMAD.WIDE R2, R0, 0x2, R18 ;  /* 0x0000000200027825 */ /* 0x002fc600078e0212 */
[----:B------:R0:W-:Y:S04]  /*5360*/  STL [R1+0x6e0], R7 ;  /* 0x0006e00701007387 */ /* 0x0001e80000100800 */
[----:B------:R-:W-:Y:S04]  /*5370*/  STL [R1+0x6ec], R2 ;  /* 0x0006ec0201007387 */ /* 0x000fe80000100800 */
[----:B------:R1:W-:Y:S01]  /*5380*/  STL [R1+0x6e8], R3 ;  /* 0x0006e80301007387 */ /* 0x0003e20000100800 */
[----:B0-----:R-:W-:-:S03]  /*5390*/  IMAD.WIDE R6, R10, 0x2, R18 ;  /* 0x000000020a067825 */ /* 0x001fc600078e0212 */
[----:B------:R-:W-:Y:S04]  /*53a0*/  STL [R1+0x6f4], R4 ;  /* 0x0006f40401007387 */ /* 0x000fe80000100800 */
[----:B------:R-:W-:Y:S01]  /*53b0*/  STL [R1+0x6f0], R5 ;  /* 0x0006f00501007387 */ /* 0x000fe20000100800 */
[----:B-1----:R-:W-:-:S03]  /*53c0*/  IMAD.WIDE R2, R10, 0x2, R12 ;  /* 0x000000020a027825 */ /* 0x002fc600078e020c */
[----:B------:R-:W-:Y:S04]  /*53d0*/  STL [R1+0x6fc], R6 ;  /* 0x0006fc0601007387 */ /* 0x000fe80000100800 */
[----:B------:R-:W-:Y:S04]  /*53e0*/  STL [R1+0x6f8], R7 ;  /* 0x0006f80701007387 */ /* 0x000fe80000100800 */
[----:B------:R0:W-:Y:S04]  /*53f0*/  STL [R1+0x704], R2 ;  /* 0x0007040201007387 */ /* 0x0001e80000100800 */
[----:B------:R1:W-:Y:S04]  /*5400*/  STL [R1+0x700], R3 ;  /* 0x0007000301007387 */ /* 0x0003e80000100800 */
[----:B------:R2:W-:Y:S04]  /*5410*/  STL [R1+0x2f4], RZ ;  /* 0x0002f4ff01007387 */ /* 0x0005e80000100800 */
[----:B------:R2:W-:Y:S04]  /*5420*/  STL [R1+0xf0], RZ ;  /* 0x0000f0ff01007387 */ /* 0x0005e80000100800 */
[----:B------:R2:W-:Y:S04]  /*5430*/  STL [R1+0xf4], RZ ;  /* 0x0000f4ff01007387 */ /* 0x0005e80000100800 */
[----:B------:R2:W-:Y:S01]  /*5440*/  STL [R1+0xf8], RZ ;  /* 0x0000f8ff01007387 */ /* 0x0005e20000100800 */
[----:B------:R-:W3:Y:S03]  /*5450*/  S2R R12, SR_TID.X ;  /* 0x00000000000c7919 */ /* 0x000ee60000002100 */
[----:B------:R2:W-:Y:S04]  /*5460*/  STL [R1+0xfc], RZ ;  /* 0x0000fcff01007387 */ /* 0x0005e80000100800 */
[----:B------:R2:W-:Y:S01]  /*5470*/  STL [R1+0x1b0], RZ ;  /* 0x0001b0ff01007387 */ /* 0x0005e20000100800 */
[----:B------:R-:W-:-:S03]  /*5480*/  IMAD.SHL.U32 R29, R10, 0x40, RZ ;  /* 0x000000400a1d7824 */ /* 0x000fc600078e00ff */
[----:B------:R2:W-:Y:S04]  /*5490*/  STL [R1+0x1b4], RZ ;  /* 0x0001b4ff01007387 */ /* 0x0005e80000100800 */
[----:B------:R2:W-:Y:S01]  /*54a0*/  STL [R1+0x1b8], RZ ;  /* 0x0001b8ff01007387 */ /* 0x0005e20000100800 */
[----:B------:R-:W4:Y:S03]  /*54b0*/  S2R R18, SR_TID.X ;  /* 0x0000000000127919 */ /* 0x000f260000002100 */
[----:B------:R2:W-:Y:S04]  /*54c0*/  STL [R1+0x1bc], RZ ;  /* 0x0001bcff01007387 */ /* 0x0005e80000100800 */
[----:B------:R2:W-:Y:S04]  /*54d0*/  STL [R1+0x180], RZ ;  /* 0x000180ff01007387 */ /* 0x0005e80000100800 */
[----:B------:R2:W-:Y:S01]  /*54e0*/  STL [R1+0x184], RZ ;  /* 0x000184ff01007387 */ /* 0x0005e20000100800 */
[----:B------:R-:W0:Y:S03]  /*54f0*/  S2R R10, SR_TID.X ;  /* 0x00000000000a7919 */ /* 0x000e260000002100 */
[----:B------:R2:W-:Y:S04]  /*5500*/  STL [R1+0x188], RZ ;  /* 0x000188ff01007387 */ /* 0x0005e80000100800 */
        /* <DEDUP_REMOVED lines=20> */
[----:B------:R2:W-:Y:S01]  /*5650*/  STL [R1+0x11c], RZ ;  /* 0x00011cff01007387 */ /* 0x0005e20000100800 */
[----:B---3--:R-:W-:-:S03]  /*5660*/  LOP3.LUT R12, R12, 0x3f, RZ, 0xc0, !PT ;  /* 0x0000003f0c0c7812 */ /* 0x008fc600078ec0ff */
[----:B------:R2:W-:Y:S04]  /*5670*/  STL [R1+0x1c0], RZ ;  /* 0x0001c0ff01007387 */ /* 0x0005e80000100800 */
[----:B------:R2:W-:Y:S04]  /*5680*/  STL [R1+0x1c4], RZ ;  /* 0x0001c4ff01007387 */ /* 0x0005e80000100800 */
[----:B------:R2:W-:Y:S01]  /*5690*/  STL [R1+0x1c8], RZ ;  /* 0x0001c8ff01007387 */ /* 0x0005e20000100800 */
[----:B----4-:R-:W-:-:S03]  /*56a0*/  IMAD.SHL.U32 R15, R18, 0x2, RZ ;  /* 0x00000002120f7824 */ /* 0x010fc600078e00ff */
[----:B------:R2:W-:Y:S04]  /*56b0*/  STL [R1+0x1cc], RZ ;  /* 0x0001ccff01007387 */ /* 0x0005e80000100800 */
[----:B------:R2:W-:Y:S01]  /*56c0*/  STL [R1+0x190], RZ ;  /* 0x000190ff01007387 */ /* 0x0005e20000100800 */
[----:B------:R-:W-:-:S03]  /*56d0*/  IMAD.SHL.U32 R28, R12, 0x2, RZ ;  /* 0x000000020c1c7824 */ /* 0x000fc600078e00ff */
[----:B------:R2:W-:Y:S01]  /*56e0*/  STL [R1+0x194], RZ ;  /* 0x000194ff01007387 */ /* 0x0005e20000100800 */
[----:B0-----:R-:W-:-:S03]  /*56f0*/  LOP3.LUT R12, R10, 0x7, RZ, 0xc0, !PT ;  /* 0x000000070a0c7812 */ /* 0x001fc600078ec0ff */
[----:B------:R2:W-:Y:S04]  /*5700*/  STL [R1+0x198], RZ ;  /* 0x000198ff01007387 */ /* 0x0005e80000100800 */
[----:B------:R2:W-:Y:S01]  /*5710*/  STL [R1+0x19c], RZ ;  /* 0x00019cff01007387 */ /* 0x0005e20000100800 */
[----:B------:R-:W-:-:S03]  /*5720*/  LOP3.LUT R10, R15, 0x10, RZ, 0xc0, !PT ;  /* 0x000000100f0a7812 */ /* 0x000fc600078ec0ff */
[----:B------:R2:W-:Y:S04]  /*5730*/  STL [R1+0x150], RZ ;  /* 0x000150ff01007387 */ /* 0x0005e80000100800 */
[----:B------:R2:W-:Y:S04]  /*5740*/  STL [R1+0x154], RZ ;  /* 0x000154ff01007387 */ /* 0x0005e80000100800 */
[----:B------:R2:W-:Y:S01]  /*5750*/  STL [R1+0x158], RZ ;  /* 0x000158ff01007387 */ /* 0x0005e20000100800 */
[----:B------:R-:W-:-:S03]  /*5760*/  IMAD R16, R12, 0x110, RZ ;  /* 0x000001100c107824 */ /* 0x000fc600078e02ff */
[----:B------:R2:W-:Y:S01]  /*5770*/  STL [R1+0x15c], RZ ;  /* 0x00015cff01007387 */ /* 0x0005e20000100800 */
[----:B------:R-:W-:-:S03]  /*5780*/  LOP3.LUT R10, R10, 0x20, R18, 0xf8, !PT ;  /* 0x000000200a0a7812 */ /* 0x000fc600078ef812 */
[----:B------:R2:W-:Y:S04]  /*5790*/  STL [R1+0x70], RZ ;  /* 0x000070ff01007387 */ /* 0x0005e80000100800 */
[----:B------:R2:W-:Y:S04]  /*57a0*/  STL [R1+0x74], RZ ;  /* 0x000074ff01007387 */ /* 0x0005e80000100800 */
[----:B------:R2:W-:Y:S01]  /*57b0*/  STL [R1+0x78], RZ ;  /* 0x000078ff01007387 */ /* 0x0005e20000100800 */
[----:B------:R-:W-:-:S03]  /*57c0*/  IMAD.SHL.U32 R13, R18, 0x80, RZ ;  /* 0x00000080120d7824 */ /* 0x000fc600078e00ff */
[----:B------:R2:W-:Y:S01]  /*57d0*/  STL [R1+0x7c], RZ ;  /* 0x00007cff01007387 */ /* 0x0005e20000100800 */
[----:B------:R-:W-:-:S03]  /*57e0*/  LOP3.LUT R10, R16, R10, RZ, 0x3c, !PT ;  /* 0x0000000a100a7212 */ /* 0x000fc600078e3cff */
[----:B------:R2:W-:Y:S04]  /*57f0*/  STL [R1+0x170], RZ ;  /* 0x000170ff01007387 */ /* 0x0005e80000100800 */
[----:B------:R2:W-:Y:S04]  /*5800*/  STL [R1+0x174], RZ ;  /* 0x000174ff01007387 */ /* 0x0005e80000100800 */
[----:B------:R2:W-:Y:S04]  /*5810*/  STL [R1+0x178], RZ ;  /* 0x000178ff01007387 */ /* 0x0005e80000100800 */
[----:B------:R2:W-:Y:S01]  /*5820*/  STL [R1+0x17c], RZ ;  /* 0x00017cff01007387 */ /* 0x0005e20000100800 */
[----:B------:R-:W-:-:S03]  /*5830*/  LOP3.LUT R2, R28, 0x10, RZ, 0x3c, !PT ;  /* 0x000000101c027812 */ /* 0x000fc600078e3cff */
[----:B------:R2:W-:Y:S01]  /*5840*/  STL [R1+0x120], RZ ;  /* 0x000120ff01007387 */ /* 0x0005e20000100800 */
[----:B------:R-:W-:-:S03]  /*5850*/  LOP3.LUT R10, R10, 0x800, R13, 0xf8, !PT ;  /* 0x000008000a0a7812 */ /* 0x000fc600078ef80d */
[----:B------:R2:W-:Y:S01]  /*5860*/  STL [R1+0x124], RZ ;  /* 0x000124ff01007387 */ /* 0x0005e20000100800 */
[----:B------:R-:W-:-:S03]  /*5870*/  LOP3.LUT R2, R28, 0x30, RZ, 0x3c, !PT ;  /* 0x000000301c027812 */ /* 0x000fc600078e3cff */
[----:B------:R2:W-:Y:S01]  /*5880*/  STL [R1+0x128], RZ ;  /* 0x000128ff01007387 */ /* 0x0005e20000100800 */
[----:B------:R-:W-:-:S03]  /*5890*/  LOP3.LUT R2, R28, 0x50, RZ, 0x3c, !PT ;  /* 0x000000501c027812 */ /* 0x000fc600078e3cff */
[----:B------:R2:W-:Y:S01]  /*58a0*/  STL [R1+0x12c], RZ ;  /* 0x00012cff01007387 */ /* 0x0005e20000100800 */
[----:B------:R-:W-:-:S03]  /*58b0*/  LOP3.LUT R2, R28, 0x60, RZ, 0x3c, !PT ;  /* 0x000000601c027812 */ /* 0x000fc600078e3cff */
[----:B------:R2:W-:Y:S01]  /*58c0*/  STL [R1+0x100], RZ ;  /* 0x000100ff01007387 */ /* 0x0005e20000100800 */
[----:B------:R-:W-:-:S03]  /*58d0*/  LOP3.LUT R2, R10, 0x40, RZ, 0x3c, !PT ;  /* 0x000000400a027812 */ /* 0x000fc600078e3cff */
[----:B------:R2:W-:Y:S04]  /*58e0*/  STL [R1+0x104], RZ ;  /* 0x000104ff01007387 */ /* 0x0005e80000100800 */
[----:B------:R2:W-:Y:S04]  /*58f0*/  STL [R1+0x108], RZ ;  /* 0x000108ff01007387 */ /* 0x0005e80000100800 */
[----:B------:R2:W-:Y:S04]  /*5900*/  STL [R1+0x10c], RZ ;  /* 0x00010cff01007387 */ /* 0x0005e80000100800 */
[----:B------:R2:W-:Y:S04]  /*5910*/  STL [R1+0xb0], RZ ;  /* 0x0000b0ff01007387 */ /* 0x0005e80000100800 */
[----:B------:R2:W-:Y:S04]  /*5920*/  STL [R1+0xb4], RZ ;  /* 0x0000b4ff01007387 */ /* 0x0005e80000100800 */
[----:B------:R2:W-:Y:S04]  /*5930*/  STL [R1+0xb8], RZ ;  /* 0x0000b8ff01007387 */ /* 0x0005e80000100800 */
[----:B------:R2:W-:Y:S04]  /*5940*/  STL [R1+0xbc], RZ ;  /* 0x0000bcff01007387 */ /* 0x0005e80000100800 */
[----:B------:R2:W-:Y:S01]  /*5950*/  STL [R1+0x810], R2 ;  /* 0x0008100201007387 */ /* 0x0005e20000100800 */
[----:B------:R-:W-:Y:S01]  /*5960*/  IMAD R12, R12, 0x90, RZ ;  /* 0x000000900c0c7824 */ /* 0x000fe200078e02ff */
[----:B------:R-:W-:Y:S01]  /*5970*/  USHF.R.S32.HI UR7, URZ, 0x1f, UR4 ;  /* 0x0000001fff077899 */ /* 0x000fe20008011404 */
[----:B------:R-:W-:Y:S01]  /*5980*/  SHF.R.S32.HI R0, RZ, 0x1f, R29 ;  /* 0x0000001fff007819 */ /* 0x000fe2000001141d */
[----:B------:R-:W-:-:S02]  /*5990*/  USHF.L.U32 UR6, UR6, 0x6, URZ ;  /* 0x0000000606067899 */ /* 0x000fc400080006ff */
[----:B------:R-:W-:Y:S01]  /*59a0*/  LOP3.LUT R12, R12, 0x30, R15, 0x78, !PT ;  /* 0x000000300c0c7812 */ /* 0x000fe200078e780f */
[----:B------:R-:W-:Y:S01]  /*59b0*/  ULEA.HI UR7, UR7, UR4, URZ, 0x6 ;  /* 0x0000000407077291 */ /* 0x000fe2000f8f30ff */
[C---:B-1----:R-:W-:Y:S01]  /*59c0*/  LOP3.LUT R3, R28.reuse, 0x20, RZ, 0x3c, !PT ;  /* 0x000000201c037812 */ /* 0x042fe200078e3cff */
[----:B------:R-:W-:Y:S01]  /*59d0*/  USHF.R.S32.HI UR4, URZ, 0x1f, UR6 ;  /* 0x0000001fff047899 */ /* 0x000fe20008011406 */
[C---:B------:R-:W-:Y:S01]  /*59e0*/  SHF.L.U64.HI R0, R29.reuse, 0x1, R0 ;  /* 0x000000011d007819 */ /* 0x040fe20000010200 */
[----:B------:R-:W-:Y:S01]  /*59f0*/  IMAD.SHL.U32 R29, R29, 0x2, RZ ;  /* 0x000000021d1d7824 */ /* 0x000fe200078e00ff */
[C---:B------:R-:W-:Y:S02]  /*5a00*/  LOP3.LUT R3, R28.reuse, 0x40, RZ, 0x3c, !PT ;  /* 0x000000401c037812 */ /* 0x040fe400078e3cff */
[----:B------:R-:W-:Y:S02]  /*5a10*/  LOP3.LUT R4, R28, 0x70, RZ, 0x3c, !PT ;  /* 0x000000701c047812 */ /* 0x000fe400078e3cff */
[----:B------:R-:W-:Y:S01]  /*5a20*/  LOP3.LUT R3, R12, 0x40, RZ, 0x3c, !PT ;  /* 0x000000400c037812 */ /* 0x000fe200078e3cff */
[----:B------:R-:W-:-:S02]  /*5a30*/  USHF.L.U32 UR10, UR6, 0x1, URZ ;  /* 0x00000001060a7899 */ /* 0x000fc400080006ff */
[----:B------:R-:W-:Y:S02]  /*5a40*/  USHF.R.S32.HI UR7, URZ, 0x6, UR7 ;  /* 0x00000006ff077899 */ /* 0x000fe40008011407 */
[----:B--2---:R-:W-:-:S12]  /*5a50*/  USHF.L.U64.HI UR4, UR6, 0x1, UR4 ;  /* 0x0000000106047899 */ /* 0x004fd80008010204 */
.L_x_1:
[----:B0-----:R0:W-:Y:S01]  /*5a60*/  STL [R1+0xf84], R21 ;  /* 0x000f841501007387 */ /* 0x0011e20000100800 */
[----:B------:R-:W1:Y:S03]  /*5a70*/  LDC R4, c[0x0][0x3a0] ;  /* 0x0000e800ff047b82 */ /* 0x000e660000000800 */
[----:B------:R-:W2:Y:S04]  /*5a80*/  LDL.64 R2, [R1+0x1d8] ;  /* 0x0001d80001027983 */ /* 0x000ea80000100a00 */
[----:B0-----:R-:W1:Y:S04]  /*5a90*/  LDL R21, [R1+0x2f4] ;  /* 0x0002f40001157983 */ /* 0x001e680000100800 */
[----:B------:R-:W-:Y:S04]  /*5aa0*/  STL [R1+0xf50], R18 ;  /* 0x000f501201007387 */ /* 0x000fe80000100800 */
[----:B------:R-:W-:Y:S04]  /*5ab0*/  STL [R1+0xf58], R18 ;  /* 0x000f581201007387 */ /* 0x000fe80000100800 */
[----:B------:R-:W-:Y:S04]  /*5ac0*/  STL [R1+0xf60], R18 ;  /* 0x000f601201007387 */ /* 0x000fe80000100800 */
[----:B------:R-:W-:Y:S04]  /*5ad0*/  STL [R1+0xf68], R18 ;  /* 0x000f681201007387 */ /* 0x000fe80000100800 */
[----:B------:R-:W-:Y:S04]  /*5ae0*/  STL [R1+0xf70], R18 ;  /* 0x000f701201007387 */ /* 0x000fe80000100800 */
[----:B------:R-:W-:Y:S04]  /*5af0*/  STL [R1+0xf78], R18 ;  /* 0x000f781201007387 */ /* 0x000fe80000100800 */
[----:B------:R0:W-:Y:S04]  /*5b00*/  STL [R1+0xf80], R18 ;  /* 0x000f801201007387 */ /* 0x0001e80000100800 */
[----:B------:R-:W-:Y:S04]  /*5b10*/  STL [R1+0xf4c], R19 ;  /* 0x000f4c1301007387 */ /* 0x000fe80000100800 */
        /* <DEDUP_REMOVED lines=13> */
[----:B-----5:R-:W-:Y:S04]  /*5bf0*/  STL [R1+0xf14], R16 ;  /* 0x000f141001007387 */ /* 0x020fe80000100800 */
        /* <DEDUP_REMOVED lines=77> */
[----:B------:R-:W-:Y:S01]  /*60d0*/  STL [R1+0xdf8], R28 ;  /* 0x000df81c01007387 */ /* 0x000fe20000100800 */
[----:B-1----:R-:W-:-:S03]  /*60e0*/  IMAD R4, R21, -0x40, R4 ;  /* 0xffffffc015047824 */ /* 0x002fc600078e0204 */
[----:B------:R-:W-:Y:S04]  /*60f0*/  STL [R1+0xdfc], R28 ;  /* 0x000dfc1c01007387 */ /* 0x000fe80000100800 */
[----:B------:R-:W-:Y:S04]  /*6100*/  STL [R1+0xe00], R28 ;  /* 0x000e001c01007387 */ /* 0x000fe80000100800 */
[----:B------:R-:W-:Y:S04]  /*6110*/  STL [R1+0xe04], R28 ;  /* 0x000e041c01007387 */ /* 0x000fe80000100800 */
[----:B------:R-:W-:Y:S04]  /*6120*/  STL [R1+0xe08], R28 ;  /* 0x000e081c01007387 */ /* 0x000fe80000100800 */
[----:B------:R-:W-:Y:S01]  /*6130*/  STL [R1+0xe0c], R28 ;  /* 0x000e0c1c01007387 */ /* 0x000fe20000100800 */
[----:B------:R-:W-:-:S03]  /*6140*/  ISETP.GT.AND P0, PT, R4, RZ, PT ;  /* 0x000000ff0400720c */ /* 0x000fc60003f04270 */
[----:B------:R-:W-:Y:S04]  /*6150*/  STL [R1+0xe10], R28 ;  /* 0x000e101c01007387 */ /* 0x000fe80000100800 */
[----:B------:R-:W-:Y:S04]  /*6160*/  STL [R1+0xe14], R28 ;  /* 0x000e141c01007387 */ /* 0x000fe80000100800 */
[----:B------:R-:W-:Y:S04]  /*6170*/  STL [R1+0xdd0], R29 ;  /* 0x000dd01d01007387 */ /* 0x000fe80000100800 */
[----:B------:R-:W-:Y:S04]  /*6180*/  STL [R1+0xddc], R29 ;  /* 0x000ddc1d01007387 */ /* 0x000fe80000100800 */
[----:B------:R-:W-:Y:S04]  /*6190*/  STL [R1+0xdcc], R27 ;  /* 0x000dcc1b01007387 */ /* 0x000fe80000100800 */
[----:B------:R-:W-:Y:S04]  /*61a0*/  STL [R1+0xdc8], R26 ;  /* 0x000dc81a01007387 */ /* 0x000fe80000100800 */
[----:B------:R-:W-:Y:S01]  /*61b0*/  STL [R1+0xdc4], R25 ;  /* 0x000dc41901007387 */ /* 0x000fe20000100800 */
[----:B------:R-:W-:-:S03]  /*61c0*/  PRMT R20, RZ, 0x7610, R20 ;  /* 0x00007610ff147816 */ /* 0x000fc60000000014 */
[----:B------:R-:W-:Y:S04]  /*61d0*/  STL [R1+0xdc0], R24 ;  /* 0x000dc01801007387 */ /* 0x000fe80000100800 */
[----:B------:R-:W-:Y:S04]  /*61e0*/  STL [R1+0xdbc], R23 ;  /* 0x000dbc1701007387 */ /* 0x000fe80000100800 */
[----:B------:R-:W-:Y:S04]  /*61f0*/  STL [R1+0xdb8], R22 ;  /* 0x000db81601007387 */ /* 0x000fe80000100800 */
[----:B------:R-:W-:Y:S04]  /*6200*/  STL [R1+0x9a0], R0 ;  /* 0x0009a00001007387 */ /* 0x000fe80000100800 */
[----:B------:R-:W3:Y:S04]  /*6210*/  LDL.LU R21, [R1+0xf84] ;  /* 0x000f840001157983 */ /* 0x000ee80000300800 */
[----:B--2---:R-:W2:Y:S04]  /*6220*/  @P0 LDG.E.U16 R20, desc[UR8][R2.64] ;  /* 0x0000000802140981 */ /* 0x004ea8000c1e1500 */
[----:B------:R-:W4:Y:S01]  /*6230*/  LDL.64 R2, [R1+0x1d0] ;  /* 0x0001d00001027983 */ /* 0x000f220000100a00 */
[----:B---3--:R-:W-:-:S06]  /*6240*/  PRMT R21, RZ, 0x7610, R21 ;  /* 0x00007610ff157816 */ /* 0x008fcc0000000015 */
[----:B----4-:R1:W3:Y:S04]  /*6250*/  @P0 LDG.E.U16 R21, desc[UR8][R2.64] ;  /* 0x0000000802150981 */ /* 0x0102e8000c1e1500 */
[----:B------:R-:W1:Y:S04]  /*6260*/  LDL R2, [R1+0x700] ;  /* 0x0007000001027983 */ /* 0x000e680000100800 */
[----:B------:R-:W1:Y:S01]  /*6270*/  LDL R3, [R1+0x704] ;  /* 0x0007040001037983 */ /* 0x000e620000100800 */
[----:B------:R-:W-:Y:S02]  /*6280*/  ISETP.GT.AND P1, PT, R4, 0x1, PT ;  /* 0x000000010400780c */ /* 0x000fe40003f24270 */
[----:B0-----:R-:W-:-:S11]  /*6290*/  PRMT R18, RZ, 0x7610, R18 ;  /* 0x00007610ff127816 */ /* 0x001fd60000000012 */
[----:B-1----:R-:W-:-:S04]  /*62a0*/  @P1 LOP3.LUT R3, R3, R2, RZ, 0x3c, !PT ;  /* 0x0000000203031212 */ /* 0x002fc800078e3cff */
[----:B------:R-:W-:-:S04]  /*62b0*/  @P1 LOP3.LUT R2, R3, R2, RZ, 0x3c, !PT ;  /* 0x0000000203021212 */ /* 0x000fc800078e3cff */
[----:B------:R-:W-:-:S05]  /*62c0*/  @P1 LOP3.LUT R3, R3, R2, RZ, 0x3c, !PT ;  /* 0x0000000203031212 */ /* 0x000fca00078e3cff */
[----:B------:R-:W4:Y:S04]  /*62d0*/  @P1 LDG.E.U16 R18, desc[UR8][R2.64] ;  /* 0x0000000802121981 */ /* 0x000f28000c1e1500 */
[----:B----4-:R0:W-:Y:S04]  /*62e0*/  STL [R1+0x2c4], R18 ;  /* 0x0002c41201007387 */ /* 0x0101e80000100800 */
[----:B0-----:R-:W4:Y:S04]  /*62f0*/  LDL.LU R18, [R1+0xf80] ;  /* 0x000f800001127983 */ /* 0x001f280000300800 */
[----:B------:R-:W2:Y:S04]  /*6300*/  LDL R2, [R1+0x6f8] ;  /* 0x0006f80001027983 */ /* 0x000ea80000100800 */
[----:B------:R-:W2:Y:S01]  /*6310*/  LDL R3, [R1+0x6fc] ;  /* 0x0006fc0001037983 */ /* 0x000ea20000100800 */
[----:B------:R-:W-:-:S02]  /*6320*/  PRMT R19, RZ, 0x7610, R19 ;  /* 0x00007610ff137816 */ /* 0x000fc40000000013 */
[----:B--2---:R-:W-:-:S04]  /*6330*/  @P1 LOP3.LUT R3, R3, R2, RZ, 0x3c, !PT ;  /* 0x0000000203031212 */ /* 0x004fc800078e3cff */
[----:B------:R-:W-:-:S04]  /*6340*/  @P1 LOP3.LUT R2, R3, R2, RZ, 0x3c, !PT ;  /* 0x0000000203021212 */ /* 0x000fc800078e3cff */
[----:B------:R-:W-:-:S05]  /*6350*/  @P1 LOP3.LUT R3, R3, R2, RZ, 0x3c, !PT ;  /* 0x0000000203031212 */ /* 0x000fca00078e3cff */
[----:B------:R-:W2:Y:S01]  /*6360*/  @P1 LDG.E.U16 R19, desc[UR8][R2.64] ;  /* 0x0000000802131981 */ /* 0x000ea2000c1e1500 */
[----:B------:R-:W-:-:S03]  /*6370*/  ISETP.GT.AND P2, PT, R4, 0x2, PT ;  /* 0x000000020400780c */ /* 0x000fc60003f44270 */
[----:B--2---:R0:W-:Y:S04]  /*6380*/  STL [R1+0x2c8], R19 ;  /* 0x0002c81301007387 */ /* 0x0041e80000100800 */
[----:B0-----:R-:W2:Y:S04]  /*6390*/  LDL.LU R19, [R1+0xf7c] ;  /* 0x000f7c0001137983 */ /* 0x001ea80000300800 */
[----:B------:R-:W2:Y:S04]  /*63a0*/  LDL R2, [R1+0x6f0] ;  /* 0x0006f00001027983 */ /* 0x000ea80000100800 */
[----:B------:R-:W2:Y:S01]  /*63b0*/  LDL R3, [R1+0x6f4] ;  /* 0x0006f40001037983 */ /* 0x000ea20000100800 */
[----:B----4-:R-:W-:-:S02]  /*63c0*/  PRMT R18, RZ, 0x7610, R18 ;  /* 0x00007610ff127816 */ /* 0x010fc40000000012 */
[----:B--2---:R-:W-:-:S04]  /*63d0*/  @P2 LOP3.LUT R3, R3, R2, RZ, 0x3c, !PT ;  /* 0x0000000203032212 */ /* 0x004fc800078e3cff */
[----:B------:R-:W-:-:S04]  /*63e0*/  @P2 LOP3.LUT R2, R3, R2, RZ, 0x3c, !PT ;  /* 0x0000000203022212 */ /* 0x000fc800078e3cff */
[----:B------:R-:W-:-:S05]  /*63f0*/  @P2 LOP3.LUT R3, R3, R2, RZ, 0x3c, !PT ;  /* 0x0000000203032212 */ /* 0x000fca00078e3cff */
[----:B------:R-:W2:Y:S04]  /*6400*/  @P2 LDG.E.U16 R18, desc[UR8][R2.64] ;  /* 0x0000000802122981 */ /* 0x000ea8000c1e1500 */
[----:B--2---:R0:W-:Y:S04]  /*6410*/  STL [R1+0x2f0], R18 ;  /* 0x0002f01201007387 */ /* 0x0041e80000100800 */
[----:B0-----:R-:W2:Y:S04]  /*6420*/  LDL.LU R18, [R1+0xf78] ;  /* 0x000f780001127983 */ /* 0x001ea80000300800 */
[----:B------:R-:W4:Y:S04]  /*6430*/  LDL R2, [R1+0x6e8] ;  /* 0x0006e80001027983 */ /* 0x000f280000100800 */
[----:B------:R-:W4:Y:S01]  /*6440*/  LDL R3, [R1+0x6ec] ;  /* 0x0006ec0001037983 */ /* 0x000f220000100800 */
[----:B------:R-:W-:-:S02]  /*6450*/  PRMT R19, RZ, 0x7610, R19 ;  /* 0x00007610ff137816 */ /* 0x000fc40000000013 */
[----:B----4-:R-:W-:-:S04]  /*6460*/  @P2 LOP3.LUT R3, R3, R2, RZ, 0x3c, !PT ;  /* 0x0000000203032212 */ /* 0x010fc800078e3cff */
[----:B------:R-:W-:-:S04]  /*6470*/  @P2 LOP3.LUT R2, R3, R2, RZ, 0x3c, !PT ;  /* 0x0000000203022212 */ /* 0x000fc800078e3cff */
[----:B------:R-:W-:-:S05]  /*6480*/  @P2 LOP3.LUT R3, R3, R2, RZ, 0x3c, !PT ;  /* 0x0000000203032212 */ /* 0x000fca00078e3cff */
[----:B------:R-:W4:Y:S01]  /*6490*/  @P2 LDG.E.U16 R19, desc[UR8][R2.64] ;  /* 0x0000000802132981 */ /* 0x000f22000c1e1500 */
[----:B------:R-:W-:-:S03]  /*64a0*/  ISETP.GT.AND P0, PT, R4, 0x3, PT ;  /* 0x000000030400780c */ /* 0x000fc60003f04270 */
[----:B----4-:R0:W-:Y:S04]  /*64b0*/  STL [R1+0x2ec], R19 ;  /* 0x0002ec1301007387 */ /* 0x0101e80000100800 */
[----:B0-----:R-:W4:Y:S04]  /*64c0*/  LDL.LU R19, [R1+0xf74] ;  /* 0x000f740001137983 */ /* 0x001f280000300800 */
[----:B------:R-:W3:Y:S04]  /*64d0*/  LDL R2, [R1+0x6e0] ;  /* 0x0006e00001027983 */ /* 0x000ee80000100800 */
[----:B------:R-:W3:Y:S01]  /*64e0*/  LDL R3, [R1+0x6e4] ;  /* 0x0006e40001037983 */ /* 0x000ee20000100800 */
[----:B--2---:R-:W-:-:S02]  /*64f0*/  PRMT R18, RZ, 0x7610, R18 ;  /* 0x00007610ff127816 */ /* 0x004fc40000000012 */
[----:B---3--:R-:W-:-:S04]  /*6500*/  @P0 LOP3.LUT R3, R3, R2, RZ, 0x3c, !PT ;  /* 0x0000000203030212 */ /* 0x008fc800078e3cff */
[----:B------:R-:W-:-:S04]  /*6510*/  @P0 LOP3.LUT R2, R3, R2, RZ, 0x3c, !PT ;  /* 0x0000000203020212 */ /* 0x000fc800078e3cff */
[----:B------:R-:W-:-:S05]  /*6520*/  @P0 LOP3.LUT R3, R3, R2, RZ, 0x3c, !PT ;  /* 0x0000000203030212 */ /* 0x000fca00078e3cff */
[----:B------:R-:W2:Y:S04]  /*6530*/  @P0 LDG.E.U16 R18, desc[UR8][R2.64] ;  /* 0x0000000802120981 */ /* 0x000ea8000c1e1500 */
[----:B--2---:R0:W-:Y:S04]  /*6540*/  STL [R1+0x2e8], R18 ;  /* 0x0002e81201007387 */ /* 0x0041e80000100800 */
[----:B0-----:R-:W2:Y:S04]  /*6550*/  LDL.LU R18, [R1+0xf70] ;  /* 0x000f700001127983 */ /* 0x001ea80000300800 */
[----:B------:R-:W3:Y:S04]  /*6560*/  LDL R2, [R1+0x6d8] ;  /* 0x0006d80001027983 */ /* 0x000ee80000100800 */
[----:B------:R-:W3:Y:S01]  /*6570*/  LDL R3, [R1+0x6dc] ;  /* 0x0006dc0001037983 */ /* 0x000ee20000100800 */
[----:B----4-:R-:W-:-:S02]  /*6580*/  PRMT R19, RZ, 0x7610, R19 ;  /* 0x00007610ff137816 */ /* 0x010fc40000000013 */
[----:B---3--:R-:W-:-:S04]  /*6590*/  @P0 LOP3.LUT R3, R3, R2, RZ, 0x3c, !PT ;  /* 0x0000000203030212 */ /* 0x008fc800078e3cff */
[----:B------:R-:W-:-:S04]  /*65a0*/  @P0 LOP3.LUT R2, R3, R2, RZ, 0x3c, !PT ;  /* 0x0000000203020212 */ /* 0x000fc800078e3cff */
[----:B------:R-:W-:-:S05]  /*65b0*/  @P0 LOP3.LUT R3, R3, R2, RZ, 0x3c, !PT ;  /* 0x0000000203030212 */ /* 0x000fca00078e3cff */
[----:B------:R-:W3:Y:S01]  /*65c0*/  @P0 LDG.E.U16 R19, desc[UR8][R2.64] ;  /* 0x0000000802130981 */ /* 0x000ee2000c1e1500 */
[----:B------:R-:W-:-:S03]  /*65d0*/  ISETP.GT.AND P1, PT, R4, 0x4, PT ;  /* 0x000000040400780c */ /* 0x000fc60003f24270 */
[----:B---3--:R0:W-:Y:S04]  /*65e0*/  STL [R1+0x2e4], R19 ;  /* 0x0002e41301007387 */ /* 0x0081e80000100800 */
[----:B0-----:R-:W3:Y:S04]  /*65f0*/  LDL.LU R19, [R1+0xf6c] ;  /* 0x000f6c0001137983 */ /* 0x001ee80000300800 */
[----:B------:R-:W4:Y:S04]  /*6600*/  LDL R2, [R1+0x6d0] ;  /* 0x0006d00001027983 */ /* 0x000f280000100800 */
[----:B------:R-:W4:Y:S01]  /*6610*/  LDL R3, [R1+0x6d4] ;  /* 0x0006d40001037983 */ /* 0x000f220000100800 */
[----:B--2---:R-:W-:-:S02]  /*6620*/  PRMT R18, RZ, 0x7610, R18 ;  /* 0x00007610ff127816 */ /* 0x004fc40000000012 */
[----:B----4-:R-:W-:-:S04]  /*6630*/  @P1 LOP3.LUT R3, R3, R2, RZ, 0x3c, !PT ;  /* 0x0000000203031212 */ /* 0x010fc800078e3cff */
[----:B------:R-:W-:-:S04]  /*6640*/  @P1 LOP3.LUT R2, R3, R2, RZ, 0x3c, !PT ;  /* 0x0000000203021212 */ /* 0x000fc800078e3cff */
[----:B------:R-:W-:-:S05]  /*6650*/  @P1 LOP3.LUT R3, R3, R2, RZ, 0x3c, !PT ;  /* 0x0000000203031212 */ /* 0x000fca00078e3cff */
[----:B------:R-:W2:Y:S04]  /*6660*/  @P1 LDG.E.U16 R18, desc[UR8][R2.64] ;  /* 0x0000000802121981 */ /* 0x000ea8000c1e1500 */
[----:B--2---:R0:W-:Y:S04]  /*6670*/  STL [R1+0x2e0], R18 ;  /* 0x0002e01201007387 */ /* 0x0041e80000100800 */
[----:B0-----:R-:W2:Y:S04]  /*6680*/  LDL.LU R18, [R1+0xf68] ;  /* 0x000f680001127983 */ /* 0x001ea80000300800 */
[----:B------:R-:W4:Y:S04]  /*6690*/  LDL R2, [R1+0x6c8] ;  /* 0x0006c80001027983 */ /* 0x000f280000100800 */
[----:B------:R-:W4:Y:S01]  /*66a0*/  LDL R3, [R1+0x6cc] ;  /* 0x0006cc0001037983 */ /* 0x000f220000100800 */
[----:B---3--:R-:W-:-:S02]  /*66b0*/  PRMT R19, RZ, 0x7610, R19 ;  /* 0x00007610ff137816 */ /* 0x008fc40000000013 */
[----:B----4-:R-:W-:-:S04]  /*66c0*/  @P1 LOP3.LUT R3, R3, R2, RZ, 0x3c, !PT ;  /* 0x0000000203031212 */ /* 0x010fc800078e3cff */
        /* <DEDUP_REMOVED lines=69> */
[----:B------:R0:W2:Y:S04]  /*6b20*/  @P2 LDG.E.U16 R18, desc[UR8][R2.64] ;  /* 0x0000000802122981 */ /* 0x0000a8000c1e1500 */
[----:B------:R-:W0:Y:S04]  /*6b30*/  LDL R2, [R1+0x688] ;  /* 0x0006880001027983 */ /* 0x000e280000100800 */
[----:B------:R-:W0:Y:S01]  /*6b40*/  LDL R3, [R1+0x68c] ;  /* 0x00068c0001037983 */ /* 0x000e220000100800 */
[----:B---3--:R-:W-:Y:S02]  /*6b50*/  PRMT R19, RZ, 0x7610, R19 ;  /* 0x00007610ff137816 */ /* 0x008fe40000000013 */
[----:B0-----:R-:W-:-:S04]  /*6b60*/  @P2 LOP3.LUT R3, R3, R2, RZ, 0x3c, !PT ;  /* 0x0000000203032212 */ /* 0x001fc800078e3cff */
[----:B------:R-:W-:-:S04]  /*6b70*/  @P2 LOP3.LUT R2, R3, R2, RZ, 0x3c, !PT ;  /* 0x0000000203022212 */ /* 0x000fc800078e3cff */
[----:B------:R-:W-:-:S05]  /*6b80*/  @P2 LOP3.LUT R3, R3, R2, RZ, 0x3c, !PT ;  /* 0x0000000203032212 */ /* 0x000fca00078e3cff */
[----:B------:R0:W3:Y:S04]  /*6b90*/  @P2 LDG.E.U16 R19, desc[UR8][R2.64] ;  /* 0x0000000802132981 */ /* 0x0000e8000c1e1500 */
[----:B------:R-:W0:Y:S04]  /*6ba0*/  LDL R2, [R1+0x680] ;  /* 0x0006800001027983 */ /* 0x000e280000100800 */
[----:B------:R-:W0:Y:S01]  /*6bb0*/  LDL R3, [R1+0x684] ;  /* 0x0006840001037983 */ /* 0x000e220000100800 */
[----:B------:R-:W-:Y:S02]  /*6bc0*/  ISETP.GT.AND P0, PT, R4, 0x9, PT ;  /* 0x000000090400780c */ /* 0x000fe40003f04270 */
[----:B------:R-:W-:-:S11]  /*6bd0*/  PRMT R15, RZ, 0x7610, R15 ;  /* 0x00007610ff0f7816 */ /* 0x000fd6000000000f */
[----:B0-----:R-:W-:-:S04]  /*6be0*/  @P0 LOP3.LUT R3, R3, R2, RZ, 0x3c, !PT ;  /* 0x0000000203030212 */ /* 0x001fc800078e3cff */
        /* <DEDUP_REMOVED lines=277> */
[----:B------:R-:W2:Y:S04]  /*7d40*/  LDL R2, [R1+0x590] ;  /* 0x0005900001027983 */ /* 0x000ea80000100800 */
[----:B------:R-:W2:Y:S01]  /*7d50*/  LDL R3, [R1+0x594] ;  /* 0x0005940001037983 */ /* 0x000ea20000100800 */
[----:B---3--:R-:W-:-:S02]  /*7d60*/  PRMT R13, RZ, 0x7610, R13 ;  /* 0x00007610ff0d7816 */ /* 0x008fc4000000000d */
[----:B--2---:R-:W-:-:S04]  /*7d70*/  @P0 LOP3.LUT R3, R3, R2, RZ, 0x3c, !PT ;  /* 0x0000000203030212 */ /* 0x004fc800078e3cff */
[----:B------:R-:W-:-:S04]  /*7d80*/  @P0 LOP3.LUT R2, R3, R2, RZ, 0x3c, !PT ;  /* 0x0000000203020212 */ /* 0x000fc800078e3cff */
[----:B------:R-:W-:-:S05]  /*7d90*/  @P0 LOP3.LUT R3, R3, R2, RZ, 0x3c, !PT ;  /* 0x0000000203030212 */ /* 0x000fca00078e3cff */
[----:B------:R0:W2:Y:S04]  /*7da0*/  @P0 LDG.E.U16 R13, desc[UR8][R2.64] ;  /* 0x00000008020d0981 */ /* 0x0000a8000c1e1500 */
[----:B------:R-:W0:Y:S04]  /*7db0*/  LDL R2, [R1+0x588] ;  /* 0x0005880001027983 */ /* 0x000e280000100800 */
[----:B------:R-:W0:Y:S01]  /*7dc0*/  LDL R3, [R1+0x58c] ;  /* 0x00058c0001037983 */ /* 0x000e220000100800 */
[----:B------:R-:W-:Y:S02]  /*7dd0*/  PRMT R14, RZ, 0x7610, R14 ;  /* 0x00007610ff0e7816 */ /* 0x000fe4000000000e */
[----:B0-----:R-:W-:-:S04]  /*7de0*/  @P0 LOP3.LUT R3, R3, R2, RZ, 0x3c, !PT ;  /* 0x0000000203030212 */ /* 0x001fc800078e3cff */
[----:B------:R-:W-:-:S04]  /*7df0*/  @P0 LOP3.LUT R2, R3, R2, RZ, 0x3c, !PT ;  /* 0x0000000203020212 */ /* 0x000fc800078e3cff */
[----:B------:R-:W-:-:S05]  /*7e00*/  @P0 LOP3.LUT R3, R3, R2, RZ, 0x3c, !PT ;  /* 0x0000000203030212 */ /* 0x000fca00078e3cff */
[----:B------:R0:W3:Y:S04]  /*7e10*/  @P0 LDG.E.U16 R14, desc[UR8][R2.64] ;  /* 0x00000008020e0981 */ /* 0x0000e8000c1e1500 */
[----:B------:R-:W0:Y:S04]  /*7e20*/  LDL R2, [R1+0x580] ;  /* 0x0005800001027983 */ /* 0x000e280000100800 */
[----:B------:R-:W0:Y:S01]  /*7e30*/  LDL R3, [R1+0x584] ;  /* 0x0005840001037983 */ /* 0x000e220000100800 */
[----:B------:R-:W-:Y:S02]  /*7e40*/  ISETP.GT.AND P1, PT, R4, 0x19, PT ;  /* 0x000000190400780c */ /* 0x000fe40003f24270 */
[----:B----4-:R-:W-:-:S11]  /*7e50*/  PRMT R17, RZ, 0x7610, R17 ;  /* 0x00007610ff117816 */ /* 0x010fd60000000011 */
[----:B0-----:R-:W-:-:S04]  /*7e60*/  @P1 LOP3.LUT R3, R3, R2, RZ, 0x3c, !PT ;  /* 0x0000000203031212 */ /* 0x001fc800078e3cff */
[----:B------:R-:W-:-:S04]  /*7e70*/  @P1 LOP3.LUT R2, R3, R2, RZ, 0x3c, !PT ;  /* 0x0000000203021212 */ /* 0x000fc800078e3cff */
[----:B------:R-:W-:-:S05]  /*7e80*/  @P1 LOP3.LUT R3, R3, R2, RZ, 0x3c, !PT ;  /* 0x0000000203031212 */ /* 0x000fca00078e3cff */
[----:B------:R0:W4:Y:S04]  /*7e90*/  @P1 LDG.E.U16 R17, desc[UR8][R2.64] ;  /* 0x0000000802111981 */ /* 0x000128000c1e1500 */
[----:B------:R-:W0:Y:S04]  /*7ea0*/  LDL R2, [R1+0x578] ;  /* 0x0005780001027983 */ /* 0x000e280000100800 */
[----:B------:R-:W0:Y:S01]  /*7eb0*/  LDL R3, [R1+0x57c] ;  /* 0x00057c0001037983 */ /* 0x000e220000100800 */
[----:B------:R-:W-:Y:S02]  /*7ec0*/  PRMT R12, RZ, 0x7610, R12 ;  /* 0x00007610ff0c7816 */ /* 0x000fe4000000000c */
[----:B0-----:R-:W-:-:S04]  /*7ed0*/  @P1 LOP3.LUT R3, R3, R2, RZ, 0x3c, !PT ;  /* 0x0000000203031212 */ /* 0x001fc800078e3cff */
        /* <DEDUP_REMOVED lines=8> */
[----:B------:R-:W-:-:S02]  /*7f60*/  PRMT R11, RZ, 0x7610, R11 ;  /* 0x00007610ff0b7816 */ /* 0x000fc4000000000b */
[----:B--2---:R-:W-:-:S04]  /*7f70*/  @P2 LOP3.LUT R3, R3, R2, RZ, 0x3c, !PT ;  /* 0x0000000203032212 */ /* 0x004fc800078e3cff */
[----:B------:R-:W-:-:S04]  /*7f80*/  @P2 LOP3.LUT R2, R3, R2, RZ, 0x3c, !PT ;  /* 0x0000000203022212 */ /* 0x000fc800078e3cff */
[----:B------:R-:W-:-:S05]  /*7f90*/  @P2 LOP3.LUT R3, R3, R2, RZ, 0x3c, !PT ;  /* 0x0000000203032212 */ /* 0x000fca00078e3cff */
[----:B------:R-:W2:Y:S04]  /*7fa0*/  @P2 LDG.E.U16 R11, desc[UR8][R2.64] ;  /* 0x00000008020b2981 */ /* 0x000ea8000c1e1500 */
        /* <DEDUP_REMOVED lines=120> */
[----:B------:R0:W2:Y:S04]  /*8730*/  @P2 LDG.E.U16 R12, desc[UR8][R2.64] ;  /* 0x00000008020c2981 */ /* 0x0000a8000c1e1500 */
[----:B------:R-:W0:Y:S04]  /*8740*/  LDL R2, [R1+0x500] ;  /* 0x0005000001027983 */ /* 0x000e280000100800 */
[----:B------:R-:W0:Y:S01]  /*8750*/  LDL R3, [R1+0x504] ;  /* 0x0005040001037983 */ /* 0x000e220000100800 */
[----:B------:R-:W-:Y:S02]  /*8760*/  ISETP.GT.AND P0, PT, R4, 0x21, PT ;  /* 0x000000210400780c */ /* 0x000fe40003f04270 */
[----:B------:R-:W-:-:S11]  /*8770*/  PRMT R7, RZ, 0x7610, R7 ;  /* 0x00007610ff077816 */ /* 0x000fd60000000007 */
[----:B0-----:R-:W-:-:S04]  /*8780*/  @P0 LOP3.LUT R3, R3, R2, RZ, 0x3c, !PT ;  /* 0x0000000203030212 */ /* 0x001fc800078e3cff */
        /* <DEDUP_REMOVED lines=360> */
[----:B------:R-:W-:-:S02]  /*9e10*/  PRMT R10, RZ, 0x7610, R10 ;  /* 0x00007610ff0a7816 */ /* 0x000fc4000000000a */
[----:B---3--:R-:W-:-:S04]  /*9e20*/  @P1 LOP3.LUT R3, R3, R2, RZ, 0x3c, !PT ;  /* 0x0000000203031212 */ /* 0x008fc800078e3cff */
[----:B------:R-:W-:-:S04]  /*9e30*/  @P1 LOP3.LUT R2, R3, R2, RZ, 0x3c, !PT ;  /* 0x0000000203021212 */ /* 0x000fc800078e3cff */
[----:B------:R-:W-:-:S05]  /*9e40*/  @P1 LOP3.LUT R3, R3, R2, RZ, 0x3c, !PT ;  /* 0x0000000203031212 */ /* 0x000fca00078e3cff */
[----:B------:R-:W3:Y:S01]  /*9e50*/  @P1 LDG.E.U16 R10, desc[UR8][R2.64] ;  /* 0x00000008020a1981 */ /* 0x000ee2000c1e1500 */
[----:B------:R-:W-:-:S03]  /*9e60*/  ISETP.GT.AND P2, PT, R4, 0x38, PT ;  /* 0x000000380400780c */ /* 0x000fc60003f44270 */
[----:B---3--:R0:W-:Y:S04]  /*9e70*/  STL [R1+0x80], R10 ;  /* 0x0000800a01007387 */ /* 0x0081e80000100800 */
[----:B0-----:R-:W3:Y:S04]  /*9e80*/  LDL.LU R10, [R1+0xe18] ;  /* 0x000e1800010a7983 */ /* 0x001ee80000300800 */
[----:B------:R-:W3:Y:S04]  /*9e90*/  LDL R2, [R1+0x390] ;  /* 0x0003900001027983 */ /* 0x000ee80000100800 */
[----:B------:R-:W3:Y:S01]  /*9ea0*/  LDL R3, [R1+0x394] ;  /* 0x0003940001037983 */ /* 0x000ee20000100800 */
[----:B--2---:R-:W-:-:S02]  /*9eb0*/  PRMT R6, RZ, 0x7610, R6 ;  /* 0x00007610ff067816 */ /* 0x004fc40000000006 */
[----:B---3--:R-:W-:-:S04]  /*9ec0*/  @P2 LOP3.LUT R3, R3, R2, RZ, 0x3c, !PT ;  /* 0x0000000203032212 */ /* 0x008fc800078e3cff */
        /* <DEDUP_REMOVED lines=36> */
[----:B------:R0:W3:Y:S04]  /*a110*/  @P1 LDG.E.U16 R0, desc[UR8][R2.64] ;  /* 0x0000000802001981 */ /* 0x0000e8000c1e1500 */
[----:B------:R-:W0:Y:S04]  /*a120*/  LDL R2, [R1+0x3a8] ;  /* 0x0003a80001027983 */ /* 0x000e280000100800 */
[----:B------:R-:W0:Y:S01]  /*a130*/  LDL R3, [R1+0x3ac] ;  /* 0x0003ac0001037983 */ /* 0x000e220000100800 */
[----:B--2---:R-:W-:Y:S02]  /*a140*/  PRMT R28, RZ, 0x7610, R28 ;  /* 0x00007610ff1c7816 */ /* 0x004fe4000000001c */
[----:B0-----:R-:W-:-:S04]  /*a150*/  @P1 LOP3.LUT R3, R3, R2, RZ, 0x3c, !PT ;  /* 0x0000000203031212 */ /* 0x001fc800078e3cff */
[----:B------:R-:W-:-:S04]  /*a160*/  @P1 LOP3.LUT R2, R3, R2, RZ, 0x3c, !PT ;  /* 0x0000000203021212 */ /* 0x000fc800078e3cff */
[----:B------:R-:W-:-:S05]  /*a170*/  @P1 LOP3.LUT R3, R3, R2, RZ, 0x3c, !PT ;  /* 0x0000000203031212 */ /* 0x000fca00078e3cff */
[----:B------:R-:W2:Y:S04]  /*a180*/  @P1 LDG.E.U16 R28, desc[UR8][R2.64] ;  /* 0x00000008021c1981 */ /* 0x000ea8000c1e1500 */
[----:B---3--:R-:W-:Y:S01]  /*a190*/  STL [R1+0xda4], R0 ;  /* 0x000da40001007387 */ /* 0x008fe20000100800 */
        /* <DEDUP_REMOVED lines=116> */
[----:B------:R-:W-:Y:S02]  /*a8e0*/  ISETP.GT.AND P0, PT, R4, 0x3e, PT ;  /* 0x0000003e0400780c */ /* 0x000fe40003f04270 */
[----:B--2---:R-:W-:-:S11]  /*a8f0*/  PRMT R28, RZ, 0x7610, R28 ;  /* 0x00007610ff1c7816 */ /* 0x004fd6000000001c */
[----:B0-----:R-:W-:-:S04]  /*a900*/  @P0 LOP3.LUT R3, R3, R2, RZ, 0x3c, !PT ;  /* 0x0000000203030212 */ /* 0x001fc800078e3cff */
        /* <DEDUP_REMOVED lines=9> */
[----:B------:R-:W3:Y:S04]  /*a9a0*/  @P0 LDG.E.U16 R29, desc[UR8][R2.64] ;  /* 0x00000008021d0981 */ /* 0x000ee8000c1e1500 */
[----:B--2---:R0:W-:Y:S02]  /*a9b0*/  STL [R1+0x2c], R28 ;  /* 0x00002c1c01007387 */ /* 0x0041e40000100800 */
[----:B0-----:R-:W0:Y:S02]  /*a9c0*/  S2R R28, SR_TID.X ;  /* 0x00000000001c7919 */ /* 0x001e240000002100 */
[----:B0-----:R-:W-:-:S04]  /*a9d0*/  LOP3.LUT R28, R28, 0x3f, RZ, 0xc0, !PT ;  /* 0x0000003f1c1c7812 */ /* 0x001fc800078ec0ff */
[----:B------:R-:W-:Y:S01]  /*a9e0*/  ISETP.GE.AND P0, PT, R28, R4, PT ;  /* 0x000000041c00720c */ /* 0x000fe20003f06270 */
[----:B---3--:R0:W-:Y:S04]  /*a9f0*/  STL [R1+0x28], R29 ;  /* 0x0000281d01007387 */ /* 0x0081e80000100800 */
[----:B0-----:R-:W2:Y:S04]  /*aa00*/  LDL.LU R29, [R1+0xddc] ;  /* 0x000ddc00011d7983 */ /* 0x001ea80000300800 */
[----:B------:R-:W3:Y:S04]  /*aa10*/  LDL R2, [R1+0x320] ;  /* 0x0003200001027983 */ /* 0x000ee80000100800 */
[----:B------:R-:W3:Y:S04]  /*aa20*/  LDL R3, [R1+0x324] ;  /* 0x0003240001037983 */ /* 0x000ee80000100800 */
[----:B------:R-:W2:Y:S01]  /*aa30*/  LDL.LU R28, [R1+0xdd8] ;  /* 0x000dd800011c7983 */ /* 0x000ea20000300800 */
[----:B------:R-:W-:-:S13]  /*aa40*/  ISETP.GT.AND P1, PT, R4, 0x3f, PT ;  /* 0x0000003f0400780c */ /* 0x000fda0003f24270 */
[----:B---3--:R-:W-:-:S04]  /*aa50*/  @P1 LOP3.LUT R3, R3, R2, RZ, 0x3c, !PT ;  /* 0x0000000203031212 */ /* 0x008fc800078e3cff */
[C---:B------:R-:W-:Y:S02]  /*aa60*/  @P1 LOP3.LUT R2, R3.reuse, R2, RZ, 0x3c, !PT ;  /* 0x0000000203021212 */ /* 0x040fe400078e3cff */
[----:B--2---:R-:W-:Y:S02]  /*aa70*/  PRMT R28, RZ, 0x7610, R28 ;  /* 0x00007610ff1c7816 */ /* 0x004fe4000000001c */
        /* <DEDUP_REMOVED lines=11> */
[----:B------:R-:W-:Y:S01]  /*ab30*/  PRMT R27, RZ, 0x7610, R27 ;  /* 0x00007610ff1b7816 */ /* 0x000fe2000000001b */
[----:B------:R-:W-:Y:S06]  /*ab40*/  BAR.SYNC.DEFER_BLOCKING 0x0 ;  /* 0x0000000000007b1d */ /* 0x000fec0000010000 */
[----:B---3--:R0:W-:Y:S04]  /*ab50*/  STL [R1+0x20], R29 ;  /* 0x0000201d01007387 */ /* 0x0081e80000100800 */
[----:B0-----:R-:W3:Y:S04]  /*ab60*/  LDL.LU R29, [R1+0xdd0] ;  /* 0x000dd000011d7983 */ /* 0x001ee80000300800 */
[----:B------:R-:W2:Y:S04]  /*ab70*/  LDL R2, [R1+0x310] ;  /* 0x0003100001027983 */ /* 0x000ea80000100800 */
[----:B------:R-:W2:Y:S02]  /*ab80*/  LDL R3, [R1+0x314] ;  /* 0x0003140001037983 */ /* 0x000ea40000100800 */
[----:B--2---:R-:W-:-:S04]  /*ab90*/  @!P0 LOP3.LUT R3, R3, R2, RZ, 0x3c, !PT ;  /* 0x0000000203038212 */ /* 0x004fc800078e3cff */
[----:B------:R-:W-:-:S04]  /*aba0*/  @!P0 LOP3.LUT R2, R3, R2, RZ, 0x3c, !PT ;  /* 0x0000000203028212 */ /* 0x000fc800078e3cff */
[----:B------:R-:W-:-:S05]  /*abb0*/  @!P0 LOP3.LUT R3, R3, R2, RZ, 0x3c, !PT ;  /* 0x0000000203038212 */ /* 0x000fca00078e3cff */
[----:B------:R-:W2:Y:S04]  /*abc0*/  @!P0 LDG.E.U16 R27, desc[UR8][R2.64] ;  /* 0x00000008021b8981 */ /* 0x000ea8000c1e1500 */
[----:B--2---:R0:W-:Y:S04]  /*abd0*/  STL [R1+0x1c], R27 ;  /* 0x00001c1b01007387 */ /* 0x0041e80000100800 */
[----:B0-----:R-:W2:Y:S04]  /*abe0*/  LDL.LU R27, [R1+0xdcc] ;  /* 0x000dcc00011b7983 */ /* 0x001ea80000300800 */
[----:B------:R-:W2:Y:S04]  /*abf0*/  LDL R2, [R1+0x30c] ;  /* 0x00030c0001027983 */ /* 0x000ea80000100800 */
[----:B------:R-:W2:Y:S01]  /*ac00*/  LDL R3, [R1+0x7b0] ;  /* 0x0007b00001037983 */ /* 0x000ea20000100800 */
[----:B------:R-:W-:-:S02]  /*ac10*/  PRMT R26, RZ, 0x7610, R26 ;  /* 0x00007610ff1a7816 */ /* 0x000fc4000000001a */
        /* <DEDUP_REMOVED lines=49> */
[----:B--2---:R-:W-:Y:S04]  /*af30*/  STL [R1+0x4], R28 ;  /* 0x0000041c01007387 */ /* 0x004fe80000100800 */
[----:B------:R-:W2:Y:S04]  /*af40*/  LDL R2, [R1+0x790] ;  /* 0x0007900001027983 */ /* 0x000ea80000100800 */
[----:B------:R-:W2:Y:S01]  /*af50*/  LDL R3, [R1+0x794] ;  /* 0x0007940001037983 */ /* 0x000ea20000100800 */
[----:B---3--:R-:W-:-:S02]  /*af60*/  PRMT R29, RZ, 0x7610, R29 ;  /* 0x00007610ff1d7816 */ /* 0x008fc4000000001d */
[----:B--2---:R-:W-:-:S04]  /*af70*/  @!P0 LOP3.LUT R3, R3, R2, RZ, 0x3c, !PT ;  /* 0x0000000203038212 */ /* 0x004fc800078e3cff */
[----:B------:R-:W-:-:S04]  /*af80*/  @!P0 LOP3.LUT R2, R3, R2, RZ, 0x3c, !PT ;  /* 0x0000000203028212 */ /* 0x000fc800078e3cff */
[----:B------:R-:W-:-:S05]  /*af90*/  @!P0 LOP3.LUT R3, R3, R2, RZ, 0x3c, !PT ;  /* 0x0000000203038212 */ /* 0x000fca00078e3cff */
[----:B------:R-:W2:Y:S04]  /*afa0*/  @!P0 LDG.E.U16 R29, desc[UR8][R2.64] ;  /* 0x00000008021d8981 */ /* 0x000ea8000c1e1500 */
[----:B------:R-:W3:Y:S04]  /*afb0*/  LDL R2, [R1+0x788] ;  /* 0x0007880001027983 */ /* 0x000ee80000100800 */
[----:B------:R-:W3:Y:S01]  /*afc0*/  LDL R3, [R1+0x78c] ;  /* 0x00078c0001037983 */ /* 0x000ee20000100800 */
[----:B------:R-:W-:-:S03]  /*afd0*/  PRMT R27, RZ, 0x7610, R27 ;  /* 0x00007610ff1b7816 */ /* 0x000fc6000000001b */
[----:B--2---:R0:W-:Y:S01]  /*afe0*/  STL [R1+0xd54], R29 ;  /* 0x000d541d01007387 */ /* 0x0041e20000100800 */
[----:B------:R-:W-:-:S03]  /*aff0*/  PRMT R26, RZ, 0x7610, R26 ;  /* 0x00007610ff1a7816 */ /* 0x000fc6000000001a */
[----:B0-----:R-:W2:Y:S01]  /*b000*/  LDL R29, [R1+0x77c] ;  /* 0x00077c00011d7983 */ /* 0x001ea20000100800 */
[----:B---3--:R-:W-:-:S04]  /*b010*/  @!P0 LOP3.LUT R3, R3, R2, RZ, 0x3c, !PT ;  /* 0x0000000203038212 */ /* 0x008fc800078e3cff */
[----:B------:R-:W-:-:S04]  /*b020*/  @!P0 LOP3.LUT R2, R3, R2, RZ, 0x3c, !PT ;  /* 0x0000000203028212 */ /* 0x000fc800078e3cff */
[----:B------:R-:W-:-:S05]  /*b030*/  @!P0 LOP3.LUT R3, R3, R2, RZ, 0x3c, !PT ;  /* 0x0000000203038212 */ /* 0x000fca00078e3cff */
[----:B------:R-:W3:Y:S04]  /*b040*/  @!P0 LDG.E.U16 R27, desc[UR8][R2.64] ;  /* 0x00000008021b8981 */ /* 0x000ee8000c1e1500 */
[----:B------:R-:W2:Y:S04]  /*b050*/  LDL R2, [R1+0x780] ;  /* 0x0007800001027983 */ /* 0x000ea80000100800 */
[----:B------:R-:W2:Y:S04]  /*b060*/  LDL R3, [R1+0x784] ;  /* 0x0007840001037983 */ /* 0x000ea80000100800 */
[----:B---3--:R0:W-:Y:S04]  /*b070*/  STL [R1+0xd5c], R27 ;  /* 0x000d5c1b01007387 */ /* 0x0081e80000100800 */
[----:B0-----:R-:W3:Y:S01]  /*b080*/  LDL R27, [R1+0x778] ;  /* 0x00077800011b7983 */ /* 0x001ee20000100800 */
[----:B--2---:R-:W-:-:S04]  /*b090*/  @!P0 LOP3.LUT R3, R3, R2, RZ, 0x3c, !PT ;  /* 0x0000000203038212 */ /* 0x004fc800078e3cff */
[----:B------:R-:W-:-:S04]  /*b0a0*/  @!P0 LOP3.LUT R2, R3, R2, RZ, 0x3c, !PT ;  /* 0x0000000203028212 */ /* 0x000fc800078e3cff */
[----:B------:R-:W-:-:S05]  /*b0b0*/  @!P0 LOP3.LUT R3, R3, R2, RZ, 0x3c, !PT ;  /* 0x0000000203038212 */ /* 0x000fca00078e3cff */
[----:B------:R0:W2:Y:S01]  /*b0c0*/  @!P0 LDG.E.U16 R26, desc[UR8][R2.64] ;  /* 0x00000008021a8981 */ /* 0x0000a2000c1e1500 */
[----:B------:R-:W-:Y:S01]  /*b0d0*/  PRMT R25, RZ, 0x7610, R25 ;  /* 0x00007610ff197816 */ /* 0x000fe20000000019 */
[----:B0-----:R-:W-:Y:S02]  /*b0e0*/  @!P0 IMAD.MOV.U32 R2, RZ, RZ, R29 ;  /* 0x000000ffff028224 */ /* 0x001fe400078e001d */
[----:B---3--:R-:W-:-:S05]  /*b0f0*/  @!P0 IMAD.MOV.U32 R3, RZ, RZ, R27 ;  /* 0x000000ffff038224 */ /* 0x008fca00078e001b */
[----:B------:R-:W3:Y:S04]  /*b100*/  @!P0 LDG.E.U16 R25, desc[UR8][R2.64] ;  /* 0x0000000802198981 */ /* 0x000ee8000c1e1500 */
[----:B--2---:R0:W-:Y:S04]  /*b110*/  STL [R1+0xd58], R26 ;  /* 0x000d581a01007387 */ /* 0x0041e80000100800 */
[----:B------:R-:W2:Y:S01]  /*b120*/  LDL R3, [R1+0x770] ;  /* 0x0007700001037983 */ /* 0x000ea20000100800 */
[----:B------:R-:W-:-:S03]  /*b130*/  PRMT R24, RZ, 0x7610, R24 ;  /* 0x00007610ff187816 */ /* 0x000fc60000000018 */
[----:B------:R-:W2:Y:S04]  /*b140*/  LDL R29, [R1+0x760] ;  /* 0x00076000011d7983 */ /* 0x000ea80000100800 */
[----:B0-----:R-:W2:Y:S04]  /*b150*/  LDL R26, [R1+0x774] ;  /* 0x00077400011a7983 */ /* 0x001ea80000100800 */
[----:B------:R-:W4:Y:S04]  /*b160*/  LDL R27, [R1+0x764] ;  /* 0x00076400011b7983 */ /* 0x000f280000100800 */
[----:B---3--:R0:W-:Y:S01]  /*b170*/  STL [R1+0xd60], R25 ;  /* 0x000d601901007387 */ /* 0x0081e20000100800 */
[----:B------:R-:W-:-:S03]  /*b180*/  PRMT R23, RZ, 0x7610, R23 ;  /* 0x00007610ff177816 */ /* 0x000fc60000000017 */
[----:B0-----:R-:W3:Y:S01]  /*b190*/  LDL R25, [R1+0x75c] ;  /* 0x00075c0001197983 */ /* 0x001ee20000100800 */
[----:B--2---:R-:W-:-:S03]  /*b1a0*/  @!P0 IMAD.MOV.U32 R2, RZ, RZ, R26 ;  /* 0x000000ffff028224 */ /* 0x004fc600078e001a */
[----:B------:R-:W2:Y:S04]  /*b1b0*/  LDL R26, [R1+0x758] ;  /* 0x00075800011a7983 */ /* 0x000ea80000100800 */
[----:B------:R0:W2:Y:S04]  /*b1c0*/  @!P0 LDG.E.U16 R24, desc[UR8][R2.64] ;  /* 0x0000000802188981 */ /* 0x0000a8000c1e1500 */
[----:B------:R-:W0:Y:S04]  /*b1d0*/  LDL R2, [R1+0x768] ;  /* 0x0007680001027983 */ /* 0x000e280000100800 */
[----:B------:R-:W0:Y:S02]  /*b1e0*/  LDL R3, [R1+0x76c] ;  /* 0x00076c0001037983 */ /* 0x000e240000100800 */
[----:B0-----:R-:W-:-:S04]  /*b1f0*/  @!P0 LOP3.LUT R3, R3, R2, RZ, 0x3c, !PT ;  /* 0x0000000203038212 */ /* 0x001fc800078e3cff */
[----:B------:R-:W-:-:S04]  /*b200*/  @!P0 LOP3.LUT R2, R3, R2, RZ, 0x3c, !PT ;  /* 0x0000000203028212 */ /* 0x000fc800078e3cff */
[----:B------:R-:W-:-:S05]  /*b210*/  @!P0 LOP3.LUT R3, R3, R2, RZ, 0x3c, !PT ;  /* 0x0000000203038212 */ /* 0x000fca00078e3cff */
[----:B------:R-:W3:Y:S04]  /*b220*/  @!P0 LDG.E.U16 R23, desc[UR8][R2.64] ;  /* 0x0000000802178981 */ /* 0x000ee8000c1e1500 */
[----:B--2---:R0:W-:Y:S04]  /*b230*/  STL [R1+0xd64], R24 ;  /* 0x000d641801007387 */ /* 0x0041e80000100800 */
[----:B0-----:R-:W2:Y:S01]  /*b240*/  LDL R24, [R1+0x754] ;  /* 0x0007540001187983 */ /* 0x001ea20000100800 */
[----:B------:R-:W0:Y:S03]  /*b250*/  S2R R28, SR_TID.X ;  /* 0x00000000001c7919 */ /* 0x000e260000002100 */
[----:B---3--:R1:W-:Y:S04]  /*b260*/  STL [R1+0xd68], R23 ;  /* 0x000d681701007387 */ /* 0x0083e80000100800 */
[----:B-1----:R-:W3:Y:S01]  /*b270*/  LDL R23, [R1+0x750] ;  /* 0x0007500001177983 */ /* 0x002ee20000100800 */
[----:B0-----:R-:W-:Y:S01]  /*b280*/  LOP3.LUT R28, R28, 0x3f, RZ, 0xc0, !PT ;  /* 0x0000003f1c1c7812 */ /* 0x001fe200078ec0ff */
[----:B----4-:R-:W-:Y:S01]  /*b290*/  @!P0 IMAD.MOV.U32 R2, RZ, RZ, R27 ;  /* 0x000000ffff028224 */ /* 0x010fe200078e001b */
[----:B------:R-:W-:Y:S01]  /*b2a0*/  PRMT R22, RZ, 0x7610, R22 ;  /* 0x00007610ff167816 */ /* 0x000fe20000000016 */
[----:B------:R-:W-:Y:S01]  /*b2b0*/  @!P0 IMAD.MOV.U32 R3, RZ, RZ, R29 ;  /* 0x000000ffff038224 */ /* 0x000fe200078e001d */
[----:B------:R-:W4:Y:S01]  /*b2c0*/  LDL R27, [R1+0x74c] ;  /* 0x00074c00011b7983 */ /* 0x000f220000100800 */
[----:B------:R-:W-:-:S03]  /*b2d0*/  IMAD.SHL.U32 R28, R28, 0x2, RZ ;  /* 0x000000021c1c7824 */ /* 0x000fc600078e00ff */
[----:B------:R0:W4:Y:S04]  /*b2e0*/  @!P0 LDG.E.U16 R22, desc[UR8][R2.64] ;  /* 0x0000000802168981 */ /* 0x000128000c1e1500 */
[----:B------:R1:W-:Y:S04]  /*b2f0*/  STS.U16 [R28+UR5+0x80], R21 ;  /* 0x000080151c007988 */ /* 0x0003e80008000405 */
[----:B------:R-:W4:Y:S01]  /*b300*/  LDL R29, [R1+0x748] ;  /* 0x00074800011d7983 */ /* 0x000f220000100800 */
[----:B0-----:R-:W-:Y:S02]  /*b310*/  @!P0 IMAD.MOV.U32 R2, RZ, RZ, R25 ;  /* 0x000000ffff028224 */ /* 0x001fe400078e0019 */
[----:B------:R-:W-:Y:S01]  /*b320*/  @!P0 IMAD.MOV.U32 R3, RZ, RZ, R26 ;  /* 0x000000ffff038224 */ /* 0x000fe200078e001a */
[----:B-1----:R-:W-:Y:S01]  /*b330*/  PRMT R21, RZ, 0x7610, R21 ;  /* 0x00007610ff157816 */ /* 0x002fe20000000015 */
[----:B------:R0:W-:Y:S05]  /*b340*/  STS.U16 [R28+UR5], R20 ;  /* 0x000000141c007988 */ /* 0x0001ea0008000405 */
[----:B------:R2:W4:Y:S01]  /*b350*/  @!P0 LDG.E.U16 R21, desc[UR8][R2.64] ;  /* 0x0000000802158981 */ /* 0x000522000c1e1500 */
[----:B0-----:R-:W-:Y:S01]  /*b360*/  PRMT R20, RZ, 0x7610, R20 ;  /* 0x00007610ff147816 */ /* 0x001fe20000000014 */
[----:B--2---:R-:W-:-:S02]  /*b370*/  @!P0 IMAD.MOV.U32 R2, RZ, RZ, R24 ;  /* 0x000000ffff028224 */ /* 0x004fc400078e0018 */
[----:B---3--:R-:W-:-:S05]  /*b380*/  @!P0 IMAD.MOV.U32 R3, RZ, RZ, R23 ;  /* 0x000000ffff038224 */ /* 0x008fca00078e0017 */
[----:B------:R0:W2:Y:S04]  /*b390*/  @!P0 LDG.E.U16 R20, desc[UR8][R2.64] ;  /* 0x0000000802148981 */ /* 0x0000a8000c1e1500 */
[----:B----4-:R-:W-:Y:S04]  /*b3a0*/  STL [R1+0xd6c], R22 ;  /* 0x000d6c1601007387 */ /* 0x010fe80000100800 */
[----:B------:R-:W3:Y:S04]  /*b3b0*/  LDL R26, [R1+0x740] ;  /* 0x00074000011a7983 */ /* 0x000ee80000100800 */
[----:B------:R-:W4:Y:S04]  /*b3c0*/  LDL R25, [R1+0x744] ;  /* 0x0007440001197983 */ /* 0x000f280000100800 */
[----:B------:R-:W-:Y:S04]  /*b3d0*/  STL [R1+0xd70], R21 ;  /* 0x000d701501007387 */ /* 0x000fe80000100800 */
[----:B------:R-:W4:Y:S04]  /*b3e0*/  LDL R24, [R1+0x738] ;  /* 0x0007380001187983 */ /* 0x000f280000100800 */
[----:B------:R-:W4:Y:S01]  /*b3f0*/  LDL R23, [R1+0x73c] ;  /* 0x00073c0001177983 */ /* 0x000f220000100800 */
[----:B0-----:R-:W-:-:S03]  /*b400*/  @!P0 IMAD.MOV.U32 R2, RZ, RZ, R27 ;  /* 0x000000ffff028224 */ /* 0x001fc600078e001b */
[----:B------:R0:W-:Y:S01]  /*b410*/  STS.U16 [R28+UR5+0x880], R19 ;  /* 0x000880131c007988 */ /* 0x0001e20008000405 */
[----:B------:R-:W-:Y:S01]  /*b420*/  @!P0 IMAD.MOV.U32 R3, RZ, RZ, R29 ;  /* 0x000000ffff038224 */ /* 0x000fe200078e001d */
[----:B0-----:R-:W-:-:S06]  /*b430*/  PRMT R19, RZ, 0x7610, R19 ;  /* 0x00007610ff137816 */ /* 0x001fcc0000000013 */
[----:B------:R3:W4:Y:S04]  /*b440*/  @!P0 LDG.E.U16 R19, desc[UR8][R2.64] ;  /* 0x0000000802138981 */ /* 0x000728000c1e1500 */
[----:B--2---:R-:W-:Y:S04]  /*b450*/  STL [R1+0xd74], R20 ;  /* 0x000d741401007387 */ /* 0x004fe80000100800 */
[----:B------:R-:W2:Y:S04]  /*b460*/  LDL R22, [R1+0x730] ;  /* 0x0007300001167983 */ /* 0x000ea80000100800 */
[----:B------:R-:W2:Y:S01]  /*b470*/  LDL R21, [R1+0x734] ;  /* 0x0007340001157983 */ /* 0x000ea20000100800 */
[----:B---3--:R-:W-:-:S03]  /*b480*/  @!P0 IMAD.MOV.U32 R3, RZ, RZ, R26 ;  /* 0x000000ffff038224 */ /* 0x008fc600078e001a */
[----:B------:R0:W-:Y:S01]  /*b490*/  STS.U16 [R28+UR5+0x800], R18 ;  /* 0x000800121c007988 */ /* 0x0001e20008000405 */
[----:B----4-:R-:W-:-:S03]  /*b4a0*/  @!P0 IMAD.MOV.U32 R2, RZ, RZ, R25 ;  /* 0x000000ffff028224 */ /* 0x010fc600078e0019 */
[----:B------:R1:W-:Y:S01]  /*b4b0*/  STS.U16 [R28+UR5+0x1080], R16 ;  /* 0x001080101c007988 */ /* 0x0003e20008000405 */
[----:B0-----:R-:W-:Y:S02]  /*b4c0*/  PRMT R18, RZ, 0x7610, R18 ;  /* 0x00007610ff127816 */ /* 0x001fe40000000012 */
[----:B-1----:R-:W-:-:S04]  /*b4d0*/  PRMT R16, RZ, 0x7610, R16 ;  /* 0x00007610ff107816 */ /* 0x002fc80000000010 */
[----:B------:R0:W3:Y:S04]  /*b4e0*/  @!P0 LDG.E.U16 R18, desc[UR8][R2.64] ;  /* 0x0000000802128981 */ /* 0x0000e8000c1e1500 */
[----:B------:R1:W-:Y:S01]  /*b4f0*/  STS.U16 [R28+UR5+0x2800], R7 ;  /* 0x002800071c007988 */ /* 0x0003e20008000405 */
[----:B0-----:R-:W-:Y:S02]  /*b500*/  @!P0 IMAD.MOV.U32 R2, RZ, RZ, R23 ;  /* 0x000000ffff028224 */ /* 0x001fe400078e0017 */
[----:B------:R-:W-:Y:S01]  /*b510*/  @!P0 IMAD.MOV.U32 R3, RZ, RZ, R24 ;  /* 0x000000ffff038224 */ /* 0x000fe200078e0018 */
[----:B-1----:R-:W-:-:S04]  /*b520*/  PRMT R7, RZ, 0x7610, R7 ;  /* 0x00007610ff077816 */ /* 0x002fc80000000007 */
[----:B------:R2:W4:Y:S04]  /*b530*/  @!P0 LDG.E.U16 R16, desc[UR8][R2.64] ;  /* 0x0000000802108981 */ /* 0x000528000c1e1500 */
[----:B------:R0:W-:Y:S04]  /*b540*/  STS.U16 [R28+UR5+0x2000], R11 ;  /* 0x0020000b1c007988 */ /* 0x0001e80008000405 */
[----:B------:R1:W-:Y:S04]  /*b550*/  STL [R1+0xd78], R19 ;  /* 0x000d781301007387 */ /* 0x0003e80000100800 */
[----:B------:R-:W4:Y:S04]  /*b560*/  LDL R20, [R1+0x728] ;  /* 0x0007280001147983 */ /* 0x000f280000100800 */
[----:B0-----:R-:W4:Y:S01]  /*b570*/  LDL R11, [R1+0x72c] ;  /* 0x00072c00010b7983 */ /* 0x001f220000100800 */
[----:B--2---:R-:W-:-:S02]  /*b580*/  @!P0 IMAD.MOV.U32 R3, RZ, RZ, R22 ;  /* 0x000000ffff038224 */ /* 0x004fc400078e0016 */
[----:B------:R-:W-:-:S05]  /*b590*/  @!P0 IMAD.MOV.U32 R2, RZ, RZ, R21 ;  /* 0x000000ffff028224 */ /* 0x000fca00078e0015 */
[----:B------:R0:W2:Y:S04]  /*b5a0*/  @!P0 LDG.E.U16 R7, desc[UR8][R2.64] ;  /* 0x0000000802078981 */ /* 0x0000a8000c1e1500 */
[----:B------:R-:W-:Y:S04]  /*b5b0*/  STS.U16 [R28+UR5+0x2880], R9 ;  /* 0x002880091c007988 */ /* 0x000fe80008000405 */
[----:B---3--:R3:W-:Y:S04]  /*b5c0*/  STL [R1+0xd7c], R18 ;  /* 0x000d7c1201007387 */ /* 0x0087e80000100800 */
[----:B-1----:R-:W2:Y:S04]  /*b5d0*/  LDL R19, [R1+0x720] ;  /* 0x0007200001137983 */ /* 0x002ea80000100800 */
[----:B---3--:R-:W3:Y:S04]  /*b5e0*/  LDL R18, [R1+0x724] ;  /* 0x0007240001127983 */ /* 0x008ee80000100800 */
[----:B----4-:R-:W-:Y:S04]  /*b5f0*/  STL [R1+0xd80], R16 ;  /* 0x000d801001007387 */ /* 0x010fe80000100800 */
[----:B------:R-:W4:Y:S04]  /*b600*/  LDL.LU R23, [R1+0x2c4] ;  /* 0x0002c40001177983 */ /* 0x000f280000300800 */
[----:B------:R1:W-:Y:S01]  /*b610*/  STS.U16 [R28+UR5+0x3000], R5 ;  /* 0x003000051c007988 */ /* 0x0003e20008000405 */
[----:B0-----:R-:W-:-:S02]  /*b620*/  @!P0 IMAD.MOV.U32 R3, RZ, RZ, R20 ;  /* 0x000000ffff038224 */ /* 0x001fc400078e0014 */
[----:B------:R-:W-:Y:S01]  /*b630*/  @!P0 IMAD.MOV.U32 R2, RZ, RZ, R11 ;  /* 0x000000ffff028224 */ /* 0x000fe200078e000b */
[----:B-1----:R-:W-:-:S06]  /*b640*/  PRMT R5, RZ, 0x7610, R5 ;  /* 0x00007610ff057816 */ /* 0x002fcc0000000005 */
[----:B------:R0:W4:Y:S04]  /*b650*/  @!P0 LDG.E.U16 R5, desc[UR8][R2.64] ;  /* 0x0000000802058981 */ /* 0x000128000c1e1500 */
[----:B--2---:R1:W-:Y:S04]  /*b660*/  STL [R1+0xd84], R7 ;  /* 0x000d840701007387 */ /* 0x0043e80000100800 */
[----:B------:R-:W2:Y:S04]  /*b670*/  LDL R9, [R1+0x7b8] ;  /* 0x0007b80001097983 */ /* 0x000ea80000100800 */
[----:B------:R-:W2:Y:S04]  /*b680*/  LDL R16, [R1+0x71c] ;  /* 0x00071c0001107983 */ /* 0x000ea80000100800 */
[----:B------:R-:W2:Y:S04]  /*b690*/  LDL R11, [R1+0x718] ;  /* 0x00071800010b7983 */ /* 0x000ea80000100800 */
[----:B-1----:R-:W2:Y:S01]  /*b6a0*/  LDL R7, [R1+0x7c0] ;  /* 0x0007c00001077983 */ /* 0x002ea20000100800 */
[----:B------:R-:W-:Y:S01]  /*b6b0*/  PRMT R4, RZ, 0x7610, R4 ;  /* 0x00007610ff047816 */ /* 0x000fe20000000004 */
[----:B0-----:R-:W-:-:S02]  /*b6c0*/  @!P0 IMAD.MOV.U32 R3, RZ, RZ, R19 ;  /* 0x000000ffff038224 */ /* 0x001fc400078e0013 */
[----:B------:R-:W-:Y:S04]  /*b6d0*/  STS.U16 [R28+UR5+0x3080], R8 ;  /* 0x003080081c007988 */ /* 0x000fe80008000405 */
[----:B------:R-:W2:Y:S01]  /*b6e0*/  LDL.LU R27, [R1+0x2c8] ;  /* 0x0002c800011b7983 */ /* 0x000ea20000300800 */
[----:B---3--:R-:W-:-:S05]  /*b6f0*/  @!P0 IMAD.MOV.U32 R2, RZ, RZ, R18 ;  /* 0x000000ffff028224 */ /* 0x008fca00078e0012 */
[----:B------:R0:W3:Y:S02]  /*b700*/  @!P0 LDG.E.U16 R4, desc[UR8][R2.64] ;  /* 0x0000000802048981 */ /* 0x0000e4000c1e1500 */
[----:B0-----:R-:W-:Y:S02]  /*b710*/  PRMT R3, RZ, 0x7610, R3 ;  /* 0x00007610ff037816 */ /* 0x001fe40000000003 */
[----:B------:R-:W-:Y:S01]  /*b720*/  PRMT R2, RZ, 0x7610, R2 ;  /* 0x00007610ff027816 */ /* 0x000fe20000000002 */
[----:B----4-:R0:W-:Y:S04]  /*b730*/  STL [R1+0xd88], R5 ;  /* 0x000d880501007387 */ /* 0x0101e80000100800 */
[----:B------:R-:W4:Y:S04]  /*b740*/  LDL R18, [R1+0x714] ;  /* 0x0007140001127983 */ /* 0x000f280000100800 */
[----:B0-----:R-:W4:Y:S04]  /*b750*/  LDL R5, [R1+0x7c8] ;  /* 0x0007c80001057983 */ /* 0x001f280000100800 */
[----:B------:R-:W4:Y:S04]  /*b760*/  LDL.LU R24, [R1+0x294] ;  /* 0x0002940001187983 */ /* 0x000f280000300800 */
[----:B------:R-:W4:Y:S01]  /*b770*/  LDL.LU R25, [R1+0x298] ;  /* 0x0002980001197983 */ /* 0x000f220000300800 */
[----:B--2---:R-:W-:-:S02]  /*b780*/  @!P0 IMAD.MOV.U32 R8, RZ, RZ, R9 ;  /* 0x000000ffff088224 */ /* 0x004fc400078e0009 */
[----:B------:R-:W-:-:S05]  /*b790*/  @!P0 IMAD.MOV.U32 R9, RZ, RZ, R16 ;  /* 0x000000ffff098224 */ /* 0x000fca00078e0010 */
[----:B------:R0:W2:Y:S02]  /*b7a0*/  @!P0 LDG.E.U16 R3, desc[UR8][R8.64] ;  /* 0x0000000808038981 */ /* 0x0000a4000c1e1500 */
[----:B0-----:R-:W-:Y:S02]  /*b7b0*/  @!P0 IMAD.MOV.U32 R8, RZ, RZ, R7 ;  /* 0x000000ffff088224 */ /* 0x001fe400078e0007 */
[----:B------:R-:W-:-:S05]  /*b7c0*/  @!P0 IMAD.MOV.U32 R9, RZ, RZ, R11 ;  /* 0x000000ffff098224 */ /* 0x000fca00078e000b */
[----:B------:R4:W2:Y:S04]  /*b7d0*/  @!P0 LDG.E.U16 R2, desc[UR8][R8.64] ;  /* 0x0000000808028981 */ /* 0x0008a8000c1e1500 */
[----:B---3--:R-:W-:Y:S04]  /*b7e0*/  STL [R1+0xd8c], R4 ;  /* 0x000d8c0401007387 */ /* 0x008fe80000100800 */
[----:B------:R-:W3:Y:S04]  /*b7f0*/  LDL.LU R26, [R1+0x268] ;  /* 0x00026800011a7983 */ /* 0x000ee80000300800 */
[----:B------:R0:W-:Y:S01]  /*b800*/  STS.U16 [R28+UR5+0x3880], R10 ;  /* 0x0038800a1c007988 */ /* 0x0001e20008000405 */
[----:B----4-:R-:W-:-:S03]  /*b810*/  @!P0 IMAD.MOV.U32 R8, RZ, RZ, R5 ;  /* 0x000000ffff088224 */ /* 0x010fc600078e0005 */
[----:B--2---:R1:W-:Y:S04]  /*b820*/  STL [R1+0xd90], R3 ;  /* 0x000d900301007387 */ /* 0x0043e80000100800 */
[----:B------:R-:W2:Y:S04]  /*b830*/  LDL R11, [R1+0x710] ;  /* 0x00071000010b7983 */ /* 0x000ea80000100800 */
[----:B0-----:R-:W2:Y:S04]  /*b840*/  LDL R10, [R1+0x7d0] ;  /* 0x0007d000010a7983 */ /* 0x001ea80000100800 */
[----:B------:R-:W4:Y:S04]  /*b850*/  LDL R16, [R1+0x70c] ;  /* 0x00070c0001107983 */ /* 0x000f280000100800 */
[----:B------:R-:W3:Y:S04]  /*b860*/  LDL R7, [R1+0x7e8] ;  /* 0x0007e80001077983 */ /* 0x000ee80000100800 */
[----:B------:R-:W-:Y:S04]  /*b870*/  STL [R1+0xd94], R2 ;  /* 0x000d940201007387 */ /* 0x000fe80000100800 */
[----:B------:R-:W4:Y:S04]  /*b880*/  LDL R5, [R1+0x708] ;  /* 0x0007080001057983 */ /* 0x000f280000100800 */
[----:B------:R-:W4:Y:S01]  /*b890*/  LDL R4, [R1+0x7e4] ;  /* 0x0007e40001047983 */ /* 0x000f220000100800 */
[----:B------:R-:W-:-:S03]  /*b8a0*/  @!P0 IMAD.MOV.U32 R9, RZ, RZ, R18 ;  /* 0x000000ffff098224 */ /* 0x000fc600078e0012 */
[----:B------:R0:W-:Y:S04]  /*b8b0*/  STS.U16 [R28+UR5+0x2080], R12 ;  /* 0x0020800c1c007988 */ /* 0x0001e80008000405 */
[----:B------:R0:W-:Y:S04]  /*b8c0*/  STS.U16 [R28+UR5+0x3800], R6 ;  /* 0x003800061c007988 */ /* 0x0001e80008000405 */
[----:B-1----:R-:W4:Y:S01]  /*b8d0*/  LDL R3, [R1+0x7b4] ;  /* 0x0007b40001037983 */ /* 0x002f220000100800 */
[----:B0-----:R-:W-:-:S03]  /*b8e0*/  PRMT R12, RZ, 0x7610, R12 ;  /* 0x00007610ff0c7816 */ /* 0x001fc6000000000c */
[----:B------:R-:W4:Y:S04]  /*b8f0*/  LDL R2, [R1+0x7e0] ;  /* 0x0007e00001027983 */ /* 0x000f280000100800 */
[----:B------:R0:W4:Y:S02]  /*b900*/  @!P0 LDG.E.U16 R12, desc[UR8][R8.64] ;  /* 0x00000008080c8981 */ /* 0x000124000c1e1500 */
[----:B0-----:R-:W-:Y:S02]  /*b910*/  PRMT R9, RZ, 0x7610, R9 ;  /* 0x00007610ff097816 */ /* 0x001fe40000000009 */
[----:B------:R-:W-:Y:S02]  /*b920*/  PRMT R8, RZ, 0x7610, R8 ;  /* 0x00007610ff087816 */ /* 0x000fe40000000008 */
[----:B------:R-:W-:-:S02]  /*b930*/  PRMT R6, RZ, 0x7610, R6 ;  /* 0x00007610ff067816 */ /* 0x000fc40000000006 */
[----:B--2---:R3:W2:Y:S02]  /*b940*/  @!P0 LDG.E.U16 R9, desc[UR8][R10.64] ;  /* 0x000000080a098981 */ /* 0x0046a4000c1e1500 */
[----:B---3--:R-:W-:Y:S02]  /*b950*/  @!P0 IMAD.MOV.U32 R10, RZ, RZ, R7 ;  /* 0x000000ffff0a8224 */ /* 0x008fe400078e0007 */
[----:B----4-:R-:W-:-:S05]  /*b960*/  @!P0 IMAD.MOV.U32 R11, RZ, RZ, R16 ;  /* 0x000000ffff0b8224 */ /* 0x010fca00078e0010 */
[----:B------:R0:W3:Y:S02]  /*b970*/  @!P0 LDG.E.U16 R8, desc[UR8][R10.64] ;  /* 0x000000080a088981 */ /* 0x0000e4000c1e1500 */
[----:B0-----:R-:W-:Y:S02]  /*b980*/  @!P0 IMAD.MOV.U32 R10, RZ, RZ, R4 ;  /* 0x000000ffff0a8224 */ /* 0x001fe400078e0004 */
[----:B------:R-:W-:-:S05]  /*b990*/  @!P0 IMAD.MOV.U32 R11, RZ, RZ, R5 ;  /* 0x000000ffff0b8224 */ /* 0x000fca00078e0005 */
[----:B------:R-:W4:Y:S01]  /*b9a0*/  @!P0 LDG.E.U16 R6, desc[UR8][R10.64] ;  /* 0x000000080a068981 */ /* 0x000f22000c1e1500 */
[----:B------:R-:W-:-:S03]  /*b9b0*/  LOP3.LUT R29, R28, 0x10, RZ, 0x3c, !PT ;  /* 0x000000101c1d7812 */ /* 0x000fc600078e3cff */
[----:B------:R-:W-:Y:S04]  /*b9c0*/  STS.U16 [R28+UR5+0x1000], R15 ;  /* 0x0010000f1c007988 */ /* 0x000fe80008000405 */
[----:B------:R-:W-:Y:S04]  /*b9d0*/  STS.U16 [R28+UR5+0x1800], R13 ;  /* 0x0018000d1c007988 */ /* 0x000fe80008000405 */
[----:B------:R-:W-:Y:S04]  /*b9e0*/  STS.U16 [R28+UR5+0x1880], R14 ;  /* 0x0018800e1c007988 */ /* 0x000fe80008000405 */
[----:B------:R-:W-:Y:S04]  /*b9f0*/  STS.U16 [R29+UR5+0x100], R23 ;  /* 0x000100171d007988 */ /* 0x000fe80008000405 */
[----:B------:R-:W-:Y:S04]  /*ba00*/  STL [R1+0xd98], R12 ;  /* 0x000d980c01007387 */ /* 0x000fe80000100800 */
[----:B------:R0:W-:Y:S04]  /*ba10*/  STS.U16 [R29+UR5+0x180], R27 ;  /* 0x0001801b1d007988 */ /* 0x0001e80008000405 */
[----:B0-----:R-:W4:Y:S04]  /*ba20*/  LDL.LU R27, [R1+0x26c] ;  /* 0x00026c00011b7983 */ /* 0x001f280000300800 */
[----:B--2---:R0:W-:Y:S04]  /*ba30*/  STL [R1+0xd9c], R9 ;  /* 0x000d9c0901007387 */ /* 0x0041e80000100800 */
[----:B---3--:R1:W-:Y:S04]  /*ba40*/  STL [R1+0xda0], R8 ;  /* 0x000da00801007387 */ /* 0x0083e80000100800 */
[----:B----4-:R-:W-:Y:S04]  /*ba50*/  STL [R1+0xda8], R6 ;  /* 0x000da80601007387 */ /* 0x010fe80000100800 */
[----:B------:R-:W2:Y:S04]  /*ba60*/  LDL.LU R12, [R1+0x240] ;  /* 0x00024000010c7983 */ /* 0x000ea80000300800 */
[----:B0-----:R-:W3:Y:S04]  /*ba70*/  LDL R9, [R1+0x7bc] ;  /* 0x0007bc0001097983 */ /* 0x001ee80000100800 */
[----:B-1----:R-:W4:Y:S04]  /*ba80*/  LDL R8, [R1+0x7dc] ;  /* 0x0007dc0001087983 */ /* 0x002f280000100800 */
[----:B------:R-:W2:Y:S04]  /*ba90*/  LDL R7, [R1+0x7c4] ;  /* 0x0007c40001077983 */ /* 0x000ea80000100800 */
[----:B------:R-:W2:Y:S01]  /*baa0*/  LDL R5, [R1+0x7d8] ;  /* 0x0007d80001057983 */ /* 0x000ea20000100800 */
[----:B------:R-:W-:Y:S01]  /*bab0*/  PRMT R13, RZ, 0x7610, R13 ;  /* 0x00007610ff0d7816 */ /* 0x000fe2000000000d */
[----:B------:R-:W-:-:S02]  /*bac0*/  @!P0 IMAD.MOV.U32 R10, RZ, RZ, R2 ;  /* 0x000000ffff0a8224 */ /* 0x000fc400078e0002 */
[----:B------:R-:W-:Y:S01]  /*bad0*/  @!P0 IMAD.MOV.U32 R11, RZ, RZ, R3 ;  /* 0x000000ffff0b8224 */ /* 0x000fe200078e0003 */
[----:B------:R-:W-:Y:S01]  /*bae0*/  PRMT R14, RZ, 0x7610, R14 ;  /* 0x00007610ff0e7816 */ /* 0x000fe2000000000e */
[----:B------:R-:W2:Y:S04]  /*baf0*/  LDL.LU R3, [R1+0x210] ;  /* 0x0002100001037983 */ /* 0x000ea80000300800 */
[----:B------:R3:W2:Y:S01]  /*bb00*/  @!P0 LDG.E.U16 R13, desc[UR8][R10.64] ;  /* 0x000000080a0d8981 */ /* 0x0006a2000c1e1500 */
[----:B------:R-:W-:-:S03]  /*bb10*/  PRMT R15, RZ, 0x7610, R15 ;  /* 0x00007610ff0f7816 */ /* 0x000fc6000000000f */
[----:B------:R-:W2:Y:S04]  /*bb20*/  LDL.LU R4, [R1+0x20c] ;  /* 0x00020c0001047983 */ /* 0x000ea80000300800 */
[----:B------:R-:W-:Y:S04]  /*bb30*/  STS.U16 [R29+UR5+0x900], R24 ;  /* 0x000900181d007988 */ /* 0x000fe80008000405 */
[----:B------:R-:W2:Y:S04]  /*bb40*/  LDL.LU R16, [R1+0xe4] ;  /* 0x0000e40001107983 */ /* 0x000ea80000300800 */
[----:B------:R0:W-:Y:S04]  /*bb50*/  STS.U16 [R29+UR5+0x980], R25 ;  /* 0x000980191d007988 */ /* 0x0001e80008000405 */
[----:B------:R-:W2:Y:S04]  /*bb60*/  LDL.LU R18, [R1+0xe0] ;  /* 0x0000e00001127983 */ /* 0x000ea80000300800 */
[----:B------:R1:W-:Y:S04]  /*bb70*/  STS.U16 [R29+UR5+0x1100], R26 ;  /* 0x0011001a1d007988 */ /* 0x0003e80008000405 */
[----:B0-----:R-:W2:Y:S04]  /*bb80*/  LDL.LU R25, [R1+0x9c] ;  /* 0x00009c0001197983 */ /* 0x001ea80000300800 */
[----:B-1----:R-:W2:Y:S01]  /*bb90*/  LDL.LU R26, [R1+0x98] ;  /* 0x00009800011a7983 */ /* 0x002ea20000300800 */
[----:B---3--:R-:W-:-:S02]  /*bba0*/  @!P0 IMAD.MOV.U32 R11, RZ, RZ, R9 ;  /* 0x000000ffff0b8224 */ /* 0x008fc400078e0009 */
[----:B----4-:R-:W-:-:S05]  /*bbb0*/  @!P0 IMAD.MOV.U32 R10, RZ, RZ, R8 ;  /* 0x000000ffff0a8224 */ /* 0x010fca00078e0008 */
[----:B------:R2:W3:Y:S02]  /*bbc0*/  @!P0 LDG.E.U16 R14, desc[UR8][R10.64] ;  /* 0x000000080a0e8981 */ /* 0x0004e4000c1e1500 */
[----:B--2---:R-:W-:Y:S02]  /*bbd0*/  @!P0 IMAD.MOV.U32 R10, RZ, RZ, R5 ;  /* 0x000000ffff0a8224 */ /* 0x004fe400078e0005 */
[----:B------:R-:W-:-:S05]  /*bbe0*/  @!P0 IMAD.MOV.U32 R11, RZ, RZ, R7 ;  /* 0x000000ffff0b8224 */ /* 0x000fca00078e0007 */
[----:B------:R-:W2:Y:S04]  /*bbf0*/  @!P0 LDG.E.U16 R15, desc[UR8][R10.64] ;  /* 0x000000080a0f8981 */ /* 0x000ea8000c1e1500 */
[----:B------:R-:W-:Y:S04]  /*bc00*/  STL [R1+0xdac], R13 ;  /* 0x000dac0d01007387 */ /* 0x000fe80000100800 */
[----:B------:R-:W4:Y:S04]  /*bc10*/  LDL R6, [R1+0x7cc] ;  /* 0x0007cc0001067983 */ /* 0x000f280000100800 */
[----:B------:R-:W4:Y:S04]  /*bc20*/  LDL R2, [R1+0x7d4] ;  /* 0x0007d40001027983 */ /* 0x000f280000100800 */
[----:B------:R-:W4:Y:S04]  /*bc30*/  LDL.LU R19, [R1+0x54] ;  /* 0x0000540001137983 */ /* 0x000f280000300800 */
[----:B------:R0:W-:Y:S04]  /*bc40*/  STS.U16 [R29+UR5+0x1180], R27 ;  /* 0x0011801b1d007988 */ /* 0x0001e80008000405 */
[----:B------:R-:W4:Y:S04]  /*bc50*/  LDL.LU R20, [R1+0x50] ;  /* 0x0000500001147983 */ /* 0x000f280000300800 */
[----:B0-----:R-:W4:Y:S04]  /*bc60*/  LDL.LU R27, [R1+0x2f0] ;  /* 0x0002f000011b7983 */ /* 0x001f280000300800 */
[----:B------:R-:W-:Y:S04]  /*bc70*/  STS.U16 [R29+UR5+0x1900], R17 ;  /* 0x001900111d007988 */ /* 0x000fe80008000405 */
[----:B------:R-:W-:Y:S04]  /*bc80*/  STS.U16 [R29+UR5+0x1980], R12 ;  /* 0x0019800c1d007988 */ /* 0x000fe80008000405 */
[----:B------:R-:W-:Y:S04]  /*bc90*/  STS.U16 [R29+UR5+0x2100], R3 ;  /* 0x002100031d007988 */ /* 0x000fe80008000405 */
[----:B------:R-:W-:Y:S04]  /*bca0*/  STS.U16 [R29+UR5+0x2180], R4 ;  /* 0x002180041d007988 */ /* 0x000fe80008000405 */
[----:B------:R-:W-:Y:S04]  /*bcb0*/  STS.U16 [R29+UR5+0x2900], R16 ;  /* 0x002900101d007988 */ /* 0x000fe80008000405 */
[----:B------:R-:W-:Y:S04]  /*bcc0*/  STS.U16 [R29+UR5+0x2980], R18 ;  /* 0x002980121d007988 */ /* 0x000fe80008000405 */
[----:B------:R0:W-:Y:S04]  /*bcd0*/  STS.U16 [R29+UR5+0x3100], R25 ;  /* 0x003100191d007988 */ /* 0x0001e80008000405 */
[----:B------:R1:W-:Y:S04]  /*bce0*/  STS.U16 [R29+UR5+0x3180], R26 ;  /* 0x0031801a1d007988 */ /* 0x0003e80008000405 */
[----:B---3--:R-:W-:Y:S04]  /*bcf0*/  STL [R1+0xdb0], R14 ;  /* 0x000db00e01007387 */ /* 0x008fe80000100800 */
[----:B------:R-:W3:Y:S04]  /*bd00*/  LDL.LU R5, [R1+0x2ec] ;  /* 0x0002ec0001057983 */ /* 0x000ee80000300800 */
[----:B------:R-:W3:Y:S04]  /*bd10*/  LDL.LU R7, [R1+0x2b4] ;  /* 0x0002b40001077983 */ /* 0x000ee80000300800 */
[----:B------:R-:W3:Y:S04]  /*bd20*/  LDL.LU R21, [R1+0x2b0] ;  /* 0x0002b00001157983 */ /* 0x000ee80000300800 */
[----:B------:R-:W3:Y:S04]  /*bd30*/  LDL.LU R22, [R1+0x27c] ;  /* 0x00027c0001167983 */ /* 0x000ee80000300800 */
[----:B------:R-:W3:Y:S04]  /*bd40*/  LDL.LU R23, [R1+0x278] ;  /* 0x0002780001177983 */ /* 0x000ee80000300800 */
[----:B------:R-:W3:Y:S04]  /*bd50*/  LDL.LU R24, [R1+0x244] ;  /* 0x0002440001187983 */ /* 0x000ee80000300800 */
[----:B--2---:R2:W-:Y:S04]  /*bd60*/  STL [R1+0xdb4], R15 ;  /* 0x000db40f01007387 */ /* 0x0045e80000100800 */
[----:B0-----:R-:W3:Y:S04]  /*bd70*/  LDL.LU R25, [R1+0x23c] ;  /* 0x00023c0001197983 */ /* 0x001ee80000300800 */
[----:B-1----:R-:W3:Y:S01]  /*bd80*/  LDL.LU R26, [R1+0x208] ;  /* 0x00020800011a7983 */ /* 0x002ee20000300800 */
[----:B------:R-:W-:Y:S01]  /*bd90*/  PRMT R17, RZ, 0x7610, R17 ;  /* 0x00007610ff117816 */ /* 0x000fe20000000011 */
[----:B----4-:R-:W-:-:S02]  /*bda0*/  @!P0 IMAD.MOV.U32 R10, RZ, RZ, R2 ;  /* 0x000000ffff0a8224 */ /* 0x010fc400078e0002 */
[----:B------:R-:W-:Y:S01]  /*bdb0*/  @!P0 IMAD.MOV.U32 R11, RZ, RZ, R6 ;  /* 0x000000ffff0b8224 */ /* 0x000fe200078e0006 */
[----:B------:R-:W-:-:S04]  /*bdc0*/  LOP3.LUT R2, R28, 0x20, RZ, 0x3c, !PT ;  /* 0x000000201c027812 */ /* 0x000fc800078e3cff */
[----:B------:R0:W4:Y:S04]  /*bdd0*/  @!P0 LDG.E.U16 R17, desc[UR8][R10.64] ;  /* 0x000000080a118981 */ /* 0x000128000c1e1500 */
[----:B------:R1:W-:Y:S04]  /*bde0*/  STS.U16 [R29+UR5+0x3900], R19 ;  /* 0x003900131d007988 */ /* 0x0003e80008000405 */
[----:B------:R-:W4:Y:S04]  /*bdf0*/  LDL.LU R11, [R1+0x204] ;  /* 0x00020400010b7983 */ /* 0x000f280000300800 */
[----:B--2---:R-:W2:Y:S04]  /*be00*/  LDL.LU R15, [R1+0xdc] ;  /* 0x0000dc00010f7983 */ /* 0x004ea80000300800 */
[----:B------:R-:W2:Y:S04]  /*be10*/  LDL.LU R16, [R1+0xd8] ;  /* 0x0000d80001107983 */ /* 0x000ea80000300800 */
[----:B------:R-:W2:Y:S04]  /*be20*/  LDL.LU R18, [R1+0x94] ;  /* 0x0000940001127983 */ /* 0x000ea80000300800 */
[----:B------:R0:W-:Y:S04]  /*be30*/  STS.U16 [R29+UR5+0x3980], R20 ;  /* 0x003980141d007988 */ /* 0x0001e80008000405 */
[----:B-1----:R-:W2:Y:S04]  /*be40*/  LDL.LU R19, [R1+0x90] ;  /* 0x0000900001137983 */ /* 0x002ea80000300800 */
[----:B------:R1:W-:Y:S04]  /*be50*/  STS.U16 [R2+UR5+0x200], R27 ;  /* 0x0002001b02007988 */ /* 0x0003e80008000405 */
[----:B0-----:R-:W2:Y:S04]  /*be60*/  LDL.LU R20, [R1+0x4c] ;  /* 0x00004c0001147983 */ /* 0x001ea80000300800 */
[----:B-1----:R-:W2:Y:S04]  /*be70*/  LDL.LU R27, [R1+0x48] ;  /* 0x00004800011b7983 */ /* 0x002ea80000300800 */
[----:B------:R-:W2:Y:S04]  /*be80*/  LDL.LU R14, [R1+0x2e8] ;  /* 0x0002e800010e7983 */ /* 0x000ea80000300800 */
[----:B------:R-:W2:Y:S04]  /*be90*/  LDL.LU R13, [R1+0x2e4] ;  /* 0x0002e400010d7983 */ /* 0x000ea80000300800 */
[----:B------:R-:W2:Y:S04]  /*bea0*/  LDL.LU R6, [R1+0x2ac] ;  /* 0x0002ac0001067983 */ /* 0x000ea80000300800 */
[----:B------:R-:W2:Y:S04]  /*beb0*/  LDL.LU R8, [R1+0x2a8] ;  /* 0x0002a80001087983 */ /* 0x000ea80000300800 */
[----:B------:R-:W2:Y:S04]  /*bec0*/  LDL.LU R9, [R1+0x274] ;  /* 0x0002740001097983 */ /* 0x000ea80000300800 */
[----:B------:R-:W2:Y:S04]  /*bed0*/  LDL.LU R12, [R1+0x270] ;  /* 0x00027000010c7983 */ /* 0x000ea80000300800 */
[----:B------:R-:W2:Y:S04]  /*bee0*/  LDL.LU R3, [R1+0x238] ;  /* 0x0002380001037983 */ /* 0x000ea80000300800 */
[----:B------:R-:W2:Y:S04]  /*bef0*/  LDL.LU R4, [R1+0x234] ;  /* 0x0002340001047983 */ /* 0x000ea80000300800 */
[----:B---3--:R0:W-:Y:S04]  /*bf00*/  STS.U16 [R2+UR5+0x280], R5 ;  /* 0x0002800502007988 */ /* 0x0081e80008000405 */
[----:B------:R1:W-:Y:S04]  /*bf10*/  STS.U16 [R2+UR5+0xa00], R7 ;  /* 0x000a000702007988 */ /* 0x0003e80008000405 */
[----:B------:R3:W-:Y:S04]  /*bf20*/  STS.U16 [R2+UR5+0xa80], R21 ;  /* 0x000a801502007988 */ /* 0x0007e80008000405 */
[----:B------:R1:W-:Y:S04]  /*bf30*/  STS.U16 [R2+UR5+0x1200], R22 ;  /* 0x0012001602007988 */ /* 0x0003e80008000405 */
[----:B0-----:R-:W2:Y:S04]  /*bf40*/  LDL.LU R5, [R1+0x200] ;  /* 0x0002000001057983 */ /* 0x001ea80000300800 */
[----:B------:R0:W-:Y:S04]  /*bf50*/  STS.U16 [R2+UR5+0x1280], R23 ;  /* 0x0012801702007988 */ /* 0x0001e80008000405 */
[----:B-1----:R-:W2:Y:S04]  /*bf60*/  LDL.LU R7, [R1+0x1fc] ;  /* 0x0001fc0001077983 */ /* 0x002ea80000300800 */
[----:B------:R-:W-:Y:S04]  /*bf70*/  STS.U16 [R2+UR5+0x1a00], R24 ;  /* 0x001a001802007988 */ /* 0x000fe80008000405 */
[----:B---3--:R-:W3:Y:S04]  /*bf80*/  LDL.LU R21, [R1+0xd4] ;  /* 0x0000d40001157983 */ /* 0x008ee80000300800 */
[----:B------:R-:W3:Y:S04]  /*bf90*/  LDL.LU R22, [R1+0xd0] ;  /* 0x0000d00001167983 */ /* 0x000ee80000300800 */
[----:B------:R-:W-:Y:S04]  /*bfa0*/  STS.U16 [R2+UR5+0x1a80], R25 ;  /* 0x001a801902007988 */ /* 0x000fe80008000405 */
[----:B0-----:R-:W3:Y:S04]  /*bfb0*/  LDL.LU R23, [R1+0x8c] ;  /* 0x00008c0001177983 */ /* 0x001ee80000300800 */
[----:B------:R0:W-:Y:S04]  /*bfc0*/  STS.U16 [R2+UR5+0x2200], R26 ;  /* 0x0022001a02007988 */ /* 0x0001e80008000405 */
[----:B0-----:R-:W3:Y:S04]  /*bfd0*/  LDL.LU R26, [R1+0x88] ;  /* 0x00008800011a7983 */ /* 0x001ee80000300800 */
[----:B----4-:R-:W-:Y:S04]  /*bfe0*/  STS.U16 [R2+UR5+0x2280], R11 ;  /* 0x0022800b02007988 */ /* 0x010fe80008000405 */
[----:B--2---:R-:W-:Y:S04]  /*bff0*/  STS.U16 [R2+UR5+0x2a00], R15 ;  /* 0x002a000f02007988 */ /* 0x004fe80008000405 */
[----:B------:R0:W-:Y:S04]  /*c000*/  STS.U16 [R2+UR5+0x2a80], R16 ;  /* 0x002a801002007988 */ /* 0x0001e80008000405 */
[----:B------:R1:W-:Y:S04]  /*c010*/  STS.U16 [R2+UR5+0x3200], R18 ;  /* 0x0032001202007988 */ /* 0x0003e80008000405 */
[----:B------:R-:W2:Y:S04]  /*c020*/  LDL.LU R24, [R1+0x44] ;  /* 0x0000440001187983 */ /* 0x000ea80000300800 */
[----:B------:R-:W-:Y:S04]  /*c030*/  STS.U16 [R2+UR5+0x3280], R19 ;  /* 0x0032801302007988 */ /* 0x000fe80008000405 */
[----:B------:R-:W4:Y:S04]  /*c040*/  LDL.LU R25, [R1+0x40] ;  /* 0x0000400001197983 */ /* 0x000f280000300800 */
[----:B------:R-:W-:Y:S04]  /*c050*/  STS.U16 [R2+UR5+0x3a00], R20 ;  /* 0x003a001402007988 */ /* 0x000fe80008000405 */
[----:B------:R1:W-:Y:S04]  /*c060*/  STS.U16 [R2+UR5+0x3a80], R27 ;  /* 0x003a801b02007988 */ /* 0x0003e80008000405 */
[----:B0-----:R-:W4:Y:S04]  /*c070*/  LDL.LU R16, [R1+0x2e0] ;  /* 0x0002e00001107983 */ /* 0x001f280000300800 */
[----:B-1----:R-:W4:Y:S01]  /*c080*/  LDL.LU R18, [R1+0x2dc] ;  /* 0x0002dc0001127983 */ /* 0x002f220000300800 */
[----:B------:R-:W-:-:S03]  /*c090*/  LOP3.LUT R2, R28, 0x30, RZ, 0x3c, !PT ;  /* 0x000000301c027812 */ /* 0x000fc600078e3cff */
[----:B------:R-:W4:Y:S04]  /*c0a0*/  LDL.LU R19, [R1+0x2a4] ;  /* 0x0002a40001137983 */ /* 0x000f280000300800 */
[----:B------:R-:W-:Y:S04]  /*c0b0*/  STS.U16 [R2+UR5+0x300], R14 ;  /* 0x0003000e02007988 */ /* 0x000fe80008000405 */
[----:B------:R-:W-:Y:S04]  /*c0c0*/  STS.U16 [R2+UR5+0x380], R13 ;  /* 0x0003800d02007988 */ /* 0x000fe80008000405 */
[----:B------:R-:W-:Y:S04]  /*c0d0*/  STS.U16 [R2+UR5+0xb00], R6 ;  /* 0x000b000602007988 */ /* 0x000fe80008000405 */
[----:B------:R-:W-:Y:S04]  /*c0e0*/  STS.U16 [R2+UR5+0xb80], R8 ;  /* 0x000b800802007988 */ /* 0x000fe80008000405 */
[----:B------:R-:W-:Y:S04]  /*c0f0*/  STS.U16 [R2+UR5+0x1300], R9 ;  /* 0x0013000902007988 */ /* 0x000fe80008000405 */
[----:B------:R-:W-:Y:S04]  /*c100*/  STS.U16 [R2+UR5+0x1380], R12 ;  /* 0x0013800c02007988 */ /* 0x000fe80008000405 */
[----:B------:R-:W-:Y:S04]  /*c110*/  STS.U16 [R2+UR5+0x1b00], R3 ;  /* 0x001b000302007988 */ /* 0x000fe80008000405 */
[----:B------:R-:W-:Y:S04]  /*c120*/  STS.U16 [R2+UR5+0x1b80], R4 ;  /* 0x001b800402007988 */ /* 0x000fe80008000405 */
[----:B------:R-:W4:Y:S04]  /*c130*/  LDL.LU R20, [R1+0x2a0] ;  /* 0x0002a00001147983 */ /* 0x000f280000300800 */
[----:B------:R-:W4:Y:S04]  /*c140*/  LDL.LU R27, [R1+0x264] ;  /* 0x00026400011b7983 */ /* 0x000f280000300800 */
[----:B------:R-:W-:Y:S04]  /*c150*/  STS.U16 [R2+UR5+0x2300], R5 ;  /* 0x0023000502007988 */ /* 0x000fe80008000405 */
[----:B------:R-:W-:Y:S04]  /*c160*/  STS.U16 [R2+UR5+0x2380], R7 ;  /* 0x0023800702007988 */ /* 0x000fe80008000405 */
[----:B---3--:R0:W-:Y:S04]  /*c170*/  STS.U16 [R2+UR5+0x2b00], R21 ;  /* 0x002b001502007988 */ /* 0x0081e80008000405 */
[----:B------:R-:W-:Y:S04]  /*c180*/  STS.U16 [R2+UR5+0x2b80], R22 ;  /* 0x002b801602007988 */ /* 0x000fe80008000405 */
[----:B0-----:R-:W3:Y:S04]  /*c190*/  LDL.LU R21, [R1+0x260] ;  /* 0x0002600001157983 */ /* 0x001ee80000300800 */
[----:B------:R-:W-:Y:S04]  /*c1a0*/  STS.U16 [R2+UR5+0x3300], R23 ;  /* 0x0033001702007988 */ /* 0x000fe80008000405 */
[----:B------:R0:W-:Y:S04]  /*c1b0*/  STS.U16 [R2+UR5+0x3380], R26 ;  /* 0x0033801a02007988 */ /* 0x0001e80008000405 */
[----:B0-----:R-:W3:Y:S04]  /*c1c0*/  LDL.LU R26, [R1+0x230] ;  /* 0x00023000011a7983 */ /* 0x001ee80000300800 */
[----:B------:R-:W3:Y:S04]  /*c1d0*/  LDL.LU R11, [R1+0x22c] ;  /* 0x00022c00010b7983 */ /* 0x000ee80000300800 */
[----:B------:R-:W3:Y:S04]  /*c1e0*/  LDL.LU R15, [R1+0x1f8] ;  /* 0x0001f800010f7983 */ /* 0x000ee80000300800 */
[----:B--2---:R-:W-:Y:S04]  /*c1f0*/  STS.U16 [R2+UR5+0x3b00], R24 ;  /* 0x003b001802007988 */ /* 0x004fe80008000405 */
[----:B----4-:R0:W-:Y:S01]  /*c200*/  STS.U16 [R2+UR5+0x3b80], R25 ;  /* 0x003b801902007988 */ /* 0x0101e20008000405 */
[----:B------:R-:W-:-:S03]  /*c210*/  LOP3.LUT R10, R28, 0x40, RZ, 0x3c, !PT ;  /* 0x000000401c0a7812 */ /* 0x000fc600078e3cff */
[----:B0-----:R-:W2:Y:S04]  /*c220*/  LDL.LU R2, [R1+0x1f4] ;  /* 0x0001f40001027983 */ /* 0x001ea80000300800 */
[----:B------:R-:W4:Y:S04]  /*c230*/  LDL.LU R22, [R1+0xcc] ;  /* 0x0000cc0001167983 */ /* 0x000f280000300800 */
        /* <DEDUP_REMOVED lines=10> */
[----:B------:R0:W-:Y:S04]  /*c2e0*/  STS.U16 [R10+UR5+0x400], R16 ;  /* 0x000400100a007988 */ /* 0x0001e80008000405 */
[----:B------:R-:W4:Y:S04]  /*c2f0*/  LDL.LU R4, [R1+0x258] ;  /* 0x0002580001047983 */ /* 0x000f280000300800 */
[----:B------:R1:W-:Y:S04]  /*c300*/  STS.U16 [R10+UR5+0x480], R18 ;  /* 0x000480120a007988 */ /* 0x0003e80008000405 */
[----:B------:R-:W4:Y:S04]  /*c310*/  LDL.LU R5, [R1+0x228] ;  /* 0x0002280001057983 */ /* 0x000f280000300800 */
[----:B------:R-:W-:Y:S04]  /*c320*/  STS.U16 [R10+UR5+0xc00], R19 ;  /* 0x000c00130a007988 */ /* 0x000fe80008000405 */
[----:B------:R-:W4:Y:S04]  /*c330*/  LDL.LU R7, [R1+0x224] ;  /* 0x0002240001077983 */ /* 0x000f280000300800 */
[----:B------:R-:W-:Y:S04]  /*c340*/  STS.U16 [R10+UR5+0xc80], R20 ;  /* 0x000c80140a007988 */ /* 0x000fe80008000405 */
[----:B0-----:R-:W4:Y:S04]  /*c350*/  LDL.LU R16, [R1+0x1f0] ;  /* 0x0001f00001107983 */ /* 0x001f280000300800 */
[----:B------:R0:W-:Y:S04]  /*c360*/  STS.U16 [R10+UR5+0x1400], R27 ;  /* 0x0014001b0a007988 */ /* 0x0001e80008000405 */
[----:B-1----:R-:W4:Y:S04]  /*c370*/  LDL.LU R18, [R1+0x1ec] ;  /* 0x0001ec0001127983 */ /* 0x002f280000300800 */
[----:B0-----:R-:W4:Y:S04]  /*c380*/  LDL.LU R27, [R1+0xc4] ;  /* 0x0000c400011b7983 */ /* 0x001f280000300800 */
[----:B------:R-:W4:Y:S04]  /*c390*/  LDL.LU R19, [R1+0xc0] ;  /* 0x0000c00001137983 */ /* 0x000f280000300800 */
[----:B------:R-:W4:Y:S04]  /*c3a0*/  LDL.LU R20, [R1+0x6c] ;  /* 0x00006c0001147983 */ /* 0x000f280000300800 */
[----:B---3--:R0:W-:Y:S04]  /*c3b0*/  STS.U16 [R10+UR5+0x1480], R21 ;  /* 0x001480150a007988 */ /* 0x0081e80008000405 */
[----:B0-----:R-:W3:Y:S04]  /*c3c0*/  LDL.LU R21, [R1+0x68] ;  /* 0x0000680001157983 */ /* 0x001ee80000300800 */
[----:B------:R0:W-:Y:S04]  /*c3d0*/  STS.U16 [R10+UR5+0x1c00], R26 ;  /* 0x001c001a0a007988 */ /* 0x0001e80008000405 */
[----:B0-----:R-:W3:Y:S04]  /*c3e0*/  LDL.LU R26, [R1+0x34] ;  /* 0x00003400011a7983 */ /* 0x001ee80000300800 */
[----:B------:R-:W-:Y:S04]  /*c3f0*/  STS.U16 [R10+UR5+0x1c80], R11 ;  /* 0x001c800b0a007988 */ /* 0x000fe80008000405 */
[----:B------:R-:W-:Y:S04]  /*c400*/  STS.U16 [R10+UR5+0x2400], R15 ;  /* 0x0024000f0a007988 */ /* 0x000fe80008000405 */
[----:B--2---:R0:W-:Y:S04]  /*c410*/  STS.U16 [R10+UR5+0x2480], R2 ;  /* 0x002480020a007988 */ /* 0x0041e80008000405 */
[----:B----4-:R1:W-:Y:S04]  /*c420*/  STS.U16 [R10+UR5+0x2c00], R22 ;  /* 0x002c00160a007988 */ /* 0x0103e80008000405 */
[----:B------:R2:W-:Y:S01]  /*c430*/  STS.U16 [R10+UR5+0x2c80], R23 ;  /* 0x002c80170a007988 */ /* 0x0005e20008000405 */
[----:B0-----:R-:W-:-:S03]  /*c440*/  LOP3.LUT R2, R28, 0x50, RZ, 0x3c, !PT ;  /* 0x000000501c027812 */ /* 0x001fc600078e3cff */
[----:B------:R0:W-:Y:S04]  /*c450*/  STS.U16 [R10+UR5+0x3400], R24 ;  /* 0x003400180a007988 */ /* 0x0001e80008000405 */
[----:B------:R4:W-:Y:S04]  /*c460*/  STS.U16 [R10+UR5+0x3480], R25 ;  /* 0x003480190a007988 */ /* 0x0009e80008000405 */
[----:B------:R-:W-:Y:S04]  /*c470*/  STS.U16 [R10+UR5+0x3c00], R14 ;  /* 0x003c000e0a007988 */ /* 0x000fe80008000405 */
[----:B------:R-:W-:Y:S04]  /*c480*/  STS.U16 [R10+UR5+0x3c80], R13 ;  /* 0x003c800d0a007988 */ /* 0x000fe80008000405 */
[----:B------:R-:W-:Y:S04]  /*c490*/  STS.U16 [R2+UR5+0x500], R6 ;  /* 0x0005000602007988 */ /* 0x000fe80008000405 */
[----:B------:R-:W-:Y:S04]  /*c4a0*/  STS.U16 [R2+UR5+0x580], R8 ;  /* 0x0005800802007988 */ /* 0x000fe80008000405 */
[----:B------:R-:W-:Y:S04]  /*c4b0*/  STS.U16 [R2+UR5+0xd00], R9 ;  /* 0x000d000902007988 */ /* 0x000fe80008000405 */
[----:B------:R-:W-:Y:S04]  /*c4c0*/  STS.U16 [R2+UR5+0xd80], R12 ;  /* 0x000d800c02007988 */ /* 0x000fe80008000405 */
[----:B------:R-:W-:Y:S04]  /*c4d0*/  STS.U16 [R2+UR5+0x1500], R3 ;  /* 0x0015000302007988 */ /* 0x000fe80008000405 */
[----:B-1----:R-:W3:Y:S04]  /*c4e0*/  LDL.LU R22, [R1+0x2d0] ;  /* 0x0002d00001167983 */ /* 0x002ee80000300800 */
[----:B------:R-:W-:Y:S04]  /*c4f0*/  STS.U16 [R2+UR5+0x1580], R4 ;  /* 0x0015800402007988 */ /* 0x000fe80008000405 */
[----:B--2---:R-:W2:Y:S04]  /*c500*/  LDL.LU R23, [R1+0x2cc] ;  /* 0x0002cc0001177983 */ /* 0x004ea80000300800 */
[----:B------:R-:W-:Y:S04]  /*c510*/  STS.U16 [R2+UR5+0x1d00], R5 ;  /* 0x001d000502007988 */ /* 0x000fe80008000405 */
[----:B0-----:R-:W2:Y:S04]  /*c520*/  LDL.LU R24, [R1+0x28c] ;  /* 0x00028c0001187983 */ /* 0x001ea80000300800 */
[----:B------:R-:W-:Y:S04]  /*c530*/  STS.U16 [R2+UR5+0x1d80], R7 ;  /* 0x001d800702007988 */ /* 0x000fe80008000405 */
[----:B----4-:R-:W4:Y:S04]  /*c540*/  LDL.LU R25, [R1+0x288] ;  /* 0x0002880001197983 */ /* 0x010f280000300800 */
[----:B------:R-:W-:Y:S04]  /*c550*/  STS.U16 [R2+UR5+0x2500], R16 ;  /* 0x0025001002007988 */ /* 0x000fe80008000405 */
[----:B------:R-:W-:Y:S04]  /*c560*/  STS.U16 [R2+UR5+0x2580], R18 ;  /* 0x0025801202007988 */ /* 0x000fe80008000405 */
[----:B------:R0:W-:Y:S04]  /*c570*/  STS.U16 [R2+UR5+0x2d00], R27 ;  /* 0x002d001b02007988 */ /* 0x0001e80008000405 */
[----:B------:R-:W-:Y:S04]  /*c580*/  STS.U16 [R2+UR5+0x2d80], R19 ;  /* 0x002d801302007988 */ /* 0x000fe80008000405 */
[----:B------:R-:W-:Y:S04]  /*c590*/  STS.U16 [R2+UR5+0x3500], R20 ;  /* 0x0035001402007988 */ /* 0x000fe80008000405 */
[----:B0-----:R-:W4:Y:S04]  /*c5a0*/  LDL.LU R27, [R1+0x254] ;  /* 0x00025400011b7983 */ /* 0x001f280000300800 */
[----:B------:R-:W4:Y:S04]  /*c5b0*/  LDL.LU R15, [R1+0x250] ;  /* 0x00025000010f7983 */ /* 0x000f280000300800 */
[----:B------:R-:W4:Y:S04]  /*c5c0*/  LDL.LU R14, [R1+0x220] ;  /* 0x00022000010e7983 */ /* 0x000f280000300800 */
[----:B------:R-:W4:Y:S04]  /*c5d0*/  LDL.LU R13, [R1+0x21c] ;  /* 0x00021c00010d7983 */ /* 0x000f280000300800 */
[----:B------:R-:W4:Y:S04]  /*c5e0*/  LDL.LU R6, [R1+0x1e8] ;  /* 0x0001e80001067983 */ /* 0x000f280000300800 */
[----:B---3--:R-:W-:Y:S04]  /*c5f0*/  STS.U16 [R2+UR5+0x3580], R21 ;  /* 0x0035801502007988 */ /* 0x008fe80008000405 */
[----:B------:R-:W-:Y:S04]  /*c600*/  STS.U16 [R2+UR5+0x3d00], R26 ;  /* 0x003d001a02007988 */ /* 0x000fe80008000405 */
[----:B------:R0:W-:Y:S04]  /*c610*/  STS.U16 [R2+UR5+0x3d80], R0 ;  /* 0x003d800002007988 */ /* 0x0001e80008000405 */
[----:B0-----:R-:W3:Y:S01]  /*c620*/  LDL.LU R0, [R1+0x1e4] ;  /* 0x0001e40001007983 */ /* 0x001ee20000300800 */
[----:B------:R-:W-:-:S03]  /*c630*/  LOP3.LUT R10, R28, 0x60, RZ, 0x3c, !PT ;  /* 0x000000601c0a7812 */ /* 0x000fc600078e3cff */
[----:B------:R-:W3:Y:S04]  /*c640*/  LDL.LU R28, [R1+0xac] ;  /* 0x0000ac00011c7983 */ /* 0x000ee80000300800 */
        /* <DEDUP_REMOVED lines=14> */
[----:B------:R0:W-:Y:S04]  /*c730*/  STS.U16 [R10+UR5+0x600], R22 ;  /* 0x000600160a007988 */ /* 0x0001e80008000405 */
[----:B------:R-:W3:Y:S04]  /*c740*/  LDL.LU R21, [R1+0xa4] ;  /* 0x0000a40001157983 */ /* 0x000ee80000300800 */
[----:B--2---:R1:W-:Y:S04]  /*c750*/  STS.U16 [R10+UR5+0x680], R23 ;  /* 0x000680170a007988 */ /* 0x0043e80008000405 */
[----:B0-----:R-:W2:Y:S04]  /*c760*/  LDL.LU R22, [R1+0xa0] ;  /* 0x0000a00001167983 */ /* 0x001ea80000300800 */
[----:B------:R0:W-:Y:S04]  /*c770*/  STS.U16 [R10+UR5+0xe00], R24 ;  /* 0x000e00180a007988 */ /* 0x0001e80008000405 */
[----:B-1----:R-:W2:Y:S04]  /*c780*/  LDL.LU R23, [R1+0x5c] ;  /* 0x00005c0001177983 */ /* 0x002ea80000300800 */
[----:B----4-:R1:W-:Y:S04]  /*c790*/  STS.U16 [R10+UR5+0xe80], R25 ;  /* 0x000e80190a007988 */ /* 0x0103e80008000405 */
[----:B0-----:R-:W4:Y:S04]  /*c7a0*/  LDL.LU R24, [R1+0x58] ;  /* 0x0000580001187983 */ /* 0x001f280000300800 */
[----:B-1----:R-:W2:Y:S04]  /*c7b0*/  LDL.LU R25, [R1+0x24] ;  /* 0x0000240001197983 */ /* 0x002ea80000300800 */
[----:B------:R0:W-:Y:S04]  /*c7c0*/  STS.U16 [R10+UR5+0x1600], R27 ;  /* 0x0016001b0a007988 */ /* 0x0001e80008000405 */
[----:B------:R1:W-:Y:S04]  /*c7d0*/  STS.U16 [R10+UR5+0x1680], R15 ;  /* 0x0016800f0a007988 */ /* 0x0003e80008000405 */
[----:B------:R1:W-:Y:S04]  /*c7e0*/  STS.U16 [R10+UR5+0x1e00], R14 ;  /* 0x001e000e0a007988 */ /* 0x0003e80008000405 */
[----:B0-----:R-:W2:Y:S04]  /*c7f0*/  LDL.LU R27, [R1+0x1c] ;  /* 0x00001c00011b7983 */ /* 0x001ea80000300800 */
[----:B-1----:R-:W2:Y:S04]  /*c800*/  LDL.LU R15, [R1+0xdb4] ;  /* 0x000db400010f7983 */ /* 0x002ea80000300800 */
[----:B------:R-:W2:Y:S04]  /*c810*/  LDL.LU R14, [R1+0xdb0] ;  /* 0x000db000010e7983 */ /* 0x000ea80000300800 */
[----:B------:R0:W-:Y:S04]  /*c820*/  STS.U16 [R10+UR5+0x1e80], R13 ;  /* 0x001e800d0a007988 */ /* 0x0001e80008000405 */
[----:B------:R1:W-:Y:S04]  /*c830*/  STS.U16 [R10+UR5+0x2600], R6 ;  /* 0x002600060a007988 */ /* 0x0003e80008000405 */
[----:B0-----:R-:W2:Y:S04]  /*c840*/  LDL.LU R13, [R1+0xdac] ;  /* 0x000dac00010d7983 */ /* 0x001ea80000300800 */
[----:B-1----:R-:W2:Y:S04]  /*c850*/  LDL.LU R6, [R1+0xda8] ;  /* 0x000da80001067983 */ /* 0x002ea80000300800 */
[----:B---3--:R0:W-:Y:S04]  /*c860*/  STS.U16 [R10+UR5+0x2680], R0 ;  /* 0x002680000a007988 */ /* 0x0081e80008000405 */
[----:B0-----:R-:W3:Y:S04]  /*c870*/  LDL.LU R0, [R1+0xda4] ;  /* 0x000da40001007983 */ /* 0x001ee80000300800 */
[----:B------:R0:W-:Y:S02]  /*c880*/  STS.U16 [R10+UR5+0x2e00], R28 ;  /* 0x002e001c0a007988 */ /* 0x0001e40008000405 */
[----:B0-----:R-:W0:Y:S02]  /*c890*/  S2R R28, SR_TID.X ;  /* 0x00000000001c7919 */ /* 0x001e240000002100 */
[----:B------:R1:W-:Y:S04]  /*c8a0*/  STS.U16 [R10+UR5+0x2e80], R26 ;  /* 0x002e801a0a007988 */ /* 0x0003e80008000405 */
[----:B-1----:R-:W2:Y:S01]  /*c8b0*/  LDL.LU R26, [R1+0x18] ;  /* 0x00001800011a7983 */ /* 0x002ea20000300800 */
[----:B0-----:R-:W-:-:S05]  /*c8c0*/  LOP3.LUT R28, R28, 0x3f, RZ, 0xc0, !PT ;  /* 0x0000003f1c1c7812 */ /* 0x001fca00078ec0ff */
[----:B------:R-:W-:Y:S01]  /*c8d0*/  IMAD.SHL.U32 R28, R28, 0x2, RZ ;  /* 0x000000021c1c7824 */ /* 0x000fe200078e00ff */
[----:B---3--:R0:W-:Y:S04]  /*c8e0*/  STS.U16 [R10+UR5+0x3600], R0 ;  /* 0x003600000a007988 */ /* 0x0081e80008000405 */
[----:B0-----:R-:W-:Y:S02]  /*c8f0*/  LOP3.LUT R0, R28, 0x70, RZ, 0x3c, !PT ;  /* 0x000000701c007812 */ /* 0x001fe400078e3cff */
[----:B------:R-:W3:Y:S04]  /*c900*/  LDL.LU R28, [R1+0x20] ;  /* 0x00002000011c7983 */ /* 0x000ee80000300800 */
[----:B------:R0:W-:Y:S04]  /*c910*/  STS.U16 [R10+UR5+0x3680], R8 ;  /* 0x003680080a007988 */ /* 0x0001e80008000405 */
        /* <DEDUP_REMOVED lines=13> */
[----:B--2---:R2:W-:Y:S04]  /*c9f0*/  STS.U16 [R0+UR5+0x2f80], R22 ;  /* 0x002f801600007988 */ /* 0x0045e80008000405 */
[----:B------:R0:W-:Y:S04]  /*ca00*/  STS.U16 [R0+UR5+0x3700], R23 ;  /* 0x0037001700007988 */ /* 0x0001e80008000405 */
[----:B----4-:R4:W-:Y:S04]  /*ca10*/  STS.U16 [R0+UR5+0x3780], R24 ;  /* 0x0037801800007988 */ /* 0x0109e80008000405 */
[----:B------:R2:W-:Y:S04]  /*ca20*/  STS.U16 [R0+UR5+0x3f00], R25 ;  /* 0x003f001900007988 */ /* 0x0005e80008000405 */
[----:B0-----:R-:W3:Y:S04]  /*ca30*/  LDL.LU R8, [R1+0xda0] ;  /* 0x000da00001087983 */ /* 0x001ee80000300800 */
[----:B-1----:R-:W3:Y:S04]  /*ca40*/  LDL.LU R9, [R1+0xd9c] ;  /* 0x000d9c0001097983 */ /* 0x002ee80000300800 */
        /* <DEDUP_REMOVED lines=12> */
[----:B--2---:R-:W2:Y:S04]  /*cb10*/  LDL.LU R22, [R1+0xd6c] ;  /* 0x000d6c0001167983 */ /* 0x004ea80000300800 */
[----:B------:R-:W2:Y:S04]  /*cb20*/  LDL.LU R23, [R1+0xd68] ;  /* 0x000d680001177983 */ /* 0x000ea80000300800 */
[----:B----4-:R-:W4:Y:S04]  /*cb30*/  LDL.LU R24, [R1+0xd64] ;  /* 0x000d640001187983 */ /* 0x010f280000300800 */
[----:B------:R-:W2:Y:S04]  /*cb40*/  LDL.LU R25, [R1+0xd60] ;  /* 0x000d600001197983 */ /* 0x000ea80000300800 */
[----:B---3--:R0:W-:Y:S02]  /*cb50*/  STS.U16 [R0+UR5+0x3f80], R28 ;  /* 0x003f801c00007988 */ /* 0x0081e40008000405 */
[----:B0-----:R-:W0:Y:S02]  /*cb60*/  S2R R28, SR_TID.X ;  /* 0x00000000001c7919 */ /* 0x001e240000002100 */
[----:B0-----:R-:W-:-:S05]  /*cb70*/  LOP3.LUT R28, R28, 0x3f, RZ, 0xc0, !PT ;  /* 0x0000003f1c1c7812 */ /* 0x001fca00078ec0ff */
[----:B------:R-:W-:-:S05]  /*cb80*/  IMAD.SHL.U32 R28, R28, 0x2, RZ ;  /* 0x000000021c1c7824 */ /* 0x000fca00078e00ff */
[----:B------:R0:W-:Y:S04]  /*cb90*/  STS.U16 [R28+UR5+0x4000], R27 ;  /* 0x0040001b1c007988 */ /* 0x0001e80008000405 */
[----:B0-----:R-:W3:Y:S04]  /*cba0*/  LDL.LU R27, [R1+0xd5c] ;  /* 0x000d5c00011b7983 */ /* 0x001ee80000300800 */
[----:B------:R-:W-:Y:S04]  /*cbb0*/  STS.U16 [R28+UR5+0x4c00], R12 ;  /* 0x004c000c1c007988 */ /* 0x000fe80008000405 */
[----:B------:R-:W-:Y:S04]  /*cbc0*/  STS.U16 [R28+UR5+0x4800], R19 ;  /* 0x004800131c007988 */ /* 0x000fe80008000405 */
[----:B---3--:R0:W-:Y:S04]  /*cbd0*/  STS.U16 [R28+UR5+0x4400], R27 ;  /* 0x0044001b1c007988 */ /* 0x0081e80008000405 */
[----:B------:R1:W-:Y:S04]  /*cbe0*/  STS.U16 [R29+UR5+0x4080], R26 ;  /* 0x0040801a1d007988 */ /* 0x0003e80008000405 */
[----:B0-----:R-:W3:Y:S04]  /*cbf0*/  LDL.LU R27, [R1+0x14] ;  /* 0x00001400011b7983 */ /* 0x001ee80000300800 */
[----:B------:R-:W2:Y:S04]  /*cc00*/  LDL.LU R19, [R1+0x8] ;  /* 0x0000080001137983 */ /* 0x000ea80000300800 */
[----:B------:R-:W2:Y:S04]  /*cc10*/  LDL.LU R28, [R1+0x10] ;  /* 0x00001000011c7983 */ /* 0x000ea80000300800 */
[----:B------:R-:W2:Y:S04]  /*cc20*/  LDL.LU R12, [R1+0xc] ;  /* 0x00000c00010c7983 */ /* 0x000ea80000300800 */
[----:B-1----:R-:W2:Y:S04]  /*cc30*/  LDL.LU R26, [R1+0xd58] ;  /* 0x000d5800011a7983 */ /* 0x002ea80000300800 */
[----:B--2---:R-:W-:Y:S04]  /*cc40*/  STS.U16 [R29+UR5+0x4480], R26 ;  /* 0x0044801a1d007988 */ /* 0x004fe80008000405 */
[----:B------:R-:W-:Y:S04]  /*cc50*/  STS.U16 [R29+UR5+0x4880], R18 ;  /* 0x004880121d007988 */ /* 0x000fe80008000405 */
[----:B------:R0:W-:Y:S04]  /*cc60*/  STS.U16 [R29+UR5+0x4c80], R9 ;  /* 0x004c80091d007988 */ /* 0x0001e80008000405 */
[----:B0-----:R-:W2:Y:S01]  /*cc70*/  LDL.LU R29, [R1+0xd54] ;  /* 0x000d5400011d7983 */ /* 0x001ea20000300800 */
[----:B------:R-:W0:Y:S02]  /*cc80*/  S2R R26, SR_TID.X ;  /* 0x00000000001a7919 */ /* 0x000e240000002100 */
[----:B0-----:R-:W-:-:S05]  /*cc90*/  LOP3.LUT R26, R26, 0x3f, RZ, 0xc0, !PT ;  /* 0x0000003f1a1a7812 */ /* 0x001fca00078ec0ff */
[----:B------:R-:W-:-:S05]  /*cca0*/  IMAD.SHL.U32 R18, R26, 0x2, RZ ;  /* 0x000000021a127824 */ /* 0x000fca00078e00ff */
[----:B------:R-:W-:-:S05]  /*ccb0*/  LOP3.LUT R18, R18, 0x20, RZ, 0x3c, !PT ;  /* 0x0000002012127812 */ /* 0x000fca00078e3cff */
[----:B---3--:R0:W-:Y:S02]  /*ccc0*/  STS.U16 [R18+UR5+0x4100], R27 ;  /* 0x0041001b12007988 */ /* 0x0081e40008000405 */
[----:B0-----:R-:W0:Y:S01]  /*ccd0*/  S2R R27, SR_TID.X ;  /* 0x00000000001b7919 */ /* 0x001e220000002100 */
[----:B------:R-:W-:Y:S01]  /*cce0*/  IMAD.SHL.U32 R26, R26, 0x2, RZ ;  /* 0x000000021a1a7824 */ /* 0x000fe200078e00ff */
[----:B------:R-:W-:Y:S04]  /*ccf0*/  STS.U16 [R18+UR5+0x4500], R25 ;  /* 0x0045001912007988 */ /* 0x000fe80008000405 */
[----:B------:R-:W-:Y:S01]  /*cd00*/  LOP3.LUT R26, R26, 0x30, RZ, 0x3c, !PT ;  /* 0x000000301a1a7812 */ /* 0x000fe200078e3cff */
[----:B------:R-:W-:Y:S04]  /*cd10*/  STS.U16 [R18+UR5+0x4900], R16 ;  /* 0x0049001012007988 */ /* 0x000fe80008000405 */
[----:B------:R-:W-:Y:S04]  /*cd20*/  STS.U16 [R18+UR5+0x4d00], R8 ;  /* 0x004d000812007988 */ /* 0x000fe80008000405 */
[----:B------:R1:W-:Y:S04]  /*cd30*/  STS.U16 [R26+UR5+0x4180], R28 ;  /* 0x0041801c1a007988 */ /* 0x0003e80008000405 */
[----:B----4-:R-:W-:Y:S01]  /*cd40*/  STS.U16 [R26+UR5+0x4580], R24 ;  /* 0x004580181a007988 */ /* 0x010fe20008000405 */
[----:B0-----:R-:W-:-:S05]  /*cd50*/  LOP3.LUT R27, R27, 0x3f, RZ, 0xc0, !PT ;  /* 0x0000003f1b1b7812 */ /* 0x001fca00078ec0ff */
[C---:B-1----:R-:W-:Y:S02]  /*cd60*/  IMAD.SHL.U32 R28, R27.reuse, 0x2, RZ ;  /* 0x000000021b1c7824 */ /* 0x042fe400078e00ff */
[----:B------:R-:W-:-:S03]  /*cd70*/  IMAD.SHL.U32 R27, R27, 0x2, RZ ;  /* 0x000000021b1b7824 */ /* 0x000fc600078e00ff */
[----:B------:R-:W-:Y:S01]  /*cd80*/  LOP3.LUT R28, R28, 0x40, RZ, 0x3c, !PT ;  /* 0x000000401c1c7812 */ /* 0x000fe200078e3cff */
[----:B------:R-:W-:Y:S01]  /*cd90*/  STS.U16 [R26+UR5+0x4980], R7 ;  /* 0x004980071a007988 */ /* 0x000fe20008000405 */
[----:B------:R-:W-:-:S03]  /*cda0*/  LOP3.LUT R27, R27, 0x50, RZ, 0x3c, !PT ;  /* 0x000000501b1b7812 */ /* 0x000fc600078e3cff */
[----:B------:R-:W-:Y:S04]  /*cdb0*/  STS.U16 [R26+UR5+0x4d80], R6 ;  /* 0x004d80061a007988 */ /* 0x000fe80008000405 */
[----:B------:R-:W-:Y:S04]  /*cdc0*/  STS.U16 [R28+UR5+0x4200], R12 ;  /* 0x0042000c1c007988 */ /* 0x000fe80008000405 */
[----:B------:R-:W-:Y:S04]  /*cdd0*/  STS.U16 [R28+UR5+0x4600], R23 ;  /* 0x004600171c007988 */ /* 0x000fe80008000405 */
[----:B------:R-:W-:Y:S04]  /*cde0*/  STS.U16 [R28+UR5+0x4a00], R5 ;  /* 0x004a00051c007988 */ /* 0x000fe80008000405 */
[----:B------:R-:W-:Y:S04]  /*cdf0*/  STS.U16 [R28+UR5+0x4e00], R13 ;  /* 0x004e000d1c007988 */ /* 0x000fe80008000405 */
[----:B------:R0:W-:Y:S02]  /*ce00*/  STS.U16 [R27+UR5+0x4280], R19 ;  /* 0x004280131b007988 */ /* 0x0001e40008000405 */
[----:B0-----:R-:W0:Y:S02]  /*ce10*/  S2R R19, SR_TID.X ;  /* 0x0000000000137919 */ /* 0x001e240000002100 */
[----:B------:R-:W-:Y:S04]  /*ce20*/  STS.U16 [R27+UR5+0x4680], R22 ;  /* 0x004680161b007988 */ /* 0x000fe80008000405 */
[----:B------:R-:W-:Y:S04]  /*ce30*/  STS.U16 [R27+UR5+0x4a80], R4 ;  /* 0x004a80041b007988 */ /* 0x000fe80008000405 */
[----:B------:R-:W-:Y:S04]  /*ce40*/  STS.U16 [R27+UR5+0x4e80], R14 ;  /* 0x004e800e1b007988 */ /* 0x000fe80008000405 */
[----:B------:R0:W-:Y:S04]  /*ce50*/  STS.U16 [R10+UR5+0x4300], R11 ;  /* 0x0043000b0a007988 */ /* 0x0001e80008000405 */
[----:B------:R1:W-:Y:S04]  /*ce60*/  STS.U16 [R10+UR5+0x4700], R21 ;  /* 0x004700150a007988 */ /* 0x0003e80008000405 */
[----:B------:R-:W-:Y:S04]  /*ce70*/  STS.U16 [R10+UR5+0x4b00], R3 ;  /* 0x004b00030a007988 */ /* 0x000fe80008000405 */
[----:B------:R3:W-:Y:S01]  /*ce80*/  STS.U16 [R10+UR5+0x4f00], R15 ;  /* 0x004f000f0a007988 */ /* 0x0007e20008000405 */
[----:B0-----:R-:W-:-:S03]  /*ce90*/  IMAD.SHL.U32 R11, R19, 0x2, RZ ;  /* 0x00000002130b7824 */ /* 0x001fc600078e00ff */
[----:B-1----:R-:W4:Y:S02]  /*cea0*/  LDL R21, [R1+0x810] ;  /* 0x0008100001157983 */ /* 0x002f240000100800 */
[----:B------:R-:W-:Y:S01]  /*ceb0*/  LOP3.LUT R16, R11, 0x10, RZ, 0xc0, !PT ;  /* 0x000000100b107812 */ /* 0x000fe200078ec0ff */
[----:B---3--:R-:W-:-:S03]  /*cec0*/  IMAD.SHL.U32 R10, R19, 0x80, RZ ;  /* 0x00000080130a7824 */ /* 0x008fc600078e00ff */
[----:B------:R-:W-:Y:S01]  /*ced0*/  LOP3.LUT R16, R16, 0x20, R19, 0xf8, !PT ;  /* 0x0000002010107812 */ /* 0x000fe200078ef813 */
[----:B--2---:R0:W-:Y:S04]  /*cee0*/  STS.U16 [R0+UR5+0x4380], R29 ;  /* 0x0043801d00007988 */ /* 0x0041e80008000405 */
[----:B------:R-:W-:Y:S04]  /*cef0*/  STS.U16 [R0+UR5+0x4780], R20 ;  /* 0x0047801400007988 */ /* 0x000fe80008000405 */
[----:B------:R-:W-:Y:S04]  /*cf00*/  STS.U16 [R0+UR5+0x4b80], R2 ;  /* 0x004b800200007988 */ /* 0x000fe80008000405 */
[----:B------:R-:W-:Y:S01]  /*cf10*/  STS.U16 [R0+UR5+0x4f80], R17 ;  /* 0x004f801100007988 */ /* 0x000fe20008000405 */
[----:B0-----:R-:W-:-:S05]  /*cf20*/  LOP3.LUT R29, R19, 0x7, RZ, 0xc0, !PT ;  /* 0x00000007131d7812 */ /* 0x001fca00078ec0ff */
[C---:B------:R-:W-:Y:S02]  /*cf30*/  IMAD R27, R29.reuse, 0x110, RZ ;  /* 0x000001101d1b7824 */ /* 0x040fe400078e02ff */
[----:B------:R-:W-:-:S03]  /*cf40*/  IMAD R29, R29, 0x90, RZ ;  /* 0x000000901d1d7824 */ /* 0x000fc600078e02ff */
[----:B------:R-:W-:Y:S02]  /*cf50*/  LOP3.LUT R16, R27, R16, RZ, 0x3c, !PT ;  /* 0x000000101b107212 */ /* 0x000fe400078e3cff */
[----:B------:R-:W-:Y:S02]  /*cf60*/  LOP3.LUT R4, R29, 0x30, R11, 0x78, !PT ;  /* 0x000000301d047812 */ /* 0x000fe400078e780b */
[----:B------:R-:W-:Y:S01]  /*cf70*/  LOP3.LUT R16, R16, 0x800, R10, 0xf8, !PT ;  /* 0x0000080010107812 */ /* 0x000fe200078ef80a */
[----:B------:R-:W-:Y:S06]  /*cf80*/  BAR.SYNC.DEFER_BLOCKING 0x0 ;  /* 0x0000000000007b1d */ /* 0x000fec0000010000 */
[----:B------:R-:W0:Y:S04]  /*cf90*/  LDSM.16.M88.4 R8, [R4+UR5+0x4000] ;  /* 0x004000050408783b */ /* 0x000e280008000200 */
[----:B------:R-:W-:Y:S04]  /*cfa0*/  LDSM.16.MT88.4 R24, [R16+UR5] ;  /* 0x000000051018783b */ /* 0x000fe80008004200 */
[----:B------:R-:W-:Y:S04]  /*cfb0*/  LDSM.16.MT88.4 R12, [R16+UR5+0x80] ;  /* 0x00008005100c783b */ /* 0x000fe80008004200 */
[----:B0-----:R-:W-:Y:S01]  /*cfc0*/  STL.64 [R1+0x20], R8 ;  /* 0x0000200801007387 */ /* 0x001fe20000100a00 */
[----:B------:R-:W-:-:S02]  /*cfd0*/  IMAD.MOV.U32 R23, RZ, RZ, R8 ;  /* 0x000000ffff177224 */ /* 0x000fc400078e0008 */
[----:B------:R-:W-:Y:S01]  /*cfe0*/  IMAD.MOV.U32 R3, RZ, RZ, R9 ;  /* 0x000000ffff037224 */ /* 0x000fe200078e0009 */
[----:B------:R-:W-:Y:S04]  /*cff0*/  STL.64 [R1+0x28], R10 ;  /* 0x0000280a01007387 */ /* 0x000fe80000100a00 */
[----:B------:R-:W0:Y:S04]  /*d000*/  LDSM.16.M88.4 R8, [R4+UR5+0x4400] ;  /* 0x004400050408783b */ /* 0x000e280008000200 */
[----:B0-----:R-:W-:Y:S01]  /*d010*/  STL.64 [R1+0x40], R8 ;  /* 0x0000400801007387 */ /* 0x001fe20000100a00 */
[----:B------:R-:W-:-:S02]  /*d020*/  IMAD.MOV.U32 R2, RZ, RZ, R10 ;  /* 0x000000ffff027224 */ /* 0x000fc400078e000a */
[----:B------:R-:W-:Y:S01]  /*d030*/  IMAD.MOV.U32 R0, RZ, RZ, R11 ;  /* 0x000000ffff007224 */ /* 0x000fe200078e000b */
[----:B------:R-:W-:Y:S04]  /*d040*/  STL.64 [R1+0x48], R10 ;  /* 0x0000480a01007387 */ /* 0x000fe80000100a00 */
[----:B------:R-:W0:Y:S04]  /*d050*/  LDSM.16.M88.4 R8, [R4+UR5+0x4800] ;  /* 0x004800050408783b */ /* 0x000e280008000200 */
[----:B------:R-:W1:Y:S04]  /*d060*/  LDSM.16.M88.4 R4, [R4+UR5+0x4c00] ;  /* 0x004c00050404783b */ /* 0x000e680008000200 */
[----:B0-----:R-:W-:Y:S04]  /*d070*/  STL.64 [R1+0x60], R8 ;  /* 0x0000600801007387 */ /* 0x001fe80000100a00 */
[----:B------:R-:W-:Y:S04]  /*d080*/  STL.64 [R1+0x68], R10 ;  /* 0x0000680a01007387 */ /* 0x000fe80000100a00 */
[----:B-1----:R-:W-:Y:S04]  /*d090*/  STL.64 [R1+0x80], R4 ;  /* 0x0000800401007387 */ /* 0x002fe80000100a00 */
[----:B------:R-:W-:Y:S04]  /*d0a0*/  STL.64 [R1+0x88], R6 ;  /* 0x0000880601007387 */ /* 0x000fe80000100a00 */
[----:B------:R0:W-:Y:S04]  /*d0b0*/  STL [R1+0xd50], R16 ;  /* 0x000d501001007387 */ /* 0x0001e80000100800 */
[----:B0-----:R-:W2:Y:S04]  /*d0c0*/  LDL.LU.64 R16, [R1+0xf0] ;  /* 0x0000f00001107983 */ /* 0x001ea80000300a00 */
[----:B------:R-:W2:Y:S01]  /*d0d0*/  LDL.LU.64 R18, [R1+0xf8] ;  /* 0x0000f80001127983 */ /* 0x000ea20000300a00 */
[----:B------:R-:W-:-:S02]  /*d0e0*/  IMAD.MOV.U32 R22, RZ, RZ, R4 ;  /* 0x000000ffff167224 */ /* 0x000fc400078e0004 */
[----:B------:R-:W-:Y:S02]  /*d0f0*/  IMAD.MOV.U32 R20, RZ, RZ, R5 ;  /* 0x000000ffff147224 */ /* 0x000fe400078e0005 */
[----:B----4-:R-:W0:Y:S01]  /*d100*/  LDSM.16.MT88.4 R4, [R21+UR5] ;  /* 0x000000051504783b */ /* 0x010e220008004200 */
[----:B------:R-:W-:-:S03]  /*d110*/  IMAD.MOV.U32 R29, RZ, RZ, R11 ;  /* 0x000000ffff1d7224 */ /* 0x000fc600078e000b */
[----:B------:R-:W1:Y:S04]  /*d120*/  LDSM.16.MT88.4 R8, [R21+UR5+0x80] ;  /* 0x000080051508783b */ /* 0x000e680008004200 */
[----:B------:R-:W-:Y:S04]  /*d130*/  STL.64 [R1+0xd48], R14 ;  /* 0x000d480e01007387 */ /* 0x000fe80000100a00 */
[----:B------:R3:W-:Y:S04]  /*d140*/  STL.64 [R1+0xd40], R12 ;  /* 0x000d400c01007387 */ /* 0x0007e80000100a00 */
[----:B---3--:R-:W3:Y:S04]  /*d150*/  LDL.LU.64 R12, [R1+0x40] ;  /* 0x00004000010c7983 */ /* 0x008ee80000300a00 */
[----:B0-----:R-:W-:Y:S04]  /*d160*/  STL.64 [R1+0xd20], R6 ;  /* 0x000d200601007387 */ /* 0x001fe80000100a00 */
[----:B------:R0:W-:Y:S04]  /*d170*/  STL.64 [R1+0xd18], R4 ;  /* 0x000d180401007387 */ /* 0x0001e80000100a00 */
[----:B0-----:R-:W4:Y:S04]  /*d180*/  LDL.LU.64 R4, [R1+0x1b0] ;  /* 0x0001b00001047983 */ /* 0x001f280000300a00 */
[----:B------:R-:W4:Y:S04]  /*d190*/  LDL.LU.64 R6, [R1+0x1b8] ;  /* 0x0001b80001067983 */ /* 0x000f280000300a00 */
[----:B-1----:R0:W-:Y:S04]  /*d1a0*/  STL [R1+0xce4], R8 ;  /* 0x000ce40801007387 */ /* 0x0021e80000100800 */
[----:B------:R1:W-:Y:S01]  /*d1b0*/  STL [R1+0xce0], R9 ;  /* 0x000ce00901007387 */ /* 0x0003e20000100800 */
[----:B0-----:R-:W-:-:S02]  /*d1c0*/  IMAD.MOV.U32 R8, RZ, RZ, R23 ;  /* 0x000000ffff087224 */ /* 0x001fc400078e0017 */
[----:B-1----:R-:W-:Y:S01]  /*d1d0*/  IMAD.MOV.U32 R9, RZ, RZ, R3 ;  /* 0x000000ffff097224 */ /* 0x002fe200078e0003 */
[----:B------:R-:W-:Y:S04]  /*d1e0*/  STL [R1+0xcdc], R10 ;  /* 0x000cdc0a01007387 */ /* 0x000fe80000100800 */
[----:B------:R2:W-:Y:S02]  /*d1f0*/  STL [R1+0xcd8], R11 ;  /* 0x000cd80b01007387 */ /* 0x0005e40000100800 */
[----:B--2---:R-:W-:Y:S02]  /*d200*/  HMMA.16816.F32 R8, R24, R8, R16 ;  /* 0x000000081808723c */ /* 0x004fe40000001810 */
[----:B------:R-:W2:Y:S01]  /*d210*/  LDL.LU R16, [R1+0xd50] ;  /* 0x000d500001107983 */ /* 0x000ea20000300800 */
[----:B------:R-:W-:-:S15]  /*d220*/  IMAD.MOV.U32 R3, RZ, RZ, R27 ;  /* 0x000000ffff037224 */ /* 0x000fde00078e001b */
[----:B------:R-:W-:Y:S01]  /*d230*/  NOP ;  /* 0x0000000000007918 */ /* 0x000fe20000000000 */
[----:B------:R0:W-:Y:S04]  /*d240*/  STL.64 [R1+0xf0], R8 ;  /* 0x0000f00801007387 */ /* 0x0001e80000100a00 */
[----:B------:R1:W-:Y:S01]  /*d250*/  STL.64 [R1+0xf8], R10 ;  /* 0x0000f80a01007387 */ /* 0x0003e20000100a00 */
[----:B0-----:R-:W-:Y:S02]  /*d260*/  IMAD.MOV.U32 R9, RZ, RZ, R25 ;  /* 0x000000ffff097224 */ /* 0x001fe400078e0019 */
[----:B------:R-:W-:Y:S02]  /*d270*/  IMAD.MOV.U32 R8, RZ, RZ, R26 ;  /* 0x000000ffff087224 */ /* 0x000fe400078e001a */
[----:B-1----:R-:W-:Y:S02]  /*d280*/  IMAD.MOV.U32 R10, RZ, RZ, R24 ;  /* 0x000000ffff0a7224 */ /* 0x002fe400078e0018 */
[----:B---3--:R-:W-:Y:S01]  /*d290*/  IMAD.MOV.U32 R28, RZ, RZ, R12 ;  /* 0x000000ffff1c7224 */ /* 0x008fe200078e000c */
[----:B--2---:R-:W0:Y:S04]  /*d2a0*/  LDSM.16.MT88.4 R24, [R16+UR5+0x1000] ;  /* 0x001000051018783b */ /* 0x004e280008004200 */
[----:B------:R-:W1:Y:S04]  /*d2b0*/  LDSM.16.MT88.4 R16, [R16+UR5+0x1080] ;  /* 0x001080051010783b */ /* 0x000e680008004200 */
[----:B0-----:R0:W-:Y:S04]  /*d2c0*/  STL [R1+0xc94], R24 ;  /* 0x000c941801007387 */ /* 0x0011e80000100800 */
[----:B------:R2:W-:Y:S04]  /*d2d0*/  STL [R1+0xc90], R25 ;  /* 0x000c901901007387 */ /* 0x0005e80000100800 */
[----:B------:R3:W-:Y:S01]  /*d2e0*/  STL [R1+0xc8c], R26 ;  /* 0x000c8c1a01007387 */ /* 0x0007e20000100800 */
[----:B0-----:R-:W-:-:S03]  /*d2f0*/  IMAD.MOV.U32 R24, RZ, RZ, R10 ;  /* 0x000000ffff187224 */ /* 0x001fc600078e000a */
[----:B------:R0:W-:Y:S01]  /*d300*/  STL [R1+0xc88], R27 ;  /* 0x000c881b01007387 */ /* 0x0001e20000100800 */
[----:B--2---:R-:W-:Y:S02]  /*d310*/  IMAD.MOV.U32 R25, RZ, RZ, R9 ;  /* 0x000000ffff197224 */ /* 0x004fe400078e0009 */
[----:B---3--:R-:W-:Y:S02]  /*d320*/  IMAD.MOV.U32 R26, RZ, RZ, R8 ;  /* 0x000000ffff1a7224 */ /* 0x008fe400078e0008 */
[----:B0-----:R-:W-:-:S07]  /*d330*/  IMAD.MOV.U32 R27, RZ, RZ, R3 ;  /* 0x000000ffff1b7224 */ /* 0x001fce00078e0003 */
[----:B----4-:R-:W-:Y:S01]  /*d340*/  HMMA.16816.F32 R4, R24, R12, R4 ;  /* 0x0000000c1804723c */ /* 0x010fe20000001804 */
[----:B-1----:R-:W-:Y:S04]  /*d350*/  STL.64 [R1+0xc40], R18 ;  /* 0x000c401201007387 */ /* 0x002fe80000100a00 */
[----:B------:R-:W-:-:S14]  /*d360*/  STL.64 [R1+0xc38], R16 ;  /* 0x000c381001007387 */ /* 0x000fdc0000100a00 */
[----:B------:R-:W-:Y:S02]  /*d370*/  IMAD.MOV.U32 R11, RZ, RZ, R7 ;  /* 0x000000ffff0b7224 */ /* 0x000fe400078e0007 */
[----:B------:R-:W-:Y:S02]  /*d380*/  IMAD.MOV.U32 R10, RZ, RZ, R6 ;  /* 0x000000ffff0a7224 */ /* 0x000fe400078e0006 */
[----:B------:R-:W-:Y:S02]  /*d390*/  IMAD.MOV.U32 R8, RZ, RZ, R4 ;  /* 0x000000ffff087224 */ /* 0x000fe400078e0004 */
[----:B------:R-:W-:Y:S02]  /*d3a0*/  IMAD.MOV.U32 R9, RZ, RZ, R5 ;  /* 0x000000ffff097224 */ /* 0x000fe400078e0005 */
[----:B------:R-:W2:Y:S04]  /*d3b0*/  LDL.LU.64 R4, [R1+0x180] ;  /* 0x0001800001047983 */ /* 0x000ea80000300a00 */
[----:B------:R-:W2:Y:S04]  /*d3c0*/  LDL.LU.64 R6, [R1+0x188] ;  /* 0x0001880001067983 */ /* 0x000ea80000300a00 */
[----:B------:R-:W-:Y:S04]  /*d3d0*/  STL [R1+0xcf4], R11 ;  /* 0x000cf40b01007387 */ /* 0x000fe80000100800 */
[----:B------:R-:W-:Y:S04]  /*d3e0*/  STL [R1+0xcf0], R10 ;  /* 0x000cf00a01007387 */ /* 0x000fe80000100800 */
[----:B------:R0:W-:Y:S04]  /*d3f0*/  STL [R1+0xcec], R8 ;  /* 0x000cec0801007387 */ /* 0x0001e80000100800 */
[----:B------:R1:W-:Y:S01]  /*d400*/  STL [R1+0xce8], R9 ;  /* 0x000ce80901007387 */ /* 0x0003e20000100800 */
[----:B0-----:R-:W-:-:S02]  /*d410*/  IMAD.MOV.U32 R8, RZ, RZ, R22 ;  /* 0x000000ffff087224 */ /* 0x001fc400078e0016 */
[----:B-1----:R-:W-:Y:S02]  /*d420*/  IMAD.MOV.U32 R9, RZ, RZ, R20 ;  /* 0x000000ffff097224 */ /* 0x002fe400078e0014 */
[----:B------:R-:W0:Y:S01]  /*d430*/  LDSM.16.MT88.4 R20, [R21+UR5+0x1000] ;  /* 0x001000051514783b */ /* 0x000e220008004200 */
[----:B------:R-:W-:-:S03]  /*d440*/  IMAD.MOV.U32 R3, RZ, RZ, R13 ;  /* 0x000000ffff037224 */ /* 0x000fc600078e000d */
[----:B------:R-:W3:Y:S04]  /*d450*/  LDL.LU.64 R12, [R1+0x140] ;  /* 0x00014000010c7983 */ /* 0x000ee80000300a00 */
[----:B------:R-:W3:Y:S04]  /*d460*/  LDL.LU.64 R14, [R1+0x148] ;  /* 0x00014800010e7983 */ /* 0x000ee80000300a00 */
[----:B0-----:R-:W-:Y:S04]  /*d470*/  STL.64 [R1+0xbf0], R22 ;  /* 0x000bf01601007387 */ /* 0x001fe80000100a00 */
[----:B------:R0:W-:Y:S04]  /*d480*/  STL.64 [R1+0xbe8], R20 ;  /* 0x000be81401007387 */ /* 0x0001e80000100a00 */
[----:B0-----:R-:W2:Y:S04]  /*d490*/  LDL.LU R20, [R1+0x60] ;  /* 0x0000600001147983 */ /* 0x001ea80000300800 */
[----:B------:R-:W2:Y:S04]  /*d4a0*/  LDL.LU R21, [R1+0x64] ;  /* 0x0000640001157983 */ /* 0x000ea80000300800 */
[----:B------:R-:W4:Y:S01]  /*d4b0*/  LDL R22, [R1+0x68] ;  /* 0x0000680001167983 */ /* 0x000f220000100800 */
[----:B------:R-:W-:Y:S01]  /*d4c0*/  IMAD.MOV.U32 R23, RZ, RZ, R29 ;  /* 0x000000ffff177224 */ /* 0x000fe200078e001d */
[C---:B--2---:R-:W-:Y:S08]  /*d4d0*/  HMMA.16816.F32 R16, R24.reuse, R20, R4 ;  /* 0x000000141810723c */ /* 0x044ff00000001804 */
[----:B---3--:R-:W-:Y:S01]  /*d4e0*/  HMMA.16816.F32 R24, R24, R8, R12 ;  /* 0x000000081818723c */ /* 0x008fe2000000180c */
[----:B----4-:R-:W-:Y:S04]  /*d4f0*/  STL [R1+0xc80], R22 ;  /* 0x000c801601007387 */ /* 0x010fe80000100800 */
[----:B------:R-:W-:Y:S04]  /*d500*/  STL [R1+0xc84], R23 ;  /* 0x000c841701007387 */ /* 0x000fe80000100800 */
[----:B------:R-:W2:Y:S04]  /*d510*/  LDL.LU.64 R4, [R1+0x1c0] ;  /* 0x0001c00001047983 */ /* 0x000ea80000300a00 */
[----:B------:R-:W2:Y:S04]  /*d520*/  LDL.LU.64 R6, [R1+0x1c8] ;  /* 0x0001c80001067983 */ /* 0x000ea80000300a00 */
[----:B------:R-:W-:Y:S02]  /*d530*/  STL.64 [R1+0xc50], R18 ;  /* 0x000c501201007387 */ /* 0x000fe40000100a00 */
[----:B------:R-:W-:-:S02]  /*d540*/  IMAD.MOV.U32 R11, RZ, RZ, R24 ;  /* 0x000000ffff0b7224 */ /* 0x000fc400078e0018 */
[----:B------:R-:W-:Y:S01]  /*d550*/  STL.64 [R1+0xc48], R16 ;  /* 0x000c481001007387 */ /* 0x000fe20000100a00 */
[----:B------:R-:W-:Y:S02]  /*d560*/  IMAD.MOV.U32 R10, RZ, RZ, R25 ;  /* 0x000000ffff0a7224 */ /* 0x000fe400078e0019 */
[----:B------:R-:W-:Y:S01]  /*d570*/  IMAD.MOV.U32 R8, RZ, RZ, R26 ;  /* 0x000000ffff087224 */ /* 0x000fe200078e001a */
[----:B------:R-:W2:Y:S01]  /*d580*/  LDL.LU.64 R14, [R1+0xd48] ;  /* 0x000d4800010e7983 */ /* 0x000ea20000300a00 */
[----:B------:R-:W-:-:S03]  /*d590*/  IMAD.MOV.U32 R9, RZ, RZ, R27 ;  /* 0x000000ffff097224 */ /* 0x000fc600078e001b */
[----:B------:R-:W2:Y:S04]  /*d5a0*/  LDL.LU.64 R12, [R1+0xd40] ;  /* 0x000d4000010c7983 */ /* 0x000ea80000300a00 */
[----:B------:R-:W3:Y:S04]  /*d5b0*/  LDL.LU.64 R24, [R1+0x190] ;  /* 0x0001900001187983 */ /* 0x000ee80000300a00 */
[----:B------:R-:W3:Y:S04]  /*d5c0*/  LDL.LU.64 R26, [R1+0x198] ;  /* 0x00019800011a7983 */ /* 0x000ee80000300a00 */
[----:B------:R-:W-:Y:S04]  /*d5d0*/  STL.64 [R1+0xd00], R10 ;  /* 0x000d000a01007387 */ /* 0x000fe80000100a00 */
[----:B------:R0:W-:Y:S04]  /*d5e0*/  STL.64 [R1+0xcf8], R8 ;  /* 0x000cf80801007387 */ /* 0x0001e80000100a00 */
[----:B0-----:R-:W4:Y:S04]  /*d5f0*/  LDL.LU.64 R8, [R1+0x80] ;  /* 0x0000800001087983 */ /* 0x001f280000300a00 */
[----:B----4-:R0:W-:Y:S04]  /*d600*/  STL.64 [R1+0xd28], R8 ;  /* 0x000d280801007387 */ /* 0x0101e80000100a00 */
[----:B0-----:R-:W2:Y:S01]  /*d610*/  LDL.64 R8, [R1+0x20] ;  /* 0x0000200001087983 */ /* 0x001ea20000100a00 */
[----:B------:R-:W-:-:S02]  /*d620*/  IMAD.MOV.U32 R18, RZ, RZ, R2 ;  /* 0x000000ffff127224 */ /* 0x000fc400078e0002 */
[----:B------:R-:W-:Y:S01]  /*d630*/  IMAD.MOV.U32 R19, RZ, RZ, R0 ;  /* 0x000000ffff137224 */ /* 0x000fe200078e0000 */
[----:B--2---:R-:W-:Y:S01]  /*d640*/  HMMA.16816.F32 R4, R12, R8, R4 ;  /* 0x000000080c04723c */ /* 0x004fe20000001804 */
[----:B------:R-:W-:Y:S02]  /*d650*/  IMAD.MOV.U32 R2, RZ, RZ, R8 ;  /* 0x000000ffff027224 */ /* 0x000fe400078e0008 */
[----:B------:R-:W-:-:S15]  /*d660*/  IMAD.MOV.U32 R0, RZ, RZ, R9 ;  /* 0x000000ffff007224 */ /* 0x000fde00078e0009 */
[----:B------:R-:W-:Y:S01]  /*d670*/  NOP ;  /* 0x0000000000007918 */ /* 0x000fe20000000000 */
[----:B------:R0:W-:Y:S04]  /*d680*/  STL.64 [R1+0xa0], R4 ;  /* 0x0000a00401007387 */ /* 0x0001e80000100a00 */
[----:B------:R-:W2:Y:S04]  /*d690*/  LDL.LU.64 R8, [R1+0x150] ;  /* 0x0001500001087983 */ /* 0x000ea80000300a00 */
[----:B------:R-:W4:Y:S01]  /*d6a0*/  LDL.LU.64 R10, [R1+0x158] ;  /* 0x00015800010a7983 */ /* 0x000f220000300a00 */
[----:B------:R-:W-:Y:S02]  /*d6b0*/  IMAD.MOV.U32 R16, RZ, RZ, R28 ;  /* 0x000000ffff107224 */ /* 0x000fe400078e001c */
[----:B------:R-:W-:-:S02]  /*d6c0*/  IMAD.MOV.U32 R17, RZ, RZ, R3 ;  /* 0x000000ffff117224 */ /* 0x000fc400078e0003 */
[----:B------:R-:W-:Y:S02]  /*d6d0*/  IMAD.MOV.U32 R22, RZ, RZ, R7 ;  /* 0x000000ffff167224 */ /* 0x000fe400078e0007 */
[----:B------:R-:W-:Y:S01]  /*d6e0*/  IMAD.MOV.U32 R23, RZ, RZ, R6 ;  /* 0x000000ffff177224 */ /* 0x000fe200078e0006 */
[----:B----4-:R-:W-:Y:S04]  /*d6f0*/  STL.64 [R1+0xd38], R10 ;  /* 0x000d380a01007387 */ /* 0x010fe80000100a00 */
[----:B--2---:R3:W-:Y:S04]  /*d700*/  STL.64 [R1+0xd30], R8 ;  /* 0x000d300801007387 */ /* 0x0047e80000100a00 */
[----:B0-----:R-:W2:Y:S04]  /*d710*/  LDL.LU.64 R4, [R1+0x70] ;  /* 0x0000700001047983 */ /* 0x001ea80000300a00 */
[----:B------:R-:W2:Y:S01]  /*d720*/  LDL.LU.64 R6, [R1+0x78] ;  /* 0x0000780001067983 */ /* 0x000ea20000300a00 */
[----:B---3--:R-:W-:Y:S03]  /*d730*/  HMMA.16816.F32 R8, R12, R16, R24 ;  /* 0x000000100c08723c */ /* 0x008fe60000001818 */
[----:B------:R-:W-:Y:S04]  /*d740*/  STL [R1+0xc9c], R22 ;  /* 0x000c9c1601007387 */ /* 0x000fe80000100800 */
[----:B------:R-:W-:-:S12]  /*d750*/  STL [R1+0xc98], R23 ;  /* 0x000c981701007387 */ /* 0x000fd80000100800 */
[----:B------:R-:W-:Y:S02]  /*d760*/  IMAD.MOV.U32 R26, RZ, RZ, R10 ;  /* 0x000000ffff1a7224 */ /* 0x000fe400078e000a */
[----:B------:R-:W-:Y:S02]  /*d770*/  IMAD.MOV.U32 R27, RZ, RZ, R11 ;  /* 0x000000ffff1b7224 */ /* 0x000fe400078e000b */
[----:B------:R-:W-:Y:S01]  /*d780*/  IMAD.MOV.U32 R24, RZ, RZ, R8 ;  /* 0x000000ffff187224 */ /* 0x000fe200078e0008 */
[----:B------:R-:W3:Y:S01]  /*d790*/  LDL.LU.64 R10, [R1+0xd38] ;  /* 0x000d3800010a7983 */ /* 0x000ee20000300a00 */
[----:B------:R-:W-:-:S03]  /*d7a0*/  IMAD.MOV.U32 R25, RZ, RZ, R9 ;  /* 0x000000ffff197224 */ /* 0x000fc600078e0009 */
[----:B------:R-:W3:Y:S04]  /*d7b0*/  LDL.LU.64 R8, [R1+0xd30] ;  /* 0x000d300001087983 */ /* 0x000ee80000300a00 */
[----:B------:R-:W-:Y:S04]  /*d7c0*/  STL.64 [R1+0xd10], R18 ;  /* 0x000d101201007387 */ /* 0x000fe80000100a00 */
[----:B------:R0:W-:Y:S04]  /*d7d0*/  STL.64 [R1+0xd08], R16 ;  /* 0x000d081001007387 */ /* 0x0001e80000100a00 */
[----:B0-----:R-:W4:Y:S04]  /*d7e0*/  LDL.LU.64 R16, [R1+0x1a0] ;  /* 0x0001a00001107983 */ /* 0x001f280000300a00 */
[----:B------:R-:W4:Y:S04]  /*d7f0*/  LDL.LU.64 R18, [R1+0x1a8] ;  /* 0x0001a80001127983 */ /* 0x000f280000300a00 */
[----:B------:R-:W-:Y:S04]  /*d800*/  STL.64 [R1+0xca8], R26 ;  /* 0x000ca81a01007387 */ /* 0x000fe80000100a00 */
[----:B------:R-:W-:Y:S01]  /*d810*/  STL.64 [R1+0xca0], R24 ;  /* 0x000ca01801007387 */ /* 0x000fe20000100a00 */
[----:B---3--:R-:W-:-:S15]  /*d820*/  HMMA.16816.F32 R8, R12, R20, R8 ;  /* 0x000000140c08723c */ /* 0x008fde0000001808 */
[----:B------:R-:W-:-:S04]  /*d830*/  NOP ;  /* 0x0000000000007918 */ /* 0x000fc80000000000 */
[----:B------:R0:W-:Y:S04]  /*d840*/  STL.64 [R1+0x50], R8 ;  /* 0x0000500801007387 */ /* 0x0001e80000100a00 */
[----:B0-----:R-:W2:Y:S01]  /*d850*/  LDL.LU.64 R8, [R1+0xd28] ;  /* 0x000d280001087983 */ /* 0x001ea20000300a00 */
[----:B------:R-:W-:Y:S02]  /*d860*/  IMAD.MOV.U32 R24, RZ, RZ, R2 ;  /* 0x000000ffff187224 */ /* 0x000fe400078e0002 */
[----:B------:R-:W-:Y:S01]  /*d870*/  IMAD.MOV.U32 R25, RZ, RZ, R0 ;  /* 0x000000ffff197224 */ /* 0x000fe200078e0000 */
[----:B--2---:R-:W-:Y:S01]  /*d880*/  HMMA.16816.F32 R12, R12, R8, R4 ;  /* 0x000000080c0c723c */ /* 0x004fe20000001804 */
[----:B------:R-:W4:Y:S04]  /*d890*/  LDL.LU.64 R6, [R1+0xd20] ;  /* 0x000d200001067983 */ /* 0x000f280000300a00 */
[----:B------:R-:W4:Y:S01]  /*d8a0*/  LDL.LU.64 R4, [R1+0xd18] ;  /* 0x000d180001047983 */ /* 0x000f220000300a00 */
[----:B------:R-:W-:-:S02]  /*d8b0*/  IMAD.MOV.U32 R2, RZ, RZ, R8 ;  /* 0x000000ffff027224 */ /* 0x000fc400078e0008 */
[----:B------:R-:W-:Y:S02]  /*d8c0*/  IMAD.MOV.U32 R0, RZ, RZ, R9 ;  /* 0x000000ffff007224 */ /* 0x000fe400078e0009 */
[----:B------:R-:W-:Y:S01]  /*d8d0*/  IMAD.MOV.U32 R22, RZ, RZ, R10 ;  /* 0x000000ffff167224 */ /* 0x000fe200078e000a */
[----:B------:R-:W2:Y:S01]  /*d8e0*/  LDL.LU.64 R8, [R1+0x160] ;  /* 0x0001600001087983 */ /* 0x000ea20000300a00 */
[----:B------:R-:W-:-:S03]  /*d8f0*/  IMAD.MOV.U32 R23, RZ, RZ, R11 ;  /* 0x000000ffff177224 */ /* 0x000fc600078e000b */
[----:B------:R-:W2:Y:S04]  /*d900*/  LDL.LU.64 R10, [R1+0x168] ;  /* 0x00016800010a7983 */ /* 0x000ea80000300a00 */
[----:B------:R0:W-:Y:S04]  /*d910*/  STL.64 [R1+0xc00], R14 ;  /* 0x000c000e01007387 */ /* 0x0001e80000100a00 */
[----:B0-----:R-:W3:Y:S04]  /*d920*/  LDL R15, [R1+0x810] ;  /* 0x00081000010f7983 */ /* 0x001ee80000100800 */
[----:B------:R0:W-:Y:S01]  /*d930*/  STL.64 [R1+0xbf8], R12 ;  /* 0x000bf80c01007387 */ /* 0x0001e20000100a00 */
[----:B----4-:R-:W-:Y:S03]  /*d940*/  HMMA.16816.F32 R24, R4, R24, R16 ;  /* 0x000000180418723c */ /* 0x010fe60000001810 */
[----:B------:R-:W4:Y:S04]  /*d950*/  LDL.LU.64 R18, [R1+0xd10] ;  /* 0x000d100001127983 */ /* 0x000f280000300a00 */
[----:B------:R-:W2:Y:S01]  /*d960*/  LDL.LU.64 R16, [R1+0xd08] ;  /* 0x000d080001107983 */ /* 0x000ea20000300a00 */
[----:B0-----:R-:W-:-:S02]  /*d970*/  IMAD.MOV.U32 R13, RZ, RZ, R0 ;  /* 0x000000ffff0d7224 */ /* 0x001fc400078e0000 */
[----:B------:R-:W-:-:S09]  /*d980*/  IMAD.MOV.U32 R12, RZ, RZ, R2 ;  /* 0x000000ffff0c7224 */ /* 0x000fd200078e0002 */
[----:B------:R-:W-:Y:S02]  /*d990*/  IMAD.MOV.U32 R0, RZ, RZ, R27 ;  /* 0x000000ffff007224 */ /* 0x000fe400078e001b */
[----:B------:R-:W-:Y:S02]  /*d9a0*/  IMAD.MOV.U32 R2, RZ, RZ, R26 ;  /* 0x000000ffff027224 */ /* 0x000fe400078e001a */
[----:B------:R-:W-:Y:S02]  /*d9b0*/  IMAD.MOV.U32 R28, RZ, RZ, R24 ;  /* 0x000000ffff1c7224 */ /* 0x000fe400078e0018 */
[----:B------:R-:W-:Y:S02]  /*d9c0*/  IMAD.MOV.U32 R3, RZ, RZ, R25 ;  /* 0x000000ffff037224 */ /* 0x000fe400078e0019 */
[----:B------:R-:W3:Y:S04]  /*d9d0*/  LDL.LU.64 R24, [R1+0x110] ;  /* 0x0001100001187983 */ /* 0x000ee80000300a00 */
[----:B------:R-:W3:Y:S04]  /*d9e0*/  LDL.LU.64 R26, [R1+0x118] ;  /* 0x00011800011a7983 */ /* 0x000ee80000300a00 */
[----:B------:R-:W-:Y:S04]  /*d9f0*/  STL [R1+0xc34], R0 ;  /* 0x000c340001007387 */ /* 0x000fe80000100800 */
[----:B------:R-:W-:Y:S04]  /*da00*/  STL [R1+0xc30], R2 ;  /* 0x000c300201007387 */ /* 0x000fe80000100800 */
[----:B------:R-:W-:Y:S04]  /*da10*/  STL [R1+0xc2c], R3 ;  /* 0x000c2c0301007387 */ /* 0x000fe80000100800 */
[----:B------:R-:W-:Y:S01]  /*da20*/  STL [R1+0xc28], R28 ;  /* 0x000c281c01007387 */ /* 0x000fe20000100800 */
[----:B--2---:R-:W-:-:S15]  /*da30*/  HMMA.16816.F32 R8, R4, R16, R8 ;  /* 0x000000100408723c */ /* 0x004fde0000001808 */
[----:B------:R-:W-:-:S04]  /*da40*/  NOP ;  /* 0x0000000000007918 */ /* 0x000fc80000000000 */
[----:B------:R-:W-:Y:S01]  /*da50*/  STL.64 [R1+0x10], R8 ;  /* 0x0000100801007387 */ /* 0x000fe20000100a00 */
[----:B------:R-:W-:-:S03]  /*da60*/  IMAD.MOV.U32 R29, RZ, RZ, R11 ;  /* 0x000000ffff1d7224 */ /* 0x000fc600078e000b */
[----:B------:R0:W-:Y:S04]  /*da70*/  STL [R1+0x18], R10 ;  /* 0x0000180a01007387 */ /* 0x0001e80000100800 */
[----:B0-----:R-:W2:Y:S04]  /*da80*/  LDL.LU.64 R10, [R1+0xd00] ;  /* 0x000d0000010a7983 */ /* 0x001ea80000300a00 */
[----:B------:R-:W2:Y:S04]  /*da90*/  LDL.LU.64 R8, [R1+0xcf8] ;  /* 0x000cf80001087983 */ /* 0x000ea80000300a00 */
[----:B----4-:R-:W-:Y:S04]  /*daa0*/  STL.64 [R1+0xcd0], R18 ;  /* 0x000cd01201007387 */ /* 0x010fe80000100a00 */
[----:B------:R0:W-:Y:S04]  /*dab0*/  STL.64 [R1+0xcc8], R16 ;  /* 0x000cc81001007387 */ /* 0x0001e80000100a00 */
[----:B0-----:R-:W4:Y:S04]  /*dac0*/  LDL.LU.64 R16, [R1+0x130] ;  /* 0x0001300001107983 */ /* 0x001f280000300a00 */
[----:B------:R-:W4:Y:S04]  /*dad0*/  LDL.LU.64 R18, [R1+0x138] ;  /* 0x0001380001127983 */ /* 0x000f280000300a00 */
[----:B------:R-:W-:Y:S04]  /*dae0*/  STL.64 [R1+0xcc0], R22 ;  /* 0x000cc01601007387 */ /* 0x000fe80000100a00 */
[----:B------:R-:W-:Y:S01]  /*daf0*/  STL.64 [R1+0xcb8], R20 ;  /* 0x000cb81401007387 */ /* 0x000fe20000100a00 */
[C---:B----4-:R-:W-:Y:S03]  /*db00*/  HMMA.16816.F32 R16, R4.reuse, R20, R16 ;  /* 0x000000140410723c */ /* 0x050fe60000001810 */
[----:B---3--:R-:W0:Y:S05]  /*db10*/  LDSM.16.MT88.4 R20, [R15+UR5+0x1080] ;  /* 0x001080050f14783b */ /* 0x008e2a0008004200 */
[----:B------:R-:W-:Y:S11]  /*db20*/  HMMA.16816.F32 R4, R4, R12, R24 ;  /* 0x0000000c0404723c */ /* 0x000ff60000001818 */
[----:B------:R-:W-:-:S02]  /*db30*/  IMAD.MOV.U32 R0, RZ, RZ, R16 ;  /* 0x000000ffff007224 */ /* 0x000fc400078e0010 */
[----:B------:R-:W-:Y:S02]  /*db40*/  IMAD.MOV.U32 R2, RZ, RZ, R17 ;  /* 0x000000ffff027224 */ /* 0x000fe400078e0011 */
[----:B------:R-:W3:Y:S01]  /*db50*/  LDL.LU.64 R16, [R1+0x170] ;  /* 0x0001700001107983 */ /* 0x000ee20000300a00 */
[----:B------:R-:W-:Y:S02]  /*db60*/  IMAD.MOV.U32 R3, RZ, RZ, R18 ;  /* 0x000000ffff037224 */ /* 0x000fe400078e0012 */
[----:B------:R-:W-:Y:S01]  /*db70*/  IMAD.MOV.U32 R28, RZ, RZ, R19 ;  /* 0x000000ffff1c7224 */ /* 0x000fe200078e0013 */
[----:B0-----:R-:W-:Y:S04]  /*db80*/  STL.64 [R1+0x70], R20 ;  /* 0x0000701401007387 */ /* 0x001fe80000100a00 */
[----:B------:R-:W-:Y:S04]  /*db90*/  STL.64 [R1+0x78], R22 ;  /* 0x0000781601007387 */ /* 0x000fe80000100a00 */
[----:B------:R-:W3:Y:S04]  /*dba0*/  LDL.LU.64 R18, [R1+0x178] ;  /* 0x0001780001127983 */ /* 0x000ee80000300a00 */
[----:B------:R-:W-:Y:S04]  /*dbb0*/  STL.64 [R1+0xcb0], R12 ;  /* 0x000cb00c01007387 */ /* 0x000fe80000100a00 */
[----:B------:R2:W-:Y:S04]  /*dbc0*/  STL.64 [R1+0xbb8], R6 ;  /* 0x000bb80601007387 */ /* 0x0005e80000100a00 */
[----:B------:R0:W-:Y:S01]  /*dbd0*/  STL.64 [R1+0xbb0], R4 ;  /* 0x000bb00401007387 */ /* 0x0001e20000100a00 */
[----:B--2---:R-:W-:-:S02]  /*dbe0*/  IMAD.MOV.U32 R6, RZ, RZ, R8 ;  /* 0x000000ffff067224 */ /* 0x004fc400078e0008 */
[----:B0-----:R-:W-:Y:S02]  /*dbf0*/  IMAD.MOV.U32 R4, RZ, RZ, R11 ;  /* 0x000000ffff047224 */ /* 0x001fe400078e000b */
[----:B------:R-:W2:Y:S01]  /*dc00*/  LDL.LU R11, [R1+0xcf4] ;  /* 0x000cf400010b7983 */ /* 0x000ea20000300800 */
[----:B------:R-:W-:Y:S02]  /*dc10*/  IMAD.MOV.U32 R5, RZ, RZ, R10 ;  /* 0x000000ffff057224 */ /* 0x000fe400078e000a */
[----:B------:R-:W-:Y:S01]  /*dc20*/  IMAD.MOV.U32 R7, RZ, RZ, R9 ;  /* 0x000000ffff077224 */ /* 0x000fe200078e0009 */
[----:B------:R-:W4:Y:S04]  /*dc30*/  LDL.LU R10, [R1+0xcf0] ;  /* 0x000cf000010a7983 */ /* 0x000f280000300800 */
[----:B------:R-:W3:Y:S04]  /*dc40*/  LDL.LU R8, [R1+0xcec] ;  /* 0x000cec0001087983 */ /* 0x000ee80000300800 */
[----:B------:R-:W3:Y:S04]  /*dc50*/  LDL.LU R9, [R1+0xce8] ;  /* 0x000ce80001097983 */ /* 0x000ee80000300800 */
[----:B------:R-:W3:Y:S04]  /*dc60*/  LDL.LU.64 R20, [R1+0x120] ;  /* 0x0001200001147983 */ /* 0x000ee80000300a00 */
[----:B------:R-:W3:Y:S04]  /*dc70*/  LDL.LU.64 R22, [R1+0x128] ;  /* 0x0001280001167983 */ /* 0x000ee80000300a00 */
[----:B------:R-:W3:Y:S04]  /*dc80*/  LDL.LU.64 R12, [R1+0x100] ;  /* 0x00010000010c7983 */ /* 0x000ee80000300a00 */
[----:B------:R-:W3:Y:S04]  /*dc90*/  LDL.LU.64 R14, [R1+0x108] ;  /* 0x00010800010e7983 */ /* 0x000ee80000300a00 */
[----:B------:R-:W3:Y:S04]  /*dca0*/  LDL.LU.64 R24, [R1+0xb0] ;  /* 0x0000b00001187983 */ /* 0x000ee80000300a00 */
[----:B------:R-:W3:Y:S04]  /*dcb0*/  LDL.LU.64 R26, [R1+0xb8] ;  /* 0x0000b800011a7983 */ /* 0x000ee80000300a00 */
[----:B------:R2:W-:Y:S04]  /*dcc0*/  STL.64 [R1+0xc60], R6 ;  /* 0x000c600601007387 */ /* 0x0005e80000100a00 */
[----:B------:R3:W-:Y:S01]  /*dcd0*/  STL.64 [R1+0xc58], R4 ;  /* 0x000c580401007387 */ /* 0x0007e20000100a00 */
[----:B--2---:R-:W-:-:S02]  /*dce0*/  IMAD.MOV.U32 R7, RZ, RZ, R11 ;  /* 0x000000ffff077224 */ /* 0x004fc400078e000b */
[----:B----4-:R-:W-:Y:S02]  /*dcf0*/  IMAD.MOV.U32 R6, RZ, RZ, R10 ;  /* 0x000000ffff067224 */ /* 0x010fe400078e000a */
[----:B---3--:R-:W-:Y:S02]  /*dd00*/  IMAD.MOV.U32 R4, RZ, RZ, R8 ;  /* 0x000000ffff047224 */ /* 0x008fe400078e0008 */
[----:B------:R-:W2:Y:S01]  /*dd10*/  LDL.LU R8, [R1+0xce4] ;  /* 0x000ce40001087983 */ /* 0x000ea20000300800 */
[----:B------:R-:W-:-:S03]  /*dd20*/  IMAD.MOV.U32 R5, RZ, RZ, R9 ;  /* 0x000000ffff057224 */ /* 0x000fc600078e0009 */
[----:B------:R-:W2:Y:S04]  /*dd30*/  LDL.LU R9, [R1+0xce0] ;  /* 0x000ce00001097983 */ /* 0x000ea80000300800 */
[----:B------:R-:W2:Y:S04]  /*dd40*/  LDL.LU R10, [R1+0xcdc] ;  /* 0x000cdc00010a7983 */ /* 0x000ea80000300800 */
[----:B------:R-:W2:Y:S04]  /*dd50*/  LDL.LU R11, [R1+0xcd8] ;  /* 0x000cd800010b7983 */ /* 0x000ea80000300800 */
[----:B------:R-:W-:Y:S04]  /*dd60*/  STL.64 [R1+0xc70], R6 ;  /* 0x000c700601007387 */ /* 0x000fe80000100a00 */
[----:B------:R0:W-:Y:S04]  /*dd70*/  STL.64 [R1+0xc68], R4 ;  /* 0x000c680401007387 */ /* 0x0001e80000100a00 */
[----:B0-----:R-:W2:Y:S04]  /*dd80*/  LDL.LU R4, [R1+0x20] ;  /* 0x0000200001047983 */ /* 0x001ea80000300800 */
[----:B------:R-:W2:Y:S04]  /*dd90*/  LDL.LU R5, [R1+0x24] ;  /* 0x0000240001057983 */ /* 0x000ea80000300800 */
[----:B------:R-:W3:Y:S04]  /*dda0*/  LDL R6, [R1+0x28] ;  /* 0x0000280001067983 */ /* 0x000ee80000100800 */
[----:B------:R-:W3:Y:S01]  /*ddb0*/  LDL R7, [R1+0x2c] ;  /* 0x00002c0001077983 */ /* 0x000ee20000100800 */
[----:B--2---:R-:W-:-:S15]  /*ddc0*/  HMMA.16816.F32 R16, R8, R4, R16 ;  /* 0x000000040810723c */ /* 0x004fde0000001810 */
[----:B------:R-:W-:-:S04]  /*ddd0*/  NOP ;  /* 0x0000000000007918 */ /* 0x000fc80000000000 */
[----:B------:R-:W-:Y:S04]  /*dde0*/  STL.64 [R1+0x110], R16 ;  /* 0x0001101001007387 */ /* 0x000fe80000100a00 */
[----:B------:R0:W-:Y:S04]  /*ddf0*/  STL.64 [R1+0x118], R18 ;  /* 0x0001181201007387 */ /* 0x0001e80000100a00 */
[----:B0-----:R-:W2:Y:S04]  /*de00*/  LDL.LU.64 R18, [R1+0xcd0] ;  /* 0x000cd00001127983 */ /* 0x001ea80000300a00 */
[----:B------:R-:W4:Y:S02]  /*de10*/  LDL.LU.64 R16, [R1+0xcc8] ;  /* 0x000cc80001107983 */ /* 0x000f240000300a00 */
[----:B----4-:R-:W-:-:S15]  /*de20*/  HMMA.16816.F32 R20, R8, R16, R20 ;  /* 0x000000100814723c */ /* 0x010fde0000001814 */
[----:B------:R-:W-:-:S04]  /*de30*/  NOP ;  /* 0x0000000000007918 */ /* 0x000fc80000000000 */
[----:B------:R-:W-:Y:S04]  /*de40*/  STL.64 [R1+0x120], R20 ;  /* 0x0001201401007387 */ /* 0x000fe80000100a00 */
[----:B------:R0:W-:Y:S04]  /*de50*/  STL.64 [R1+0x128], R22 ;  /* 0x0001281601007387 */ /* 0x0001e80000100a00 */
[----:B0-----:R-:W4:Y:S04]  /*de60*/  LDL.LU.64 R22, [R1+0xcc0] ;  /* 0x000cc00001167983 */ /* 0x001f280000300a00 */
[----:B------:R-:W3:Y:S04]  /*de70*/  LDL.LU.64 R20, [R1+0xcb8] ;  /* 0x000cb80001147983 */ /* 0x000ee80000300a00 */
[----:B--2---:R0:W-:Y:S04]  /*de80*/  STL.64 [R1+0xc78], R18 ;  /* 0x000c781201007387 */ /* 0x0041e80000100a00 */
[----:B------:R-:W2:Y:S04]  /*de90*/  LDL.LU R16, [R1+0xf0] ;  /* 0x0000f00001107983 */ /* 0x000ea80000300800 */
[----:B------:R-:W2:Y:S04]  /*dea0*/  LDL.LU R17, [R1+0xf4] ;  /* 0x0000f40001117983 */ /* 0x000ea80000300800 */
[----:B0-----:R-:W2:Y:S04]  /*deb0*/  LDL.LU R18, [R1+0xf8] ;  /* 0x0000f80001127983 */ /* 0x001ea80000300800 */
[----:B------:R-:W2:Y:S01]  /*dec0*/  LDL.LU R19, [R1+0xfc] ;  /* 0x0000fc0001137983 */ /* 0x000ea20000300800 */
[----:B---3--:R-:W-:-:S15]  /*ded0*/  HMMA.16816.F32 R12, R8, R20, R12 ;  /* 0x00000014080c723c */ /* 0x008fde000000180c */
[----:B------:R-:W-:-:S04]  /*dee0*/  NOP ;  /* 0x0000000000007918 */ /* 0x000fc80000000000 */
[----:B------:R0:W-:Y:S04]  /*def0*/  STL.64 [R1+0x100], R12 ;  /* 0x0001000c01007387 */ /* 0x0001e80000100a00 */
[----:B------:R1:W-:Y:S04]  /*df00*/  STL.64 [R1+0x108], R14 ;  /* 0x0001080e01007387 */ /* 0x0003e80000100a00 */
[----:B0-----:R-:W1:Y:S02]  /*df10*/  LDL.LU.64 R12, [R1+0xcb0] ;  /* 0x000cb000010c7983 */ /* 0x001e640000300a00 */
[----:B-1----:R-:W-:Y:S02]  /*df20*/  HMMA.16816.F32 R12, R8, R12, R24 ;  /* 0x0000000c080c723c */ /* 0x002fe40000001818 */
[----:B------:R-:W3:Y:S04]  /*df30*/  LDL.LU.64 R26, [R1+0xca8] ;  /* 0x000ca800011a7983 */ /* 0x000ee80000300a00 */
[----:B------:R-:W2:Y:S04]  /*df40*/  LDL.LU.64 R24, [R1+0xca0] ;  /* 0x000ca00001187983 */ /* 0x000ea80000300a00 */
[----:B------:R-:W2:Y:S09]  /*df50*/  LDL R10, [R1+0x88] ;  /* 0x00008800010a7983 */ /* 0x000eb20000100800 */
[----:B------:R0:W-:Y:S04]  /*df60*/  STL.64 [R1+0x190], R12 ;  /* 0x0001900c01007387 */ /* 0x0001e80000100a00 */
[----:B------:R4:W-:Y:S04]  /*df70*/  STL.64 [R1+0x198], R14 ;  /* 0x0001980e01007387 */ /* 0x0009e80000100a00 */
[----:B------:R-:W2:Y:S04]  /*df80*/  LDL R11, [R1+0x8c] ;  /* 0x00008c00010b7983 */ /* 0x000ea80000100800 */
[----:B0-----:R-:W2:Y:S04]  /*df90*/  LDL.LU R12, [R1+0x50] ;  /* 0x00005000010c7983 */ /* 0x001ea80000300800 */
[----:B------:R-:W2:Y:S01]  /*dfa0*/  LDL.LU R13, [R1+0x54] ;  /* 0x00005400010d7983 */ /* 0x000ea20000300800 */
[----:B----4-:R-:W-:-:S02]  /*dfb0*/  IMAD.MOV.U32 R14, RZ, RZ, R22 ;  /* 0x000000ffff0e7224 */ /* 0x010fc400078e0016 */
[----:B------:R-:W-:Y:S01]  /*dfc0*/  IMAD.MOV.U32 R15, RZ, RZ, R23 ;  /* 0x000000ffff0f7224 */ /* 0x000fe200078e0017 */
[----:B------:R-:W4:Y:S04]  /*dfd0*/  LDL.LU R22, [R1+0xc9c] ;  /* 0x000c9c0001167983 */ /* 0x000f280000300800 */
[----:B------:R-:W4:Y:S04]  /*dfe0*/  LDL.LU R23, [R1+0xc98] ;  /* 0x000c980001177983 */ /* 0x000f280000300800 */
[----:B------:R3:W-:Y:S02]  /*dff0*/  STL.64 [R1+0xc10], R14 ;  /* 0x000c100e01007387 */ /* 0x0007e40000100a00 */
[----:B---3--:R-:W-:-:S02]  /*e000*/  IMAD.MOV.U32 R14, RZ, RZ, R26 ;  /* 0x000000ffff0e7224 */ /* 0x008fc400078e001a */
[----:B------:R-:W-:Y:S01]  /*e010*/  IMAD.MOV.U32 R15, RZ, RZ, R27 ;  /* 0x000000ffff0f7224 */ /* 0x000fe200078e001b */
[----:B--2---:R0:W-:Y:S02]  /*e020*/  STL.64 [R1+0xc08], R12 ;  /* 0x000c080c01007387 */ /* 0x0041e40000100a00 */
[----:B0-----:R-:W-:Y:S02]  /*e030*/  IMAD.MOV.U32 R12, RZ, RZ, R24 ;  /* 0x000000ffff0c7224 */ /* 0x001fe400078e0018 */
[----:B------:R-:W2:Y:S01]  /*e040*/  LDL.LU R24, [R1+0xc94] ;  /* 0x000c940001187983 */ /* 0x000ea20000300800 */
[----:B------:R-:W-:-:S03]  /*e050*/  IMAD.MOV.U32 R13, RZ, RZ, R25 ;  /* 0x000000ffff0d7224 */ /* 0x000fc600078e0019 */
[----:B------:R-:W2:Y:S04]  /*e060*/  LDL.LU R25, [R1+0xc90] ;  /* 0x000c900001197983 */ /* 0x000ea80000300800 */
[----:B------:R-:W2:Y:S04]  /*e070*/  LDL.LU R26, [R1+0xc8c] ;  /* 0x000c8c00011a7983 */ /* 0x000ea80000300800 */
[----:B------:R-:W2:Y:S04]  /*e080*/  LDL.LU R27, [R1+0xc88] ;  /* 0x000c8800011b7983 */ /* 0x000ea80000300800 */
[----:B------:R4:W-:Y:S04]  /*e090*/  STL.64 [R1+0xc20], R14 ;  /* 0x000c200e01007387 */ /* 0x0009e80000100a00 */
[----:B------:R0:W-:Y:S01]  /*e0a0*/  STL.64 [R1+0xc18], R12 ;  /* 0x000c180c01007387 */ /* 0x0001e20000100a00 */
[----:B----4-:R-:W-:-:S02]  /*e0b0*/  IMAD.MOV.U32 R14, RZ, RZ, R23 ;  /* 0x000000ffff0e7224 */ /* 0x010fc400078e0017 */
[----:B------:R-:W-:Y:S01]  /*e0c0*/  IMAD.MOV.U32 R15, RZ, RZ, R22 ;  /* 0x000000ffff0f7224 */ /* 0x000fe200078e0016 */
[----:B0-----:R-:W3:Y:S04]  /*e0d0*/  LDL.LU R12, [R1+0xa0] ;  /* 0x0000a000010c7983 */ /* 0x001ee80000300800 */
[----:B------:R-:W3:Y:S04]  /*e0e0*/  LDL.LU R13, [R1+0xa4] ;  /* 0x0000a400010d7983 */ /* 0x000ee80000300800 */
[----:B------:R-:W4:Y:S04]  /*e0f0*/  LDL.LU R23, [R1+0xc84] ;  /* 0x000c840001177983 */ /* 0x000f280000300800 */
[----:B------:R-:W4:Y:S01]  /*e100*/  LDL.LU R22, [R1+0xc80] ;  /* 0x000c800001167983 */ /* 0x000f220000300800 */
[----:B--2---:R-:W-:Y:S03]  /*e110*/  HMMA.16816.F32 R4, R24, R6, R16 ;  /* 0x000000061804723c */ /* 0x004fe60000001810 */
[----:B------:R-:W2:-:S15]  /*e120*/  LDL.LU.64 R18, [R1+0xc78] ;  /* 0x000c780001127983 */ /* 0x000e9e0000300a00 */
[----:B------:R-:W-:Y:S01]  /*e130*/  NOP ;  /* 0x0000000000007918 */ /* 0x000fe20000000000 */
[----:B------:R-:W-:Y:S04]  /*e140*/  STL.64 [R1+0x1c0], R4 ;  /* 0x0001c00401007387 */ /* 0x000fe80000100a00 */
[----:B------:R0:W-:Y:S04]  /*e150*/  STL.64 [R1+0x1c8], R6 ;  /* 0x0001c80601007387 */ /* 0x0001e80000100a00 */
[----:B0-----:R-:W2:Y:S04]  /*e160*/  LDL.LU.64 R6, [R1+0xc70] ;  /* 0x000c700001067983 */ /* 0x001ea80000300a00 */
[----:B------:R-:W2:Y:S02]  /*e170*/  LDL.LU.64 R4, [R1+0xc68] ;  /* 0x000c680001047983 */ /* 0x000ea40000300a00 */
[----:B--2---:R-:W-:Y:S02]  /*e180*/  HMMA.16816.F32 R16, R24, R18, R4 ;  /* 0x000000121810723c */ /* 0x004fe40000001804 */
[----:B------:R-:W2:Y:S04]  /*e190*/  LDL.LU.64 R6, [R1+0xc60] ;  /* 0x000c600001067983 */ /* 0x000ea80000300a00 */
[----:B------:R-:W2:-:S13]  /*e1a0*/  LDL.LU.64 R4, [R1+0xc58] ;  /* 0x000c580001047983 */ /* 0x000e9a0000300a00 */
[----:B------:R-:W-:Y:S04]  /*e1b0*/  STL.64 [R1+0x1b0], R16 ;  /* 0x0001b01001007387 */ /* 0x000fe80000100a00 */
[----:B------:R0:W-:Y:S04]  /*e1c0*/  STL.64 [R1+0x1b8], R18 ;  /* 0x0001b81201007387 */ /* 0x0001e80000100a00 */
[----:B0-----:R-:W4:Y:S04]  /*e1d0*/  LDL.LU.64 R18, [R1+0xc50] ;  /* 0x000c500001127983 */ /* 0x001f280000300a00 */
[----:B------:R-:W4:Y:S01]  /*e1e0*/  LDL.LU.64 R16, [R1+0xc48] ;  /* 0x000c480001107983 */ /* 0x000f220000300a00 */
[C---:B--2---:R-:W-:Y:S08]  /*e1f0*/  HMMA.16816.F32 R4, R24.reuse, R10, R4 ;  /* 0x0000000a1804723c */ /* 0x044ff00000001804 */
[----:B----4-:R-:W-:-:S15]  /*e200*/  HMMA.16816.F32 R16, R24, R22, R16 ;  /* 0x000000161810723c */ /* 0x010fde0000001810 */
[----:B------:R-:W-:-:S04]  /*e210*/  NOP ;  /* 0x0000000000007918 */ /* 0x000fc80000000000 */
[----:B------:R-:W-:Y:S04]  /*e220*/  STL.64 [R1+0x1a0], R16 ;  /* 0x0001a01001007387 */ /* 0x000fe80000100a00 */
[----:B------:R0:W-:Y:S04]  /*e230*/  STL.64 [R1+0x1a8], R18 ;  /* 0x0001a81201007387 */ /* 0x0001e80000100a00 */
[----:B0-----:R-:W3:Y:S04]  /*e240*/  LDL.LU.64 R18, [R1+0xc40] ;  /* 0x000c400001127983 */ /* 0x001ee80000300a00 */
[----:B------:R-:W3:Y:S04]  /*e250*/  LDL.LU.64 R16, [R1+0xc38] ;  /* 0x000c380001107983 */ /* 0x000ee80000300a00 */
[----:B------:R-:W3:Y:S04]  /*e260*/  LDL.64 R26, [R1+0x28] ;  /* 0x00002800011a7983 */ /* 0x000ee80000100a00 */
[----:B------:R0:W-:Y:S04]  /*e270*/  STL.64 [R1+0xe0], R4 ;  /* 0x0000e00401007387 */ /* 0x0001e80000100a00 */
[----:B------:R1:W-:Y:S01]  /*e280*/  STL.64 [R1+0xe8], R6 ;  /* 0x0000e80601007387 */ /* 0x0003e20000100a00 */
[----:B0-----:R-:W-:-:S03]  /*e290*/  IMAD.MOV.U32 R4, RZ, RZ, R0 ;  /* 0x000000ffff047224 */ /* 0x001fc600078e0000 */
[----:B------:R-:W2:Y:S01]  /*e2a0*/  LDL.LU R0, [R1+0xc34] ;  /* 0x000c340001007983 */ /* 0x000ea20000300800 */
[----:B------:R-:W-:Y:S02]  /*e2b0*/  IMAD.MOV.U32 R5, RZ, RZ, R2 ;  /* 0x000000ffff057224 */ /* 0x000fe400078e0002 */
[----:B-1----:R-:W-:Y:S01]  /*e2c0*/  IMAD.MOV.U32 R6, RZ, RZ, R3 ;  /* 0x000000ffff067224 */ /* 0x002fe200078e0003 */
[----:B------:R-:W4:Y:S01]  /*e2d0*/  LDL.LU R2, [R1+0xc30] ;  /* 0x000c300001027983 */ /* 0x000f220000300800 */
[----:B------:R-:W-:-:S03]  /*e2e0*/  IMAD.MOV.U32 R7, RZ, RZ, R28 ;  /* 0x000000ffff077224 */ /* 0x000fc600078e001c */
[----:B------:R-:W2:Y:S04]  /*e2f0*/  LDL.LU R3, [R1+0xc2c] ;  /* 0x000c2c0001037983 */ /* 0x000ea80000300800 */
[----:B------:R-:W2:Y:S04]  /*e300*/  LDL.LU R28, [R1+0xc28] ;  /* 0x000c2800011c7983 */ /* 0x000ea80000300800 */
[----:B------:R0:W-:Y:S04]  /*e310*/  STL.64 [R1+0xbc8], R6 ;  /* 0x000bc80601007387 */ /* 0x0001e80000100a00 */
[----:B------:R1:W-:Y:S04]  /*e320*/  STL.64 [R1+0xbc0], R4 ;  /* 0x000bc00401007387 */ /* 0x0003e80000100a00 */
[----:B0-----:R-:W2:Y:S01]  /*e330*/  LDL.LU.64 R6, [R1+0x48] ;  /* 0x0000480001067983 */ /* 0x001ea20000300a00 */
[----:B---3--:R-:W-:Y:S01]  /*e340*/  HMMA.16816.F32 R12, R16, R26, R12 ;  /* 0x0000001a100c723c */ /* 0x008fe2000000180c */
[----:B-1----:R-:W-:-:S15]  /*e350*/  IMAD.MOV.U32 R5, RZ, RZ, R26 ;  /* 0x000000ffff057224 */ /* 0x002fde00078e001a */
[----:B------:R-:W-:-:S03]  /*e360*/  NOP ;  /* 0x0000000000007918 */ /* 0x000fc60000000000 */
[----:B------:R-:W-:Y:S01]  /*e370*/  IMAD.MOV.U32 R25, RZ, RZ, R14 ;  /* 0x000000ffff197224 */ /* 0x000fe200078e000e */
[----:B------:R0:W-:Y:S01]  /*e380*/  STL.64 [R1+0xd0], R12 ;  /* 0x0000d00c01007387 */ /* 0x0001e20000100a00 */
[----:B------:R-:W-:-:S03]  /*e390*/  IMAD.MOV.U32 R24, RZ, RZ, R15 ;  /* 0x000000ffff187224 */ /* 0x000fc600078e000f */
[----:B------:R-:W2:Y:S04]  /*e3a0*/  LDL.LU.64 R14, [R1+0xc20] ;  /* 0x000c2000010e7983 */ /* 0x000ea80000300a00 */
[----:B0-----:R-:W2:Y:S04]  /*e3b0*/  LDL.LU.64 R12, [R1+0xc18] ;  /* 0x000c1800010c7983 */ /* 0x001ea80000300a00 */
[----:B------:R0:W-:Y:S04]  /*e3c0*/  STL [R1+0xba4], R24 ;  /* 0x000ba41801007387 */ /* 0x0001e80000100800 */
[----:B------:R1:W-:Y:S04]  /*e3d0*/  STL [R1+0xba0], R25 ;  /* 0x000ba01901007387 */ /* 0x0003e80000100800 */
[----:B0-----:R-:W3:Y:S04]  /*e3e0*/  LDL.LU R24, [R1+0x10] ;  /* 0x0000100001187983 */ /* 0x001ee80000300800 */
[----:B-1----:R-:W3:Y:S04]  /*e3f0*/  LDL.LU R25, [R1+0x14] ;  /* 0x0000140001197983 */ /* 0x002ee80000300800 */
[----:B------:R-:W3:Y:S01]  /*e400*/  LDL.LU R26, [R1+0x18] ;  /* 0x00001800011a7983 */ /* 0x000ee20000300800 */
[----:B------:R-:W-:-:S02]  /*e410*/  IMAD.MOV.U32 R4, RZ, RZ, R27 ;  /* 0x000000ffff047224 */ /* 0x000fc400078e001b */
[----:B------:R-:W-:Y:S01]  /*e420*/  IMAD.MOV.U32 R27, RZ, RZ, R29 ;  /* 0x000000ffff1b7224 */ /* 0x000fe200078e001d */
[----:B--2---:R-:W-:Y:S04]  /*e430*/  HMMA.16816.F32 R12, R16, R6, R12 ;  /* 0x00000006100c723c */ /* 0x004fe8000000180c */
[----:B---3--:R-:W-:Y:S04]  /*e440*/  STL.64 [R1+0xbd8], R26 ;  /* 0x000bd81a01007387 */ /* 0x008fe80000100a00 */
[----:B------:R-:W-:Y:S11]  /*e450*/  STL.64 [R1+0xbd0], R24 ;  /* 0x000bd01801007387 */ /* 0x000ff60000100a00 */
[----:B------:R-:W-:Y:S04]  /*e460*/  STL.64 [R1+0xc0], R12 ;  /* 0x0000c00c01007387 */ /* 0x000fe80000100a00 */
[----:B------:R0:W-:Y:S04]  /*e470*/  STL.64 [R1+0xc8], R14 ;  /* 0x0000c80e01007387 */ /* 0x0001e80000100a00 */
[----:B0-----:R-:W2:Y:S04]  /*e480*/  LDL.LU.64 R14, [R1+0xc10] ;  /* 0x000c1000010e7983 */ /* 0x001ea80000300a00 */
[----:B------:R-:W2:Y:S04]  /*e490*/  LDL.LU.64 R12, [R1+0xc08] ;  /* 0x000c0800010c7983 */ /* 0x000ea80000300a00 */
[----:B------:R4:W-:Y:S01]  /*e4a0*/  STL.64 [R1+0xbe0], R6 ;  /* 0x000be00601007387 */ /* 0x0009e20000100a00 */
[----:B------:R-:W-:-:S02]  /*e4b0*/  IMAD.MOV.U32 R26, RZ, RZ, R5 ;  /* 0x000000ffff1a7224 */ /* 0x000fc400078e0005 */
[----:B------:R-:W-:Y:S02]  /*e4c0*/  IMAD.MOV.U32 R27, RZ, RZ, R4 ;  /* 0x000000ffff1b7224 */ /* 0x000fe400078e0004 */
[----:B------:R-:W-:Y:S02]  /*e4d0*/  IMAD.MOV.U32 R5, RZ, RZ, R3 ;  /* 0x000000ffff057224 */ /* 0x000fe400078e0003 */
[----:B------:R-:W-:Y:S02]  /*e4e0*/  IMAD.MOV.U32 R4, RZ, RZ, R28 ;  /* 0x000000ffff047224 */ /* 0x000fe400078e001c */
[----:B----4-:R-:W-:Y:S01]  /*e4f0*/  IMAD.MOV.U32 R6, RZ, RZ, R2 ;  /* 0x000000ffff067224 */ /* 0x010fe200078e0002 */
[----:B--2---:R-:W-:Y:S01]  /*e500*/  HMMA.16816.F32 R20, R16, R22, R12 ;  /* 0x000000161014723c */ /* 0x004fe2000000180c */
[----:B------:R-:W2:Y:S04]  /*e510*/  LDL.LU.64 R14, [R1+0xc00] ;  /* 0x000c0000010e7983 */ /* 0x000ea80000300a00 */
[----:B------:R-:W2:-:S14]  /*e520*/  LDL.LU.64 R12, [R1+0xbf8] ;  /* 0x000bf800010c7983 */ /* 0x000e9c0000300a00 */
[----:B------:R-:W-:Y:S02]  /*e530*/  IMAD.MOV.U32 R3, RZ, RZ, R22 ;  /* 0x000000ffff037224 */ /* 0x000fe400078e0016 */
[----:B------:R-:W-:Y:S02]  /*e540*/  IMAD.MOV.U32 R2, RZ, RZ, R23 ;  /* 0x000000ffff027224 */ /* 0x000fe400078e0017 */
[----:B------:R-:W-:Y:S01]  /*e550*/  IMAD.MOV.U32 R29, RZ, RZ, R20 ;  /* 0x000000ffff1d7224 */ /* 0x000fe200078e0014 */
[----:B------:R-:W3:Y:S01]  /*e560*/  LDL.LU.64 R22, [R1+0xbf0] ;  /* 0x000bf00001167983 */ /* 0x000ee20000300a00 */
[----:B------:R-:W-:-:S03]  /*e570*/  IMAD.MOV.U32 R28, RZ, RZ, R21 ;  /* 0x000000ffff1c7224 */ /* 0x000fc600078e0015 */
[----:B------:R-:W3:Y:S01]  /*e580*/  LDL.LU.64 R20, [R1+0xbe8] ;  /* 0x000be80001147983 */ /* 0x000ee20000300a00 */
[----:B------:R-:W-:-:S03]  /*e590*/  IMAD.MOV.U32 R7, RZ, RZ, R0 ;  /* 0x000000ffff077224 */ /* 0x000fc600078e0000 */
[----:B------:R-:W-:Y:S04]  /*e5a0*/  STL [R1+0xb24], R2 ;  /* 0x000b240201007387 */ /* 0x000fe80000100800 */
[----:B------:R-:W-:Y:S04]  /*e5b0*/  STL [R1+0xb20], R3 ;  /* 0x000b200301007387 */ /* 0x000fe80000100800 */
[----:B------:R-:W-:Y:S04]  /*e5c0*/  STL [R1+0xb1c], R28 ;  /* 0x000b1c1c01007387 */ /* 0x000fe80000100800 */
[----:B------:R-:W-:Y:S01]  /*e5d0*/  STL [R1+0xb18], R29 ;  /* 0x000b181d01007387 */ /* 0x000fe20000100800 */
[----:B--2---:R-:W-:Y:S08]  /*e5e0*/  HMMA.16816.F32 R8, R16, R10, R12 ;  /* 0x0000000a1008723c */ /* 0x004ff0000000180c */
[C---:B---3--:R-:W-:Y:S11]  /*e5f0*/  HMMA.16816.F32 R24, R20.reuse, R26, R4 ;  /* 0x0000001a1418723c */ /* 0x048ff60000001804 */
[----:B------:R-:W-:Y:S01]  /*e600*/  IMAD.MOV.U32 R0, RZ, RZ, R11 ;  /* 0x000000ffff007224 */ /* 0x000fe200078e000b */
[----:B------:R-:W-:Y:S04]  /*e610*/  STL.64 [R1+0x90], R8 ;  /* 0x0000900801007387 */ /* 0x000fe80000100a00 */
[----:B------:R-:W-:Y:S04]  /*e620*/  STL [R1+0x98], R10 ;  /* 0x0000980a01007387 */ /* 0x000fe80000100800 */
[----:B------:R-:W2:Y:S04]  /*e630*/  LDL.LU.64 R18, [R1+0x68] ;  /* 0x0000680001127983 */ /* 0x000ea80000300a00 */
[----:B------:R-:W3:Y:S04]  /*e640*/  LDL.LU.64 R14, [R1+0x88] ;  /* 0x00008800010e7983 */ /* 0x000ee80000300a00 */
[----:B------:R-:W-:Y:S04]  /*e650*/  STL [R1+0xba8], R0 ;  /* 0x000ba80001007387 */ /* 0x000fe80000100800 */
[----:B------:R-:W4:Y:S04]  /*e660*/  LDL.LU.64 R6, [R1+0xbe0] ;  /* 0x000be00001067983 */ /* 0x000f280000300a00 */
[----:B------:R-:W-:Y:S04]  /*e670*/  STL.64 [R1+0xa0], R24 ;  /* 0x0000a01801007387 */ /* 0x000fe80000100a00 */
[----:B------:R0:W-:Y:S04]  /*e680*/  STL.64 [R1+0xa8], R26 ;  /* 0x0000a81a01007387 */ /* 0x0001e80000100a00 */
[----:B0-----:R-:W4:Y:S04]  /*e690*/  LDL.LU.64 R26, [R1+0xbd8] ;  /* 0x000bd800011a7983 */ /* 0x001f280000300a00 */
[----:B------:R-:W4:Y:S02]  /*e6a0*/  LDL.LU.64 R24, [R1+0xbd0] ;  /* 0x000bd00001187983 */ /* 0x000f240000300a00 */
[----:B----4-:R-:W-:-:S15]  /*e6b0*/  HMMA.16816.F32 R24, R20, R6, R24 ;  /* 0x000000061418723c */ /* 0x010fde0000001818 */
[----:B------:R-:W-:-:S04]  /*e6c0*/  NOP ;  /* 0x0000000000007918 */ /* 0x000fc80000000000 */
[----:B------:R0:W-:Y:S04]  /*e6d0*/  STL.64 [R1+0x180], R24 ;  /* 0x0001801801007387 */ /* 0x0001e80000100a00 */
[----:B------:R-:W-:Y:S01]  /*e6e0*/  STL.64 [R1+0x188], R26 ;  /* 0x0001881a01007387 */ /* 0x000fe20000100a00 */
[----:B0-----:R-:W-:Y:S02]  /*e6f0*/  IMAD.MOV.U32 R24, RZ, RZ, R6 ;  /* 0x000000ffff187224 */ /* 0x001fe400078e0006 */
[----:B------:R-:W-:Y:S02]  /*e700*/  IMAD.MOV.U32 R25, RZ, RZ, R7 ;  /* 0x000000ffff197224 */ /* 0x000fe400078e0007 */
[----:B------:R-:W2:Y:S04]  /*e710*/  LDL.LU.64 R6, [R1+0xbc8] ;  /* 0x000bc80001067983 */ /* 0x000ea80000300a00 */
[----:B------:R-:W2:Y:S01]  /*e720*/  LDL.LU.64 R4, [R1+0xbc0] ;  /* 0x000bc00001047983 */ /* 0x000ea20000300a00 */
[----:B------:R-:W0:Y:S01]  /*e730*/  S2R R11, SR_TID.X ;  /* 0x00000000000b7919 */ /* 0x000e220000002100 */
[----:B------:R-:W1:Y:S01]  /*e740*/  S2R R9, SR_TID.X ;  /* 0x0000000000097919 */ /* 0x000e620000002100 */
[----:B--2---:R-:W-:-:S15]  /*e750*/  HMMA.16816.F32 R4, R20, R18, R4 ;  /* 0x000000121404723c */ /* 0x004fde0000001804 */
[----:B------:R-:W-:-:S04]  /*e760*/  NOP ;  /* 0x0000000000007918 */ /* 0x000fc80000000000 */
[----:B------:R-:W-:Y:S04]  /*e770*/  STL.64 [R1+0x170], R4 ;  /* 0x0001700401007387 */ /* 0x000fe80000100a00 */
[----:B------:R2:W-:Y:S04]  /*e780*/  STL.64 [R1+0x178], R6 ;  /* 0x0001780601007387 */ /* 0x0005e80000100a00 */
[----:B--2---:R-:W3:Y:S04]  /*e790*/  LDL.LU.64 R6, [R1+0xbb8] ;  /* 0x000bb80001067983 */ /* 0x004ee80000300a00 */
[----:B------:R-:W3:Y:S01]  /*e7a0*/  LDL.LU.64 R4, [R1+0xbb0] ;  /* 0x000bb00001047983 */ /* 0x000ee20000300a00 */
[----:B------:R-:W2:Y:S01]  /*e7b0*/  S2R R10, SR_TID.X ;  /* 0x00000000000a7919 */ /* 0x000ea20000002100 */
[----:B0-----:R-:W-:Y:S01]  /*e7c0*/  IMAD.SHL.U32 R2, R11, 0x2, RZ ;  /* 0x000000020b027824 */ /* 0x001fe200078e00ff */
[----:B-1----:R-:W-:-:S04]  /*e7d0*/  LOP3.LUT R9, R9, 0x7, RZ, 0xc0, !PT ;  /* 0x0000000709097812 */ /* 0x002fc800078ec0ff */
[----:B------:R-:W-:Y:S01]  /*e7e0*/  LOP3.LUT R26, R2, 0x10, RZ, 0xc0, !PT ;  /* 0x00000010021a7812 */ /* 0x000fe200078ec0ff */
[----:B------:R-:W-:-:S03]  /*e7f0*/  IMAD R9, R9, 0x110, RZ ;  /* 0x0000011009097824 */ /* 0x000fc600078e02ff */
[----:B------:R-:W-:-:S04]  /*e800*/  LOP3.LUT R26, R26, 0x20, R11, 0xf8, !PT ;  /* 0x000000201a1a7812 */ /* 0x000fc800078ef80b */
[----:B------:R-:W-:Y:S01]  /*e810*/  LOP3.LUT R26, R9, R26, RZ, 0x3c, !PT ;  /* 0x0000001a091a7212 */ /* 0x000fe200078e3cff */
[----:B--2---:R-:W-:-:S05]  /*e820*/  IMAD.SHL.U32 R10, R10, 0x80, RZ ;  /* 0x000000800a0a7824 */ /* 0x004fca00078e00ff */
[----:B------:R-:W-:Y:S02]  /*e830*/  LOP3.LUT R26, R26, 0x800, R10, 0xf8, !PT ;  /* 0x000008001a1a7812 */ /* 0x000fe400078ef80a */
[----:B------:R-:W-:-:S05]  /*e840*/  LOP3.LUT R11, R11, 0x7, RZ, 0xc0, !PT ;  /* 0x000000070b0b7812 */ /* 0x000fca00078ec0ff */
[----:B------:R-:W-:-:S05]  /*e850*/  IMAD R11, R11, 0x90, RZ ;  /* 0x000000900b0b7824 */ /* 0x000fca00078e02ff */
[----:B------:R-:W-:-:S04]  /*e860*/  LOP3.LUT R16, R11, 0x30, R2, 0x78, !PT ;  /* 0x000000300b107812 */ /* 0x000fc800078e7802 */
[----:B------:R-:W-:Y:S01]  /*e870*/  LOP3.LUT R16, R16, 0x40, RZ, 0x3c, !PT ;  /* 0x0000004010107812 */ /* 0x000fe200078e3cff */
[----:B---3--:R-:W-:-:S15]  /*e880*/  HMMA.16816.F32 R4, R20, R14, R4 ;  /* 0x0000000e1404723c */ /* 0x008fde0000001804 */
[----:B------:R-:W-:-:S04]  /*e890*/  NOP ;  /* 0x0000000000007918 */ /* 0x000fc80000000000 */
[----:B------:R-:W-:Y:S04]  /*e8a0*/  STL.64 [R1+0x160], R4 ;  /* 0x0001600401007387 */ /* 0x000fe80000100a00 */
[----:B------:R-:W-:Y:S04]  /*e8b0*/  STL.64 [R1+0x168], R6 ;  /* 0x0001680601007387 */ /* 0x000fe80000100a00 */
[----:B------:R-:W0:Y:S04]  /*e8c0*/  LDSM.16.MT88.4 R4, [R26+UR5+0x2000] ;  /* 0x002000051a04783b */ /* 0x000e280008004200 */
[----:B------:R-:W2:Y:S01]  /*e8d0*/  LDL R27, [R1+0x810] ;  /* 0x00081000011b7983 */ /* 0x000ea20000100800 */
[----:B0-----:R-:W-:-:S02]  /*e8e0*/  IMAD.MOV.U32 R2, RZ, RZ, R4 ;  /* 0x000000ffff027224 */ /* 0x001fc400078e0004 */
[----:B------:R-:W-:Y:S02]  /*e8f0*/  IMAD.MOV.U32 R3, RZ, RZ, R5 ;  /* 0x000000ffff037224 */ /* 0x000fe400078e0005 */
[----:B------:R-:W-:Y:S02]  /*e900*/  IMAD.MOV.U32 R28, RZ, RZ, R6 ;  /* 0x000000ffff1c7224 */ /* 0x000fe400078e0006 */
[----:B------:R-:W-:Y:S02]  /*e910*/  IMAD.MOV.U32 R29, RZ, RZ, R7 ;  /* 0x000000ffff1d7224 */ /* 0x000fe400078e0007 */
[----:B------:R-:W0:Y:S04]  /*e920*/  LDSM.16.M88.4 R4, [R16+UR5+0x4000] ;  /* 0x004000051004783b */ /* 0x000e280008000200 */
[----:B0-----:R-:W-:Y:S04]  /*e930*/  STL.64 [R1+0xb30], R6 ;  /* 0x000b300601007387 */ /* 0x001fe80000100a00 */
[----:B------:R0:W-:Y:S04]  /*e940*/  STL.64 [R1+0xb28], R4 ;  /* 0x000b280401007387 */ /* 0x0001e80000100a00 */
[----:B0-----:R-:W3:Y:S04]  /*e950*/  LDL.LU R4, [R1+0x70] ;  /* 0x0000700001047983 */ /* 0x001ee80000300800 */
[----:B------:R-:W3:Y:S04]  /*e960*/  LDL.LU R5, [R1+0x74] ;  /* 0x0000740001057983 */ /* 0x000ee80000300800 */
[----:B------:R-:W4:Y:S04]  /*e970*/  LDL.LU R6, [R1+0x78] ;  /* 0x0000780001067983 */ /* 0x000f280000300800 */
[----:B------:R-:W4:Y:S01]  /*e980*/  LDL.LU R7, [R1+0x7c] ;  /* 0x00007c0001077983 */ /* 0x000f220000300800 */
[----:B------:R-:W-:-:S02]  /*e990*/  IMAD.MOV.U32 R10, RZ, RZ, R19 ;  /* 0x000000ffff0a7224 */ /* 0x000fc400078e0013 */
[----:B------:R-:W-:Y:S02]  /*e9a0*/  IMAD.MOV.U32 R9, RZ, RZ, R15 ;  /* 0x000000ffff097224 */ /* 0x000fe400078e000f */
[----:B------:R-:W-:Y:S02]  /*e9b0*/  IMAD.MOV.U32 R8, RZ, RZ, R14 ;  /* 0x000000ffff087224 */ /* 0x000fe400078e000e */
[----:B------:R-:W-:Y:S01]  /*e9c0*/  IMAD.MOV.U32 R21, RZ, RZ, R10 ;  /* 0x000000ffff157224 */ /* 0x000fe200078e000a */
[----:B------:R-:W-:Y:S01]  /*e9d0*/  LDSM.16.M88.4 R12, [R16+UR5+0x4800] ;  /* 0x00480005100c783b */ /* 0x000fe20008000200 */
[----:B------:R-:W-:Y:S02]  /*e9e0*/  IMAD.MOV.U32 R20, RZ, RZ, R9 ;  /* 0x000000ffff147224 */ /* 0x000fe400078e0009 */
[----:B------:R-:W-:Y:S01]  /*e9f0*/  IMAD.MOV.U32 R0, RZ, RZ, R18 ;  /* 0x000000ffff007224 */ /* 0x000fe200078e0012 */
[----:B----4-:R0:W-:Y:S02]  /*ea00*/  STL.64 [R1+0xb98], R6 ;  /* 0x000b980601007387 */ /* 0x0101e40000100a00 */
[----:B0-----:R-:W-:-:S02]  /*ea10*/  IMAD.MOV.U32 R7, RZ, RZ, R8 ;  /* 0x000000ffff077224 */ /* 0x001fc400078e0008 */
[----:B------:R-:W0:Y:S04]  /*ea20*/  LDSM.16.M88.4 R8, [R16+UR5+0x4400] ;  /* 0x004400051008783b */ /* 0x000e280008000200 */
[----:B------:R-:W1:Y:S04]  /*ea30*/  LDSM.16.M88.4 R16, [R16+UR5+0x4c00] ;  /* 0x004c00051010783b */ /* 0x000e680008000200 */
[----:B---3--:R-:W-:Y:S04]  /*ea40*/  STL.64 [R1+0xb90], R4 ;  /* 0x000b900401007387 */ /* 0x008fe80000100a00 */
[----:B0-----:R-:W-:Y:S04]  /*ea50*/  STL [R1+0x9a8], R10 ;  /* 0x0009a80a01007387 */ /* 0x001fe80000100800 */
[----:B------:R-:W-:Y:S04]  /*ea60*/  STL [R1+0x9a4], R11 ;  /* 0x0009a40b01007387 */ /* 0x000fe80000100800 */
[----:B------:R-:W-:Y:S04]  /*ea70*/  STL [R1+0x9b0], R14 ;  /* 0x0009b00e01007387 */ /* 0x000fe80000100800 */
[----:B------:R-:W-:Y:S04]  /*ea80*/  STL [R1+0x9ac], R15 ;  /* 0x0009ac0f01007387 */ /* 0x000fe80000100800 */
[----:B-1----:R-:W-:Y:S04]  /*ea90*/  STL [R1+0x9b8], R18 ;  /* 0x0009b81201007387 */ /* 0x002fe80000100800 */
[----:B------:R-:W-:Y:S04]  /*eaa0*/  STL [R1+0x9b4], R19 ;  /* 0x0009b41301007387 */ /* 0x000fe80000100800 */
[----:B------:R-:W-:Y:S04]  /*eab0*/  STL.64 [R1+0xaf0], R16 ;  /* 0x000af01001007387 */ /* 0x000fe80000100a00 */
[----:B------:R-:W0:Y:S04]  /*eac0*/  LDSM.16.MT88.4 R16, [R26+UR5+0x2080] ;  /* 0x002080051a10783b */ /* 0x000e280008004200 */
[----:B0-----:R0:W-:Y:S04]  /*ead0*/  STL.64 [R1+0x30], R16 ;  /* 0x0000301001007387 */ /* 0x0011e80000100a00 */
[----:B------:R1:W-:Y:S04]  /*eae0*/  STL.64 [R1+0x38], R18 ;  /* 0x0000381201007387 */ /* 0x0003e80000100a00 */
[----:B0-----:R-:W3:Y:S04]  /*eaf0*/  LDL.LU R16, [R1+0x1a0] ;  /* 0x0001a00001107983 */ /* 0x001ee80000300800 */
[----:B------:R-:W3:Y:S04]  /*eb00*/  LDL.LU R17, [R1+0x1a4] ;  /* 0x0001a40001117983 */ /* 0x000ee80000300800 */
[----:B-1----:R-:W4:Y:S04]  /*eb10*/  LDL.LU R18, [R1+0x1a8] ;  /* 0x0001a80001127983 */ /* 0x002f280000300800 */
[----:B------:R-:W4:Y:S04]  /*eb20*/  LDL.LU R19, [R1+0x1ac] ;  /* 0x0001ac0001137983 */ /* 0x000f280000300800 */
[----:B----4-:R-:W-:Y:S04]  /*eb30*/  STL.64 [R1+0xb00], R18 ;  /* 0x000b001201007387 */ /* 0x010fe80000100a00 */
[----:B---3--:R0:W-:Y:S04]  /*eb40*/  STL.64 [R1+0xaf8], R16 ;  /* 0x000af81001007387 */ /* 0x0081e80000100a00 */
[----:B0-----:R-:W3:Y:S04]  /*eb50*/  LDL.LU R16, [R1+0x1b0] ;  /* 0x0001b00001107983 */ /* 0x001ee80000300800 */
[----:B------:R-:W3:Y:S04]  /*eb60*/  LDL.LU R17, [R1+0x1b4] ;  /* 0x0001b40001117983 */ /* 0x000ee80000300800 */
[----:B------:R-:W4:Y:S04]  /*eb70*/  LDL.LU R18, [R1+0x1b8] ;  /* 0x0001b80001127983 */ /* 0x000f280000300800 */
[----:B------:R-:W4:Y:S04]  /*eb80*/  LDL.LU R19, [R1+0x1bc] ;  /* 0x0001bc0001137983 */ /* 0x000f280000300800 */
[----:B----4-:R-:W-:Y:S04]  /*eb90*/  STL.64 [R1+0xb10], R18 ;  /* 0x000b101201007387 */ /* 0x010fe80000100a00 */
[----:B---3--:R0:W-:Y:S04]  /*eba0*/  STL.64 [R1+0xb08], R16 ;  /* 0x000b081001007387 */ /* 0x0081e80000100a00 */
[----:B0-----:R-:W3:Y:S04]  /*ebb0*/  LDL.LU R16, [R1+0x1c0] ;  /* 0x0001c00001107983 */ /* 0x001ee80000300800 */
[----:B------:R-:W3:Y:S04]  /*ebc0*/  LDL.LU R17, [R1+0x1c4] ;  /* 0x0001c40001117983 */ /* 0x000ee80000300800 */
[----:B------:R-:W4:Y:S04]  /*ebd0*/  LDL.LU R18, [R1+0x1c8] ;  /* 0x0001c80001127983 */ /* 0x000f280000300800 */
[----:B------:R-:W4:Y:S04]  /*ebe0*/  LDL.LU R19, [R1+0x1cc] ;  /* 0x0001cc0001137983 */ /* 0x000f280000300800 */
[----:B------:R-:W2:Y:S04]  /*ebf0*/  LDL.LU R22, [R1+0x28] ;  /* 0x0000280001167983 */ /* 0x000ea80000300800 */
[----:B------:R-:W2:Y:S04]  /*ec00*/  LDL.LU R23, [R1+0x2c] ;  /* 0x00002c0001177983 */ /* 0x000ea80000300800 */
[----:B----4-:R0:W-:Y:S02]  /*ec10*/  STL.64 [R1+0xb40], R18 ;  /* 0x000b401201007387 */ /* 0x0101e40000100a00 */
[----:B0-----:R-:W-:-:S02]  /*ec20*/  IMAD.MOV.U32 R18, RZ, RZ, R7 ;  /* 0x000000ffff127224 */ /* 0x001fc400078e0007 */
[----:B--2---:R-:W0:Y:S01]  /*ec30*/  LDSM.16.MT88.4 R4, [R27+UR5+0x2000] ;  /* 0x002000051b04783b */ /* 0x004e220008004200 */
[----:B------:R-:W-:-:S03]  /*ec40*/  IMAD.MOV.U32 R19, RZ, RZ, R20 ;  /* 0x000000ffff137224 */ /* 0x000fc600078e0014 */
[----:B---3--:R-:W-:Y:S04]  /*ec50*/  STL.64 [R1+0xb38], R16 ;  /* 0x000b381001007387 */ /* 0x008fe80000100a00 */
[----:B------:R1:W-:Y:S02]  /*ec60*/  STL.64 [R1+0xb58], R18 ;  /* 0x000b581201007387 */ /* 0x0003e40000100a00 */
[----:B-1----:R-:W-:Y:S02]  /*ec70*/  IMAD.MOV.U32 R18, RZ, RZ, R0 ;  /* 0x000000ffff127224 */ /* 0x002fe400078e0000 */
[----:B------:R-:W-:Y:S01]  /*ec80*/  IMAD.MOV.U32 R19, RZ, RZ, R21 ;  /* 0x000000ffff137224 */ /* 0x000fe200078e0015 */
[----:B------:R-:W2:Y:S04]  /*ec90*/  LDL.LU R0, [R1+0xba8] ;  /* 0x000ba80001007983 */ /* 0x000ea80000300800 */
[----:B------:R1:W-:Y:S02]  /*eca0*/  STL.64 [R1+0xb70], R18 ;  /* 0x000b701201007387 */ /* 0x0003e40000100a00 */
[----:B-1----:R-:W-:-:S02]  /*ecb0*/  IMAD.MOV.U32 R18, RZ, RZ, R24 ;  /* 0x000000ffff127224 */ /* 0x002fc400078e0018 */
[----:B------:R-:W-:Y:S01]  /*ecc0*/  IMAD.MOV.U32 R19, RZ, RZ, R25 ;  /* 0x000000ffff137224 */ /* 0x000fe200078e0019 */
[----:B------:R-:W3:Y:S01]  /*ecd0*/  LDL.LU R24, [R1+0xba4] ;  /* 0x000ba40001187983 */ /* 0x000ee20000300800 */
[----:B0-----:R-:W-:-:S03]  /*ece0*/  IMAD.MOV.U32 R11, RZ, RZ, R6 ;  /* 0x000000ffff0b7224 */ /* 0x001fc600078e0006 */
[----:B------:R-:W4:Y:S01]  /*ecf0*/  LDL.LU R25, [R1+0xba0] ;  /* 0x000ba00001197983 */ /* 0x000f220000300800 */
[----:B------:R-:W-:-:S03]  /*ed00*/  IMAD.MOV.U32 R10, RZ, RZ, R7 ;  /* 0x000000ffff0a7224 */ /* 0x000fc600078e0007 */
[----:B------:R0:W-:Y:S04]  /*ed10*/  STL.64 [R1+0xb88], R18 ;  /* 0x000b881201007387 */ /* 0x0001e80000100a00 */
[----:B------:R-:W2:Y:S01]  /*ed20*/  LDL.LU R16, [R1+0x110] ;  /* 0x0001100001107983 */ /* 0x000ea20000300800 */
[----:B------:R-:W-:-:S03]  /*ed30*/  IMAD.MOV.U32 R15, RZ, RZ, R4 ;  /* 0x000000ffff0f7224 */ /* 0x000fc600078e0004 */
[----:B------:R-:W2:Y:S01]  /*ed40*/  LDL.LU R17, [R1+0x114] ;  /* 0x0001140001117983 */ /* 0x000ea20000300800 */
[----:B------:R-:W-:-:S03]  /*ed50*/  IMAD.MOV.U32 R14, RZ, RZ, R5 ;  /* 0x000000ffff0e7224 */ /* 0x000fc600078e0005 */
[----:B0-----:R-:W2:Y:S04]  /*ed60*/  LDL.LU R18, [R1+0x118] ;  /* 0x0001180001127983 */ /* 0x001ea80000300800 */
[----:B------:R-:W2:Y:S04]  /*ed70*/  LDL.LU R19, [R1+0x11c] ;  /* 0x00011c0001137983 */ /* 0x000ea80000300800 */
[----:B------:R-:W2:Y:S04]  /*ed80*/  LDL.LU.64 R6, [R1+0xb98] ;  /* 0x000b980001067983 */ /* 0x000ea80000300a00 */
[----:B------:R-:W2:Y:S04]  /*ed90*/  LDL.LU.64 R4, [R1+0xb90] ;  /* 0x000b900001047983 */ /* 0x000ea80000300a00 */
[----:B------:R-:W-:Y:S04]  /*eda0*/  STL.64 [R1+0xb68], R10 ;  /* 0x000b680a01007387 */ /* 0x000fe80000100a00 */
[----:B------:R0:W-:Y:S04]  /*edb0*/  STL.64 [R1+0xb60], R8 ;  /* 0x000b600801007387 */ /* 0x0001e80000100a00 */
[----:B0-----:R-:W3:Y:S04]  /*edc0*/  LDL.LU R8, [R1+0x100] ;  /* 0x0001000001087983 */ /* 0x001ee80000300800 */
[----:B------:R-:W3:Y:S04]  /*edd0*/  LDL.LU R9, [R1+0x104] ;  /* 0x0001040001097983 */ /* 0x000ee80000300800 */
[----:B------:R-:W3:Y:S04]  /*ede0*/  LDL.LU R10, [R1+0x108] ;  /* 0x00010800010a7983 */ /* 0x000ee80000300800 */
[----:B------:R-:W3:Y:S01]  /*edf0*/  LDL.LU R11, [R1+0x10c] ;  /* 0x00010c00010b7983 */ /* 0x000ee20000300800 */
[C---:B--2---:R-:W-:Y:S03]  /*ee00*/  HMMA.16816.F32 R20, R4.reuse, R22, R16 ;  /* 0x000000160414723c */ /* 0x044fe60000001810 */
[----:B---3--:R-:W-:Y:S04]  /*ee10*/  STL.64 [R1+0xb80], R10 ;  /* 0x000b800a01007387 */ /* 0x008fe80000100a00 */
[----:B------:R0:W-:Y:S04]  /*ee20*/  STL.64 [R1+0xb78], R8 ;  /* 0x000b780801007387 */ /* 0x0001e80000100a00 */
[----:B0-----:R-:W2:Y:S04]  /*ee30*/  LDL.LU R8, [R1+0x120] ;  /* 0x0001200001087983 */ /* 0x001ea80000300800 */
[----:B------:R-:W2:Y:S04]  /*ee40*/  LDL.LU R9, [R1+0x124] ;  /* 0x0001240001097983 */ /* 0x000ea80000300800 */
[----:B------:R-:W2:Y:S04]  /*ee50*/  LDL.LU R10, [R1+0x128] ;  /* 0x00012800010a7983 */ /* 0x000ea80000300800 */
[----:B------:R-:W2:Y:S04]  /*ee60*/  LDL.LU R11, [R1+0x12c] ;  /* 0x00012c00010b7983 */ /* 0x000ea80000300800 */
[----:B------:R-:W-:Y:S04]  /*ee70*/  STL.64 [R1+0xb50], R14 ;  /* 0x000b500e01007387 */ /* 0x000fe80000100a00 */
[----:B------:R0:W-:Y:S04]  /*ee80*/  STL.64 [R1+0xb48], R12 ;  /* 0x000b480c01007387 */ /* 0x0001e80000100a00 */
[----:B0-----:R-:W3:Y:S04]  /*ee90*/  LDL.LU R12, [R1+0x190] ;  /* 0x00019000010c7983 */ /* 0x001ee80000300800 */
[----:B------:R-:W3:Y:S04]  /*eea0*/  LDL.LU R13, [R1+0x194] ;  /* 0x00019400010d7983 */ /* 0x000ee80000300800 */
[----:B------:R-:W3:Y:S04]  /*eeb0*/  LDL.LU R14, [R1+0x198] ;  /* 0x00019800010e7983 */ /* 0x000ee80000300800 */
[----:B------:R-:W3:Y:S04]  /*eec0*/  LDL.LU R15, [R1+0x19c] ;  /* 0x00019c00010f7983 */ /* 0x000ee80000300800 */
[----:B------:R-:W2:Y:S04]  /*eed0*/  LDL.LU.64 R18, [R1+0xb88] ;  /* 0x000b880001127983 */ /* 0x000ea80000300a00 */
[----:B------:R-:W-:Y:S04]  /*eee0*/  STL.64 [R1+0x150], R20 ;  /* 0x0001501401007387 */ /* 0x000fe80000100a00 */
[----:B------:R-:W-:Y:S04]  /*eef0*/  STL.64 [R1+0x158], R22 ;  /* 0x0001581601007387 */ /* 0x000fe80000100a00 */
[----:B------:R-:W0:Y:S04]  /*ef00*/  LDSM.16.MT88.4 R20, [R27+UR5+0x2080] ;  /* 0x002080051b14783b */ /* 0x000e280008004200 */
[----:B0-----:R-:W-:Y:S04]  /*ef10*/  STL.64 [R1+0xa70], R22 ;  /* 0x000a701601007387 */ /* 0x001fe80000100a00 */
[----:B------:R0:W-:Y:S04]  /*ef20*/  STL.64 [R1+0xa68], R20 ;  /* 0x000a681401007387 */ /* 0x0001e80000100a00 */
[----:B0-----:R-:W3:Y:S04]  /*ef30*/  LDL.LU R20, [R1+0xd0] ;  /* 0x0000d00001147983 */ /* 0x001ee80000300800 */
[----:B------:R-:W3:Y:S01]  /*ef40*/  LDL.LU R21, [R1+0xd4] ;  /* 0x0000d40001157983 */ /* 0x000ee20000300800 */
[----:B--2---:R-:W-:Y:S03]  /*ef50*/  HMMA.16816.F32 R16, R4, R18, R8 ;  /* 0x000000120410723c */ /* 0x004fe60000001808 */
[----:B------:R-:W2:Y:S04]  /*ef60*/  LDL.LU.64 R10, [R1+0xb80] ;  /* 0x000b8000010a7983 */ /* 0x000ea80000300a00 */
[----:B------:R-:W2:-:S12]  /*ef70*/  LDL.LU.64 R8, [R1+0xb78] ;  /* 0x000b780001087983 */ /* 0x000e980000300a00 */
[----:B------:R-:W-:Y:S04]  /*ef80*/  STL.64 [R1+0x140], R16 ;  /* 0x0001401001007387 */ /* 0x000fe80000100a00 */
[----:B------:R-:W-:Y:S04]  /*ef90*/  STL.64 [R1+0x148], R18 ;  /* 0x0001481201007387 */ /* 0x000fe80000100a00 */
[----:B------:R-:W0:Y:S04]  /*efa0*/  LDSM.16.MT88.4 R16, [R26+UR5+0x3000] ;  /* 0x003000051a10783b */ /* 0x000e280008004200 */
[----:B0-----:R-:W-:Y:S04]  /*efb0*/  STL.64 [R1+0x40], R16 ;  /* 0x0000401001007387 */ /* 0x001fe80000100a00 */
[----:B------:R0:W-:Y:S04]  /*efc0*/  STL.64 [R1+0x48], R18 ;  /* 0x0000481201007387 */ /* 0x0001e80000100a00 */
[----:B0-----:R-:W2:Y:S02]  /*efd0*/  LDL.LU.64 R18, [R1+0xb70] ;  /* 0x000b700001127983 */ /* 0x001ea40000300a00 */
[----:B--2---:R-:W-:Y:S02]  /*efe0*/  HMMA.16816.F32 R16, R4, R18, R8 ;  /* 0x000000120410723c */ /* 0x004fe40000001808 */
[----:B------:R-:W2:Y:S04]  /*eff0*/  LDL.LU.64 R10, [R1+0xb68] ;  /* 0x000b6800010a7983 */ /* 0x000ea80000300a00 */
[----:B------:R-:W2:-:S13]  /*f000*/  LDL.LU.64 R8, [R1+0xb60] ;  /* 0x000b600001087983 */ /* 0x000e9a0000300a00 */
[----:B------:R-:W-:Y:S04]  /*f010*/  STL.64 [R1+0x130], R16 ;  /* 0x0001301001007387 */ /* 0x000fe80000100a00 */
[----:B------:R-:W-:Y:S04]  /*f020*/  STL.64 [R1+0x138], R18 ;  /* 0x0001381201007387 */ /* 0x000fe80000100a00 */
[----:B------:R-:W0:Y:S04]  /*f030*/  LDSM.16.MT88.4 R16, [R26+UR5+0x3080] ;  /* 0x003080051a10783b */ /* 0x000e280008004200 */
[----:B0-----:R-:W-:Y:S04]  /*f040*/  STL.64 [R1+0x20], R16 ;  /* 0x0000201001007387 */ /* 0x001fe80000100a00 */
[----:B------:R-:W-:Y:S04]  /*f050*/  STL.64 [R1+0x28], R18 ;  /* 0x0000281201007387 */ /* 0x000fe80000100a00 */
[----:B------:R-:W0:Y:S04]  /*f060*/  LDSM.16.MT88.4 R16, [R27+UR5+0x3000] ;  /* 0x003000051b10783b */ /* 0x000e280008004200 */
[----:B0-----:R-:W-:Y:S04]  /*f070*/  STL.64 [R1], R16 ;  /* 0x0000001001007387 */ /* 0x001fe80000100a00 */
[----:B------:R0:W-:Y:S04]  /*f080*/  STL.64 [R1+0x8], R18 ;  /* 0x0000081201007387 */ /* 0x0001e80000100a00 */
[----:B0-----:R-:W3:Y:S01]  /*f090*/  LDL.LU.64 R18, [R1+0xb58] ;  /* 0x000b580001127983 */ /* 0x001ee20000300a00 */
[----:B----4-:R-:W-:-:S02]  /*f0a0*/  IMAD.MOV.U32 R22, RZ, RZ, R25 ;  /* 0x000000ffff167224 */ /* 0x010fc400078e0019 */
[----:B------:R-:W-:Y:S02]  /*f0b0*/  IMAD.MOV.U32 R23, RZ, RZ, R24 ;  /* 0x000000ffff177224 */ /* 0x000fe400078e0018 */
[----:B------:R-:W0:Y:S01]  /*f0c0*/  LDSM.16.MT88.4 R24, [R27+UR5+0x3080] ;  /* 0x003080051b18783b */ /* 0x000e220008004200 */
[----:B---3--:R-:W-:Y:S03]  /*f0d0*/  HMMA.16816.F32 R4, R4, R18, R12 ;  /* 0x000000120404723c */ /* 0x008fe6000000180c */
[----:B------:R-:W3:Y:S04]  /*f0e0*/  LDL.LU.64 R14, [R1+0xb50] ;  /* 0x000b5000010e7983 */ /* 0x000ee80000300a00 */
[----:B------:R-:W4:Y:S04]  /*f0f0*/  LDL.LU.64 R12, [R1+0xb48] ;  /* 0x000b4800010c7983 */ /* 0x000f280000300a00 */
[----:B------:R-:W2:Y:S04]  /*f100*/  LDL.LU.64 R18, [R1+0xb40] ;  /* 0x000b400001127983 */ /* 0x000ea80000300a00 */
[----:B------:R-:W2:Y:S04]  /*f110*/  LDL.LU.64 R16, [R1+0xb38] ;  /* 0x000b380001107983 */ /* 0x000ea80000300a00 */
[----:B------:R-:W-:Y:S04]  /*f120*/  STL.64 [R1+0xf0], R4 ;  /* 0x0000f00401007387 */ /* 0x000fe80000100a00 */
[----:B------:R1:W-:Y:S04]  /*f130*/  STL.64 [R1+0xf8], R6 ;  /* 0x0000f80601007387 */ /* 0x0003e80000100a00 */
[----:B-1----:R-:W2:Y:S04]  /*f140*/  LDL.LU.64 R6, [R1+0xb30] ;  /* 0x000b300001067983 */ /* 0x002ea80000300a00 */
[----:B------:R-:W2:Y:S04]  /*f150*/  LDL.LU.64 R4, [R1+0xb28] ;  /* 0x000b280001047983 */ /* 0x000ea80000300a00 */
[----:B0-----:R0:W-:Y:S04]  /*f160*/  STL.64 [R1+0x8d0], R26 ;  /* 0x0008d01a01007387 */ /* 0x0011e80000100a00 */
[----:B------:R1:W-:Y:S01]  /*f170*/  STL.64 [R1+0x8c8], R24 ;  /* 0x0008c81801007387 */ /* 0x0003e20000100a00 */
[----:B0-----:R-:W-:-:S02]  /*f180*/  IMAD.MOV.U32 R26, RZ, RZ, R28 ;  /* 0x000000ffff1a7224 */ /* 0x001fc400078e001c */
[----:B-1----:R-:W-:Y:S02]  /*f190*/  IMAD.MOV.U32 R24, RZ, RZ, R2 ;  /* 0x000000ffff187224 */ /* 0x002fe400078e0002 */
[----:B------:R-:W-:Y:S02]  /*f1a0*/  IMAD.MOV.U32 R25, RZ, RZ, R3 ;  /* 0x000000ffff197224 */ /* 0x000fe400078e0003 */
[----:B------:R-:W-:Y:S01]  /*f1b0*/  IMAD.MOV.U32 R27, RZ, RZ, R29 ;  /* 0x000000ffff1b7224 */ /* 0x000fe200078e001d */
[----:B------:R-:W3:Y:S04]  /*f1c0*/  LDL.LU R2, [R1+0xb24] ;  /* 0x000b240001027983 */ /* 0x000ee80000300800 */
[----:B------:R-:W3:Y:S04]  /*f1d0*/  LDL.LU R3, [R1+0xb20] ;  /* 0x000b200001037983 */ /* 0x000ee80000300800 */
[----:B------:R-:W3:Y:S04]  /*f1e0*/  LDL.LU R28, [R1+0xb1c] ;  /* 0x000b1c00011c7983 */ /* 0x000ee80000300800 */
[----:B------:R-:W3:Y:S01]  /*f1f0*/  LDL.LU R29, [R1+0xb18] ;  /* 0x000b1800011d7983 */ /* 0x000ee20000300800 */
[----:B--2---:R-:W-:-:S15]  /*f200*/  HMMA.16816.F32 R16, R24, R4, R16 ;  /* 0x000000041810723c */ /* 0x004fde0000001810 */
[----:B------:R-:W-:-:S04]  /*f210*/  NOP ;  /* 0x0000000000007918 */ /* 0x000fc80000000000 */
[----:B------:R-:W-:Y:S04]  /*f220*/  STL.64 [R1+0x120], R16 ;  /* 0x0001201001007387 */ /* 0x000fe80000100a00 */
[----:B------:R0:W-:Y:S04]  /*f230*/  STL.64 [R1+0x128], R18 ;  /* 0x0001281201007387 */ /* 0x0001e80000100a00 */
[----:B0-----:R-:W2:Y:S04]  /*f240*/  LDL.LU.64 R18, [R1+0xb10] ;  /* 0x000b100001127983 */ /* 0x001ea80000300a00 */
[----:B------:R-:W2:Y:S02]  /*f250*/  LDL.LU.64 R16, [R1+0xb08] ;  /* 0x000b080001107983 */ /* 0x000ea40000300a00 */
[----:B--2---:R-:W-:-:S15]  /*f260*/  HMMA.16816.F32 R16, R24, R8, R16 ;  /* 0x000000081810723c */ /* 0x004fde0000001810 */
[----:B------:R-:W-:-:S04]  /*f270*/  NOP ;  /* 0x0000000000007918 */ /* 0x000fc80000000000 */
[----:B------:R-:W-:Y:S04]  /*f280*/  STL.64 [R1+0x110], R16 ;  /* 0x0001101001007387 */ /* 0x000fe80000100a00 */
[----:B------:R0:W-:Y:S04]  /*f290*/  STL.64 [R1+0x118], R18 ;  /* 0x0001181201007387 */ /* 0x0001e80000100a00 */
[----:B0-----:R-:W4:Y:S04]  /*f2a0*/  LDL.LU.64 R18, [R1+0xb00] ;  /* 0x000b000001127983 */ /* 0x001f280000300a00 */
[----:B------:R-:W4:Y:S04]  /*f2b0*/  LDL.LU.64 R16, [R1+0xaf8] ;  /* 0x000af80001107983 */ /* 0x000f280000300a00 */
[----:B------:R-:W-:Y:S04]  /*f2c0*/  STL.64 [R1+0xad8], R10 ;  /* 0x000ad80a01007387 */ /* 0x000fe80000100a00 */
[----:B------:R0:W-:Y:S04]  /*f2d0*/  STL.64 [R1+0xad0], R8 ;  /* 0x000ad00801007387 */ /* 0x0001e80000100a00 */
[----:B0-----:R-:W2:Y:S04]  /*f2e0*/  LDL.LU R8, [R1+0xe0] ;  /* 0x0000e00001087983 */ /* 0x001ea80000300800 */
[----:B------:R-:W2:Y:S04]  /*f2f0*/  LDL.LU R9, [R1+0xe4] ;  /* 0x0000e40001097983 */ /* 0x000ea80000300800 */
[----:B------:R-:W2:Y:S04]  /*f300*/  LDL.LU R10, [R1+0xe8] ;  /* 0x0000e800010a7983 */ /* 0x000ea80000300800 */
[----:B------:R-:W2:Y:S01]  /*f310*/  LDL.LU R11, [R1+0xec] ;  /* 0x0000ec00010b7983 */ /* 0x000ea20000300800 */
[----:B----4-:R-:W-:-:S15]  /*f320*/  HMMA.16816.F32 R16, R24, R12, R16 ;  /* 0x0000000c1810723c */ /* 0x010fde0000001810 */
[----:B------:R-:W-:-:S04]  /*f330*/  NOP ;  /* 0x0000000000007918 */ /* 0x000fc80000000000 */
[----:B------:R0:W-:Y:S04]  /*f340*/  STL.64 [R1+0x100], R16 ;  /* 0x0001001001007387 */ /* 0x0001e80000100a00 */
[----:B------:R-:W-:Y:S04]  /*f350*/  STL.64 [R1+0x108], R18 ;  /* 0x0001081201007387 */ /* 0x000fe80000100a00 */
[----:B0-----:R-:W2:Y:S04]  /*f360*/  LDL.LU.64 R16, [R1+0xaf0] ;  /* 0x000af00001107983 */ /* 0x001ea80000300a00 */
[----:B---3--:R-:W-:Y:S04]  /*f370*/  STL.64 [R1+0xae8], R14 ;  /* 0x000ae80e01007387 */ /* 0x008fe80000100a00 */
[----:B------:R0:W-:Y:S04]  /*f380*/  STL.64 [R1+0xae0], R12 ;  /* 0x000ae00c01007387 */ /* 0x0001e80000100a00 */
[----:B0-----:R-:W3:Y:S04]  /*f390*/  LDL.LU.64 R12, [R1+0x30] ;  /* 0x00003000010c7983 */ /* 0x001ee80000300a00 */
[----:B------:R-:W3:Y:S01]  /*f3a0*/  LDL.LU.64 R14, [R1+0x38] ;  /* 0x00003800010e7983 */ /* 0x000ee20000300a00 */
[----:B--2---:R-:W-:Y:S03]  /*f3b0*/  HMMA.16816.F32 R8, R24, R16, R8 ;  /* 0x000000101808723c */ /* 0x004fe60000001808 */
[----:B------:R0:W-:Y:S04]  /*f3c0*/  STL.64 [R1+0xac8], R16 ;  /* 0x000ac81001007387 */ /* 0x0001e80000100a00 */
[----:B0-----:R-:W2:-:S12]  /*f3d0*/  LDL.LU R16, [R1+0xc0] ;  /* 0x0000c00001107983 */ /* 0x001e980000300800 */
[----:B------:R-:W-:Y:S04]  /*f3e0*/  STL.64 [R1+0xe0], R8 ;  /* 0x0000e00801007387 */ /* 0x000fe80000100a00 */
[----:B------:R3:W-:Y:S04]  /*f3f0*/  STL.64 [R1+0xe8], R10 ;  /* 0x0000e80a01007387 */ /* 0x0007e80000100a00 */
[----:B------:R-:W2:Y:S04]  /*f400*/  LDL.LU R17, [R1+0xc4] ;  /* 0x0000c40001117983 */ /* 0x000ea80000300800 */
[----:B------:R-:W2:Y:S04]  /*f410*/  LDL.LU R18, [R1+0xc8] ;  /* 0x0000c80001127983 */ /* 0x000ea80000300800 */
[----:B------:R-:W2:Y:S01]  /*f420*/  LDL.LU R19, [R1+0xcc] ;  /* 0x0000cc0001137983 */ /* 0x000ea20000300800 */
[----:B---3--:R-:W-:Y:S01]  /*f430*/  HMMA.16816.F32 R8, R12, R4, R20 ;  /* 0x000000040c08723c */ /* 0x008fe20000001814 */
[----:B------:R-:W-:-:S02]  /*f440*/  IMAD.MOV.U32 R21, RZ, RZ, R14 ;  /* 0x000000ffff157224 */ /* 0x000fc400078e000e */
[----:B------:R-:W-:Y:S02]  /*f450*/  IMAD.MOV.U32 R20, RZ, RZ, R15 ;  /* 0x000000ffff147224 */ /* 0x000fe400078e000f */
[----:B------:R-:W-:Y:S02]  /*f460*/  IMAD.MOV.U32 R26, RZ, RZ, R3 ;  /* 0x000000ffff1a7224 */ /* 0x000fe400078e0003 */
[----:B------:R-:W-:Y:S02]  /*f470*/  IMAD.MOV.U32 R27, RZ, RZ, R2 ;  /* 0x000000ffff1b7224 */ /* 0x000fe400078e0002 */
[----:B------:R-:W-:Y:S02]  /*f480*/  IMAD.MOV.U32 R23, RZ, RZ, R12 ;  /* 0x000000ffff177224 */ /* 0x000fe400078e000c */
[----:B------:R-:W-:Y:S01]  /*f490*/  IMAD.MOV.U32 R22, RZ, RZ, R13 ;  /* 0x000000ffff167224 */ /* 0x000fe200078e000d */
[----:B------:R-:W3:Y:S01]  /*f4a0*/  LDL.LU.64 R14, [R1+0xae8] ;  /* 0x000ae800010e7983 */ /* 0x000ee20000300a00 */
[----:B------:R-:W-:-:S02]  /*f4b0*/  IMAD.MOV.U32 R24, RZ, RZ, R29 ;  /* 0x000000ffff187224 */ /* 0x000fc400078e001d */
[----:B------:R-:W-:Y:S01]  /*f4c0*/  IMAD.MOV.U32 R25, RZ, RZ, R28 ;  /* 0x000000ffff197224 */ /* 0x000fe200078e001c */
[----:B------:R-:W4:Y:S03]  /*f4d0*/  LDL.LU.64 R12, [R1+0xae0] ;  /* 0x000ae000010c7983 */ /* 0x000f260000300a00 */
[----:B------:R-:W-:Y:S02]  /*f4e0*/  IMAD.MOV.U32 R3, RZ, RZ, R10 ;  /* 0x000000ffff037224 */ /* 0x000fe400078e000a */
[----:B------:R-:W-:Y:S02]  /*f4f0*/  IMAD.MOV.U32 R2, RZ, RZ, R11 ;  /* 0x000000ffff027224 */ /* 0x000fe400078e000b */
[----:B------:R-:W-:Y:S02]  /*f500*/  IMAD.MOV.U32 R29, RZ, RZ, R8 ;  /* 0x000000ffff1d7224 */ /* 0x000fe400078e0008 */
[----:B------:R-:W-:Y:S01]  /*f510*/  IMAD.MOV.U32 R28, RZ, RZ, R9 ;  /* 0x000000ffff1c7224 */ /* 0x000fe200078e0009 */
[----:B------:R-:W2:Y:S04]  /*f520*/  LDL.LU.64 R10, [R1+0xad8] ;  /* 0x000ad800010a7983 */ /* 0x000ea80000300a00 */
[----:B------:R-:W2:Y:S04]  /*f530*/  LDL.LU.64 R8, [R1+0xad0] ;  /* 0x000ad00001087983 */ /* 0x000ea80000300a00 */
[----:B------:R0:W-:Y:S04]  /*f540*/  STL.64 [R1+0xab0], R6 ;  /* 0x000ab00601007387 */ /* 0x0001e80000100a00 */
[----:B------:R1:W-:Y:S01]  /*f550*/  STL.64 [R1+0xaa8], R4 ;  /* 0x000aa80401007387 */ /* 0x0003e20000100a00 */
[----:B0-----:R-:W-:-:S02]  /*f560*/  IMAD.MOV.U32 R6, RZ, RZ, R21 ;  /* 0x000000ffff067224 */ /* 0x001fc400078e0015 */
[----:B-1----:R-:W-:Y:S02]  /*f570*/  IMAD.MOV.U32 R4, RZ, RZ, R23 ;  /* 0x000000ffff047224 */ /* 0x002fe400078e0017 */
[----:B------:R-:W-:Y:S02]  /*f580*/  IMAD.MOV.U32 R5, RZ, RZ, R22 ;  /* 0x000000ffff057224 */ /* 0x000fe400078e0016 */
[----:B------:R-:W-:Y:S02]  /*f590*/  IMAD.MOV.U32 R7, RZ, RZ, R20 ;  /* 0x000000ffff077224 */ /* 0x000fe400078e0014 */
[----:B---3--:R-:W-:Y:S02]  /*f5a0*/  IMAD.MOV.U32 R20, RZ, RZ, R15 ;  /* 0x000000ffff147224 */ /* 0x008fe400078e000f */
[----:B------:R-:W-:-:S03]  /*f5b0*/  IMAD.MOV.U32 R21, RZ, RZ, R14 ;  /* 0x000000ffff157224 */ /* 0x000fc600078e000e */
[C---:B----4-:R-:W-:Y:S08]  /*f5c0*/  HMMA.16816.F32 R24, R4.reuse, R12, R24 ;  /* 0x0000000c0418723c */ /* 0x050ff00000001818 */
[----:B--2---:R-:W-:Y:S01]  /*f5d0*/  HMMA.16816.F32 R16, R4, R8, R16 ;  /* 0x000000080410723c */ /* 0x004fe20000001810 */
[----:B------:R-:W-:Y:S02]  /*f5e0*/  IMAD.MOV.U32 R22, RZ, RZ, R11 ;  /* 0x000000ffff167224 */ /* 0x000fe400078e000b */
[----:B------:R-:W-:-:S05]  /*f5f0*/  IMAD.MOV.U32 R23, RZ, RZ, R10 ;  /* 0x000000ffff177224 */ /* 0x000fca00078e000a */
[----:B------:R-:W-:Y:S04]  /*f600*/  STL.64 [R1+0xac0], R22 ;  /* 0x000ac01601007387 */ /* 0x000fe80000100a00 */
[----:B------:R0:W-:Y:S04]  /*f610*/  STL.64 [R1+0xab8], R20 ;  /* 0x000ab81401007387 */ /* 0x0001e80000100a00 */
[----:B0-----:R-:W2:Y:S04]  /*f620*/  LDL.LU R20, [R1+0x90] ;  /* 0x0000900001147983 */ /* 0x001ea80000300800 */
[----:B------:R-:W2:Y:S04]  /*f630*/  LDL.LU R21, [R1+0x94] ;  /* 0x0000940001157983 */ /* 0x000ea80000300800 */
[----:B------:R-:W2:Y:S01]  /*f640*/  LDL.LU R22, [R1+0x98] ;  /* 0x0000980001167983 */ /* 0x000ea20000300800 */
[----:B------:R-:W-:-:S03]  /*f650*/  IMAD.MOV.U32 R23, RZ, RZ, R0 ;  /* 0x000000ffff177224 */ /* 0x000fc600078e0000 */
[----:B------:R-:W-:Y:S01]  /*f660*/  STL [R1+0x9c8], R2 ;  /* 0x0009c80201007387 */ /* 0x000fe20000100800 */
[----:B------:R-:W-:-:S03]  /*f670*/  IMAD.MOV.U32 R0, RZ, RZ, R19 ;  /* 0x000000ffff007224 */ /* 0x000fc600078e0013 */
[----:B------:R-:W-:Y:S01]  /*f680*/  STL [R1+0x9c4], R3 ;  /* 0x0009c40301007387 */ /* 0x000fe20000100800 */
[----:B------:R-:W-:-:S03]  /*f690*/  IMAD.MOV.U32 R11, RZ, RZ, R18 ;  /* 0x000000ffff0b7224 */ /* 0x000fc600078e0012 */
[----:B------:R-:W-:Y:S01]  /*f6a0*/  STL [R1+0x9c0], R28 ;  /* 0x0009c01c01007387 */ /* 0x000fe20000100800 */
[----:B------:R-:W-:-:S03]  /*f6b0*/  IMAD.MOV.U32 R10, RZ, RZ, R17 ;  /* 0x000000ffff0a7224 */ /* 0x000fc600078e0011 */
[----:B------:R0:W-:Y:S01]  /*f6c0*/  STL [R1+0x9bc], R29 ;  /* 0x0009bc1d01007387 */ /* 0x0001e20000100800 */
[----:B------:R-:W-:-:S03]  /*f6d0*/  IMAD.MOV.U32 R15, RZ, RZ, R16 ;  /* 0x000000ffff0f7224 */ /* 0x000fc600078e0010 */
[----:B------:R-:W2:Y:S04]  /*f6e0*/  LDL.LU.64 R16, [R1+0xac8] ;  /* 0x000ac80001107983 */ /* 0x000ea80000300a00 */
[----:B------:R-:W-:Y:S04]  /*f6f0*/  STL [R1+0x9d8], R0 ;  /* 0x0009d80001007387 */ /* 0x000fe80000100800 */
[----:B------:R-:W-:Y:S04]  /*f700*/  STL [R1+0x9d4], R11 ;  /* 0x0009d40b01007387 */ /* 0x000fe80000100800 */
[----:B------:R-:W-:Y:S04]  /*f710*/  STL [R1+0x9d0], R10 ;  /* 0x0009d00a01007387 */ /* 0x000fe80000100800 */
[----:B------:R-:W-:Y:S01]  /*f720*/  STL [R1+0x9cc], R15 ;  /* 0x0009cc0f01007387 */ /* 0x000fe20000100800 */
[----:B------:R-:W-:-:S02]  /*f730*/  IMAD.MOV.U32 R18, RZ, RZ, R25 ;  /* 0x000000ffff127224 */ /* 0x000fc400078e0019 */
[----:B0-----:R-:W-:Y:S02]  /*f740*/  IMAD.MOV.U32 R29, RZ, RZ, R24 ;  /* 0x000000ffff1d7224 */ /* 0x001fe400078e0018 */
[----:B------:R-:W-:Y:S01]  /*f750*/  IMAD.MOV.U32 R19, RZ, RZ, R26 ;  /* 0x000000ffff137224 */ /* 0x000fe200078e001a */
[----:B------:R-:W3:Y:S04]  /*f760*/  LDL.LU R24, [R1+0x180] ;  /* 0x0001800001187983 */ /* 0x000ee80000300800 */
[----:B------:R-:W3:Y:S01]  /*f770*/  LDL.LU R25, [R1+0x184] ;  /* 0x0001840001197983 */ /* 0x000ee20000300800 */
[----:B------:R-:W-:-:S03]  /*f780*/  IMAD.MOV.U32 R14, RZ, RZ, R27 ;  /* 0x000000ffff0e7224 */ /* 0x000fc600078e001b */
[----:B------:R-:W4:Y:S04]  /*f790*/  LDL.LU R26, [R1+0x188] ;  /* 0x00018800011a7983 */ /* 0x000f280000300800 */
[----:B------:R-:W4:Y:S01]  /*f7a0*/  LDL.LU R27, [R1+0x18c] ;  /* 0x00018c00011b7983 */ /* 0x000f220000300800 */
[----:B--2---:R-:W-:Y:S03]  /*f7b0*/  HMMA.16816.F32 R4, R4, R16, R20 ;  /* 0x000000100404723c */ /* 0x004fe60000001814 */
[----:B----4-:R-:W-:Y:S04]  /*f7c0*/  STL.64 [R1+0xaa0], R26 ;  /* 0x000aa01a01007387 */ /* 0x010fe80000100a00 */
[----:B---3--:R0:W-:Y:S04]  /*f7d0*/  STL.64 [R1+0xa98], R24 ;  /* 0x000a981801007387 */ /* 0x0081e80000100a00 */
[----:B0-----:R-:W2:Y:S04]  /*f7e0*/  LDL.LU R24, [R1+0xa0] ;  /* 0x0000a00001187983 */ /* 0x001ea80000300800 */
[----:B------:R-:W2:Y:S04]  /*f7f0*/  LDL.LU R25, [R1+0xa4] ;  /* 0x0000a40001197983 */ /* 0x000ea80000300800 */
[----:B------:R-:W2:Y:S04]  /*f800*/  LDL.LU R26, [R1+0xa8] ;  /* 0x0000a800011a7983 */ /* 0x000ea80000300800 */
[----:B------:R-:W2:Y:S04]  /*f810*/  LDL.LU R27, [R1+0xac] ;  /* 0x0000ac00011b7983 */ /* 0x000ea80000300800 */
[----:B------:R-:W-:Y:S04]  /*f820*/  STL [R1+0x9e8], R14 ;  /* 0x0009e80e01007387 */ /* 0x000fe80000100800 */
[----:B------:R-:W-:Y:S04]  /*f830*/  STL [R1+0x9e4], R19 ;  /* 0x0009e41301007387 */ /* 0x000fe80000100800 */
[----:B------:R-:W-:Y:S04]  /*f840*/  STL [R1+0x9e0], R18 ;  /* 0x0009e01201007387 */ /* 0x000fe80000100800 */
[----:B------:R0:W-:Y:S04]  /*f850*/  STL [R1+0x9dc], R29 ;  /* 0x0009dc1d01007387 */ /* 0x0001e80000100800 */
[----:B------:R-:W2:Y:S04]  /*f860*/  LDL.LU.64 R22, [R1+0xac0] ;  /* 0x000ac00001167983 */ /* 0x000ea80000300a00 */
[----:B------:R-:W2:Y:S01]  /*f870*/  LDL.LU.64 R20, [R1+0xab8] ;  /* 0x000ab80001147983 */ /* 0x000ea20000300a00 */
[----:B------:R-:W-:-:S02]  /*f880*/  IMAD.MOV.U32 R3, RZ, RZ, R6 ;  /* 0x000000ffff037224 */ /* 0x000fc400078e0006 */
[----:B------:R-:W-:Y:S02]  /*f890*/  IMAD.MOV.U32 R28, RZ, RZ, R7 ;  /* 0x000000ffff1c7224 */ /* 0x000fe400078e0007 */
[----:B------:R-:W-:Y:S02]  /*f8a0*/  IMAD.MOV.U32 R15, RZ, RZ, R4 ;  /* 0x000000ffff0f7224 */ /* 0x000fe400078e0004 */
[----:B------:R-:W-:Y:S01]  /*f8b0*/  IMAD.MOV.U32 R2, RZ, RZ, R5 ;  /* 0x000000ffff027224 */ /* 0x000fe200078e0005 */
[----:B------:R-:W3:Y:S04]  /*f8c0*/  LDL.LU.64 R6, [R1+0xab0] ;  /* 0x000ab00001067983 */ /* 0x000ee80000300a00 */
[----:B------:R-:W2:Y:S04]  /*f8d0*/  LDL.LU.64 R4, [R1+0xaa8] ;  /* 0x000aa80001047983 */ /* 0x000ea80000300a00 */
[----:B------:R-:W-:Y:S04]  /*f8e0*/  STL [R1+0x9f8], R28 ;  /* 0x0009f81c01007387 */ /* 0x000fe80000100800 */
[----:B------:R-:W-:Y:S04]  /*f8f0*/  STL [R1+0x9f4], R3 ;  /* 0x0009f40301007387 */ /* 0x000fe80000100800 */
[----:B------:R-:W-:Y:S04]  /*f900*/  STL [R1+0x9f0], R2 ;  /* 0x0009f00201007387 */ /* 0x000fe80000100800 */
[----:B------:R-:W-:Y:S01]  /*f910*/  STL [R1+0x9ec], R15 ;  /* 0x0009ec0f01007387 */ /* 0x000fe20000100800 */
[----:B--2---:R-:W-:-:S15]  /*f920*/  HMMA.16816.F32 R24, R20, R4, R24 ;  /* 0x000000041418723c */ /* 0x004fde0000001818 */
[----:B------:R-:W-:-:S04]  /*f930*/  NOP ;  /* 0x0000000000007918 */ /* 0x000fc80000000000 */
[----:B------:R-:W-:Y:S02]  /*f940*/  IMAD.MOV.U32 R11, RZ, RZ, R26 ;  /* 0x000000ffff0b7224 */ /* 0x000fe400078e001a */
[----:B------:R-:W-:Y:S02]  /*f950*/  IMAD.MOV.U32 R10, RZ, RZ, R27 ;  /* 0x000000ffff0a7224 */ /* 0x000fe400078e001b */
[----:B0-----:R-:W-:Y:S02]  /*f960*/  IMAD.MOV.U32 R29, RZ, RZ, R24 ;  /* 0x000000ffff1d7224 */ /* 0x001fe400078e0018 */
[----:B------:R-:W-:Y:S01]  /*f970*/  IMAD.MOV.U32 R0, RZ, RZ, R25 ;  /* 0x000000ffff007224 */ /* 0x000fe200078e0019 */
[----:B------:R-:W2:Y:S04]  /*f980*/  LDL.LU.64 R26, [R1+0xaa0] ;  /* 0x000aa000011a7983 */ /* 0x000ea80000300a00 */
[----:B------:R-:W2:Y:S04]  /*f990*/  LDL.LU.64 R24, [R1+0xa98] ;  /* 0x000a980001187983 */ /* 0x000ea80000300a00 */
[----:B---3--:R-:W-:Y:S04]  /*f9a0*/  STL.64 [R1+0xa80], R6 ;  /* 0x000a800601007387 */ /* 0x008fe80000100a00 */
[----:B------:R0:W-:Y:S04]  /*f9b0*/  STL.64 [R1+0xa78], R4 ;  /* 0x000a780401007387 */ /* 0x0001e80000100a00 */
[----:B0-----:R-:W3:Y:S04]  /*f9c0*/  LDL.LU R4, [R1+0x160] ;  /* 0x0001600001047983 */ /* 0x001ee80000300800 */
[----:B------:R-:W3:Y:S04]  /*f9d0*/  LDL.LU R5, [R1+0x164] ;  /* 0x0001640001057983 */ /* 0x000ee80000300800 */
[----:B------:R-:W4:Y:S04]  /*f9e0*/  LDL.LU R6, [R1+0x168] ;  /* 0x0001680001067983 */ /* 0x000f280000300800 */
[----:B------:R-:W4:Y:S01]  /*f9f0*/  LDL.LU R7, [R1+0x16c] ;  /* 0x00016c0001077983 */ /* 0x000f220000300800 */
[----:B--2---:R-:W-:Y:S03]  /*fa00*/  HMMA.16816.F32 R24, R20, R8, R24 ;  /* 0x000000081418723c */ /* 0x004fe60000001818 */
[----:B----4-:R-:W-:Y:S04]  /*fa10*/  STL.64 [R1+0xa90], R6 ;  /* 0x000a900601007387 */ /* 0x010fe80000100a00 */
[----:B---3--:R0:W-:-:S12]  /*fa20*/  STL.64 [R1+0xa88], R4 ;  /* 0x000a880401007387 */ /* 0x0081d80000100a00 */
[----:B------:R-:W-:Y:S02]  /*fa30*/  IMAD.MOV.U32 R15, RZ, RZ, R24 ;  /* 0x000000ffff0f7224 */ /* 0x000fe400078e0018 */
[----:B------:R-:W-:Y:S01]  /*fa40*/  IMAD.MOV.U32 R14, RZ, RZ, R25 ;  /* 0x000000ffff0e7224 */ /* 0x000fe200078e0019 */
[----:B0-----:R-:W2:Y:S04]  /*fa50*/  LDL.LU R4, [R1+0x170] ;  /* 0x0001700001047983 */ /* 0x001ea80000300800 */
[----:B------:R-:W2:Y:S04]  /*fa60*/  LDL.LU R5, [R1+0x174] ;  /* 0x0001740001057983 */ /* 0x000ea80000300800 */
[----:B------:R-:W2:Y:S04]  /*fa70*/  LDL.LU R6, [R1+0x178] ;  /* 0x0001780001067983 */ /* 0x000ea80000300800 */
[----:B------:R-:W2:Y:S04]  /*fa80*/  LDL.LU R7, [R1+0x17c] ;  /* 0x00017c0001077983 */ /* 0x000ea80000300800 */
[----:B------:R-:W-:Y:S04]  /*fa90*/  STL [R1+0xa08], R10 ;  /* 0x000a080a01007387 */ /* 0x000fe80000100800 */
[----:B------:R-:W-:Y:S04]  /*faa0*/  STL [R1+0xa04], R11 ;  /* 0x000a040b01007387 */ /* 0x000fe80000100800 */
[----:B------:R-:W-:Y:S04]  /*fab0*/  STL [R1+0xa00], R0 ;  /* 0x000a000001007387 */ /* 0x000fe80000100800 */
[----:B------:R-:W-:Y:S04]  /*fac0*/  STL [R1+0x9fc], R29 ;  /* 0x0009fc1d01007387 */ /* 0x000fe80000100800 */
[----:B------:R-:W3:Y:S01]  /*fad0*/  LDL.LU R24, [R1+0x140] ;  /* 0x0001400001187983 */ /* 0x000ee20000300800 */
[----:B------:R-:W-:-:S03]  /*fae0*/  IMAD.MOV.U32 R19, RZ, RZ, R26 ;  /* 0x000000ffff137224 */ /* 0x000fc600078e001a */
        /* <DEDUP_REMOVED lines=14> */
[----:B------:R0:W-:Y:S01]  /*fbd0*/  STL [R1+0xa0c], R15 ;  /* 0x000a0c0f01007387 */ /* 0x0001e20000100800 */
[----:B------:R-:W-:-:S02]  /*fbe0*/  IMAD.MOV.U32 R3, RZ, RZ, R6 ;  /* 0x000000ffff037224 */ /* 0x000fc400078e0006 */
[----:B------:R-:W-:Y:S02]  /*fbf0*/  IMAD.MOV.U32 R2, RZ, RZ, R7 ;  /* 0x000000ffff027224 */ /* 0x000fe400078e0007 */
[----:B------:R-:W-:Y:S02]  /*fc00*/  IMAD.MOV.U32 R29, RZ, RZ, R4 ;  /* 0x000000ffff1d7224 */ /* 0x000fe400078e0004 */
[----:B------:R-:W-:Y:S01]  /*fc10*/  IMAD.MOV.U32 R28, RZ, RZ, R5 ;  /* 0x000000ffff1c7224 */ /* 0x000fe200078e0005 */
[----:B------:R-:W3:Y:S04]  /*fc20*/  LDL.LU.64 R6, [R1+0xa90] ;  /* 0x000a900001067983 */ /* 0x000ee80000300a00 */
[----:B------:R-:W3:Y:S04]  /*fc30*/  LDL.LU.64 R4, [R1+0xa88] ;  /* 0x000a880001047983 */ /* 0x000ee80000300a00 */
[----:B------:R-:W-:Y:S04]  /*fc40*/  STL [R1+0xa24], R3 ;  /* 0x000a240301007387 */ /* 0x000fe80000100800 */
[----:B------:R-:W-:Y:S04]  /*fc50*/  STL [R1+0xa20], R28 ;  /* 0x000a201c01007387 */ /* 0x000fe80000100800 */
[----:B------:R1:W-:Y:S01]  /*fc60*/  STL [R1+0xa1c], R29 ;  /* 0x000a1c1d01007387 */ /* 0x0003e20000100800 */
[----:B---3--:R-:W-:Y:S03]  /*fc70*/  HMMA.16816.F32 R20, R20, R16, R4 ;  /* 0x000000101414723c */ /* 0x008fe60000001804 */
[----:B------:R-:W3:Y:S04]  /*fc80*/  LDL.LU.64 R6, [R1+0xa80] ;  /* 0x000a800001067983 */ /* 0x000ee80000300a00 */
[----:B------:R-:W2:-:S12]  /*fc90*/  LDL.LU.64 R4, [R1+0xa78] ;  /* 0x000a780001047983 */ /* 0x000e980000300a00 */
[----:B------:R-:W-:Y:S02]  /*fca0*/  IMAD.MOV.U32 R11, RZ, RZ, R22 ;  /* 0x000000ffff0b7224 */ /* 0x000fe400078e0016 */
[----:B------:R-:W-:Y:S02]  /*fcb0*/  IMAD.MOV.U32 R0, RZ, RZ, R23 ;  /* 0x000000ffff007224 */ /* 0x000fe400078e0017 */
[----:B0-----:R-:W-:Y:S02]  /*fcc0*/  IMAD.MOV.U32 R15, RZ, RZ, R20 ;  /* 0x000000ffff0f7224 */ /* 0x001fe400078e0014 */
[----:B------:R-:W-:Y:S01]  /*fcd0*/  IMAD.MOV.U32 R10, RZ, RZ, R21 ;  /* 0x000000ffff0a7224 */ /* 0x000fe200078e0015 */
[----:B------:R-:W2:Y:S04]  /*fce0*/  LDL.LU.64 R22, [R1+0xa70] ;  /* 0x000a700001167983 */ /* 0x000ea80000300a00 */
[----:B------:R-:W2:Y:S02]  /*fcf0*/  LDL.LU.64 R20, [R1+0xa68] ;  /* 0x000a680001147983 */ /* 0x000ea40000300a00 */
[----:B--2---:R-:W-:-:S15]  /*fd00*/  HMMA.16816.F32 R24, R20, R4, R24 ;  /* 0x000000041418723c */ /* 0x004fde0000001818 */
[----:B------:R-:W-:-:S04]  /*fd10*/  NOP ;  /* 0x0000000000007918 */ /* 0x000fc80000000000 */
[----:B------:R-:W-:Y:S02]  /*fd20*/  IMAD.MOV.U32 R19, RZ, RZ, R26 ;  /* 0x000000ffff137224 */ /* 0x000fe400078e001a */
[----:B------:R-:W-:Y:S02]  /*fd30*/  IMAD.MOV.U32 R14, RZ, RZ, R27 ;  /* 0x000000ffff0e7224 */ /* 0x000fe400078e001b */
[----:B-1----:R-:W-:Y:S02]  /*fd40*/  IMAD.MOV.U32 R29, RZ, RZ, R24 ;  /* 0x000000ffff1d7224 */ /* 0x002fe400078e0018 */
[----:B------:R-:W-:Y:S01]  /*fd50*/  IMAD.MOV.U32 R18, RZ, RZ, R25 ;  /* 0x000000ffff127224 */ /* 0x000fe200078e0019 */
[----:B------:R-:W2:Y:S04]  /*fd60*/  LDL.LU.64 R26, [R1+0xa60] ;  /* 0x000a6000011a7983 */ /* 0x000ea80000300a00 */
[----:B------:R-:W2:Y:S04]  /*fd70*/  LDL.LU.64 R24, [R1+0xa58] ;  /* 0x000a580001187983 */ /* 0x000ea80000300a00 */
[----:B------:R-:W-:Y:S04]  /*fd80*/  STL.64 [R1+0xa50], R14 ;  /* 0x000a500e01007387 */ /* 0x000fe80000100a00 */
[----:B------:R-:W-:Y:S04]  /*fd90*/  STL.64 [R1+0xa48], R12 ;  /* 0x000a480c01007387 */ /* 0x000fe80000100a00 */
[----:B------:R-:W-:Y:S04]  /*fda0*/  STL.64 [R1+0xa40], R18 ;  /* 0x000a401201007387 */ /* 0x000fe80000100a00 */
[----:B------:R0:W-:Y:S04]  /*fdb0*/  STL.64 [R1+0xa38], R16 ;  /* 0x000a381001007387 */ /* 0x0001e80000100a00 */
[----:B0-----:R-:W4:Y:S04]  /*fdc0*/  LDL.LU R16, [R1+0x130] ;  /* 0x0001300001107983 */ /* 0x001f280000300800 */
[----:B------:R-:W4:Y:S04]  /*fdd0*/  LDL.LU R17, [R1+0x134] ;  /* 0x0001340001117983 */ /* 0x000f280000300800 */
[----:B------:R-:W4:Y:S04]  /*fde0*/  LDL.LU R18, [R1+0x138] ;  /* 0x0001380001127983 */ /* 0x000f280000300800 */
[----:B------:R-:W4:Y:S04]  /*fdf0*/  LDL.LU R19, [R1+0x13c] ;  /* 0x00013c0001137983 */ /* 0x000f280000300800 */
[----:B---3--:R0:W-:Y:S04]  /*fe00*/  STL.64 [R1+0xa30], R6 ;  /* 0x000a300601007387 */ /* 0x0081e80000100a00 */
[----:B------:R-:W3:Y:S04]  /*fe10*/  LDL.LU R4, [R1+0xf0] ;  /* 0x0000f00001047983 */ /* 0x000ee80000300800 */
[----:B------:R-:W3:Y:S04]  /*fe20*/  LDL.LU R5, [R1+0xf4] ;  /* 0x0000f40001057983 */ /* 0x000ee80000300800 */
[----:B0-----:R-:W3:Y:S04]  /*fe30*/  LDL.LU R6, [R1+0xf8] ;  /* 0x0000f80001067983 */ /* 0x001ee80000300800 */
[----:B------:R-:W3:Y:S01]  /*fe40*/  LDL.LU R7, [R1+0xfc] ;  /* 0x0000fc0001077983 */ /* 0x000ee20000300800 */
[----:B--2---:R-:W-:-:S15]  /*fe50*/  HMMA.16816.F32 R12, R20, R8, R24 ;  /* 0x00000008140c723c */ /* 0x004fde0000001818 */
[----:B------:R-:W-:-:S04]  /*fe60*/  NOP ;  /* 0x0000000000007918 */ /* 0x000fc80000000000 */
[----:B------:R-:W-:Y:S02]  /*fe70*/  IMAD.MOV.U32 R25, RZ, RZ, R14 ;  /* 0x000000ffff197224 */ /* 0x000fe400078e000e */
[----:B------:R-:W-:Y:S02]  /*fe80*/  IMAD.MOV.U32 R24, RZ, RZ, R15 ;  /* 0x000000ffff187224 */ /* 0x000fe400078e000f */
[----:B------:R-:W-:Y:S02]  /*fe90*/  IMAD.MOV.U32 R27, RZ, RZ, R12 ;  /* 0x000000ffff1b7224 */ /* 0x000fe400078e000c */
[----:B------:R-:W-:Y:S01]  /*fea0*/  IMAD.MOV.U32 R26, RZ, RZ, R13 ;  /* 0x000000ffff1a7224 */ /* 0x000fe200078e000d */
[----:B------:R-:W2:Y:S04]  /*feb0*/  LDL.LU.64 R14, [R1+0xa50] ;  /* 0x000a5000010e7983 */ /* 0x000ea80000300a00 */
[----:B------:R-:W4:Y:S04]  /*fec0*/  LDL.LU.64 R12, [R1+0xa48] ;  /* 0x000a4800010c7983 */ /* 0x000f280000300a00 */
[----:B------:R0:W-:Y:S04]  /*fed0*/  STL.64 [R1+0xa28], R10 ;  /* 0x000a280a01007387 */ /* 0x0001e80000100a00 */
[----:B------:R-:W2:Y:S04]  /*fee0*/  LDL.LU R8, [R1+0x120] ;  /* 0x0001200001087983 */ /* 0x000ea80000300800 */
[----:B------:R-:W2:Y:S04]  /*fef0*/  LDL.LU R9, [R1+0x124] ;  /* 0x0001240001097983 */ /* 0x000ea80000300800 */
[----:B0-----:R-:W2:Y:S04]  /*ff00*/  LDL.LU R10, [R1+0x128] ;  /* 0x00012800010a7983 */ /* 0x001ea80000300800 */
[----:B------:R-:W2:Y:S01]  /*ff10*/  LDL.LU R11, [R1+0x12c] ;  /* 0x00012c00010b7983 */ /* 0x000ea20000300800 */
[----:B----4-:R-:W-:-:S15]  /*ff20*/  HMMA.16816.F32 R16, R20, R12, R16 ;  /* 0x0000000c1410723c */ /* 0x010fde0000001810 */
[----:B------:R-:W-:-:S04]  /*ff30*/  NOP ;  /* 0x0000000000007918 */ /* 0x000fc80000000000 */
[----:B------:R-:W-:Y:S02]  /*ff40*/  IMAD.MOV.U32 R13, RZ, RZ, R18 ;  /* 0x000000ffff0d7224 */ /* 0x000fe400078e0012 */
[----:B------:R-:W-:Y:S02]  /*ff50*/  IMAD.MOV.U32 R12, RZ, RZ, R19 ;  /* 0x000000ffff0c7224 */ /* 0x000fe400078e0013 */
[----:B------:R-:W-:Y:S02]  /*ff60*/  IMAD.MOV.U32 R3, RZ, RZ, R16 ;  /* 0x000000ffff037224 */ /* 0x000fe400078e0010 */
[----:B------:R-:W-:Y:S01]  /*ff70*/  IMAD.MOV.U32 R28, RZ, RZ, R17 ;  /* 0x000000ffff1c7224 */ /* 0x000fe200078e0011 */
[----:B------:R-:W4:Y:S04]  /*ff80*/  LDL.LU.64 R18, [R1+0xa40] ;  /* 0x000a400001127983 */ /* 0x000f280000300a00 */
[----:B------:R-:W3:Y:S02]  /*ff90*/  LDL.LU.64 R16, [R1+0xa38] ;  /* 0x000a380001107983 */ /* 0x000ee40000300a00 */
[----:B---3--:R-:W-:Y:S02]  /*ffa0*/  HMMA.16816.F32 R20, R20, R16, R4 ;  /* 0x000000101414723c */ /* 0x008fe40000001804 */
[----:B------:R-:W2:-:S15]  /*ffb0*/  LDL.LU.64 R6, [R1+0xa30] ;  /* 0x000a300001067983 */ /* 0x000e9e0000300a00 */
[----:B------:R-:W-:Y:S02]  /*ffc0*/  NOP ;  /* 0x0000000000007918 */ /* 0x000fe40000000000 */
[----:B------:R-:W-:Y:S04]  /*ffd0*/  STL.64 [R1+0x8a0], R22 ;  /* 0x0008a01601007387 */ /* 0x000fe80000100a00 */
[----:B------:R0:W-:Y:S04]  /*ffe0*/  STL.64 [R1+0x898], R20 ;  /* 0x0008981401007387 */ /* 0x0001e80000100a00 */
[----:B0-----:R-:W2:Y:S04]  /*fff0*/  LDL.LU.64 R20, [R1+0x40] ;  /* 0x0000400001147983 */ /* 0x001ea80000300a00 */
[----:B------:R-:W2:Y:S02]  /*10000*/  LDL.LU.64 R22, [R1+0x48] ;  /* 0x0000480001167983 */ /* 0x000ea40000300a00 */
[----:B--2---:R-:W-:Y:S01]  /*10010*/  HMMA.16816.F32 R8, R20, R6, R8 ;  /* 0x000000061408723c */ /* 0x004fe20000001808 */
[----:B------:R-:W-:-:S02]  /*10020*/  IMAD.MOV.U32 R4, RZ, RZ, R20 ;  /* 0x000000ffff047224 */ /* 0x000fc400078e0014 */
[----:B------:R-:W-:Y:S02]  /*10030*/  IMAD.MOV.U32 R5, RZ, RZ, R21 ;  /* 0x000000ffff057224 */ /* 0x000fe400078e0015 */
[----:B------:R-:W-:Y:S02]  /*10040*/  IMAD.MOV.U32 R20, RZ, RZ, R3 ;  /* 0x000000ffff147224 */ /* 0x000fe400078e0003 */
[----:B------:R-:W-:-:S12]  /*10050*/  IMAD.MOV.U32 R21, RZ, RZ, R28 ;  /* 0x000000ffff157224 */ /* 0x000fd800078e001c */
[----:B------:R0:W-:Y:S04]  /*10060*/  STL.64 [R1+0xf0], R8 ;  /* 0x0000f00801007387 */ /* 0x0001e80000100a00 */
[----:B------:R1:W-:Y:S01]  /*10070*/  STL.64 [R1+0xf8], R10 ;  /* 0x0000f80a01007387 */ /* 0x0003e20000100a00 */
[----:B0-----:R-:W-:Y:S02]  /*10080*/  IMAD.MOV.U32 R9, RZ, RZ, R22 ;  /* 0x000000ffff097224 */ /* 0x001fe400078e0016 */
[----:B------:R-:W-:Y:S02]  /*10090*/  IMAD.MOV.U32 R8, RZ, RZ, R23 ;  /* 0x000000ffff087224 */ /* 0x000fe400078e0017 */
[----:B------:R-:W-:Y:S02]  /*100a0*/  IMAD.MOV.U32 R22, RZ, RZ, R13 ;  /* 0x000000ffff167224 */ /* 0x000fe400078e000d */
[----:B------:R-:W-:Y:S01]  /*100b0*/  IMAD.MOV.U32 R23, RZ, RZ, R12 ;  /* 0x000000ffff177224 */ /* 0x000fe200078e000c */
[----:B-1----:R-:W2:Y:S04]  /*100c0*/  LDL.LU.64 R10, [R1+0xa28] ;  /* 0x000a2800010a7983 */ /* 0x002ea80000300a00 */
[----:B------:R-:W-:Y:S04]  /*100d0*/  STL.64 [R1+0x968], R6 ;  /* 0x0009680601007387 */ /* 0x000fe80000100a00 */
[----:B------:R-:W3:Y:S04]  /*100e0*/  LDL.LU R3, [R1+0xa24] ;  /* 0x000a240001037983 */ /* 0x000ee80000300800 */
[----:B------:R-:W2:Y:S04]  /*100f0*/  LDL.LU R28, [R1+0xa20] ;  /* 0x000a2000011c7983 */ /* 0x000ea80000300800 */
[----:B------:R0:W-:Y:S04]  /*10100*/  STL.64 [R1+0x8b0], R22 ;  /* 0x0008b01601007387 */ /* 0x0001e80000100a00 */
[----:B------:R1:W-:Y:S01]  /*10110*/  STL.64 [R1+0x8a8], R20 ;  /* 0x0008a81401007387 */ /* 0x0003e20000100a00 */
[----:B0-----:R-:W-:-:S02]  /*10120*/  IMAD.MOV.U32 R23, RZ, RZ, R24 ;  /* 0x000000ffff177224 */ /* 0x001fc400078e0018 */
[----:B------:R-:W-:Y:S01]  /*10130*/  IMAD.MOV.U32 R22, RZ, RZ, R25 ;  /* 0x000000ffff167224 */ /* 0x000fe200078e0019 */
[----:B------:R-:W2:Y:S01]  /*10140*/  LDL.LU R24, [R1] ;  /* 0x0000000001187983 */ /* 0x000ea20000300800 */
[----:B-1----:R-:W-:-:S03]  /*10150*/  IMAD.MOV.U32 R21, RZ, RZ, R26 ;  /* 0x000000ffff157224 */ /* 0x002fc600078e001a */
[----:B------:R-:W2:Y:S01]  /*10160*/  LDL.LU R25, [R1+0x4] ;  /* 0x0000040001197983 */ /* 0x000ea20000300800 */
[----:B------:R-:W-:-:S03]  /*10170*/  IMAD.MOV.U32 R20, RZ, RZ, R27 ;  /* 0x000000ffff147224 */ /* 0x000fc600078e001b */
[----:B------:R-:W2:Y:S04]  /*10180*/  LDL.LU R26, [R1+0x8] ;  /* 0x00000800011a7983 */ /* 0x000ea80000300800 */
[----:B------:R-:W2:Y:S04]  /*10190*/  LDL.LU R27, [R1+0xc] ;  /* 0x00000c00011b7983 */ /* 0x000ea80000300800 */
[----:B--2---:R-:W-:Y:S04]  /*101a0*/  STL.64 [R1+0x920], R26 ;  /* 0x0009201a01007387 */ /* 0x004fe80000100a00 */
[----:B------:R-:W-:Y:S04]  /*101b0*/  STL.64 [R1+0x918], R24 ;  /* 0x0009181801007387 */ /* 0x000fe80000100a00 */
[----:B------:R-:W-:Y:S04]  /*101c0*/  STL.64 [R1+0x8c0], R22 ;  /* 0x0008c01601007387 */ /* 0x000fe80000100a00 */
[----:B------:R0:W-:Y:S02]  /*101d0*/  STL.64 [R1+0x8b8], R20 ;  /* 0x0008b81401007387 */ /* 0x0001e40000100a00 */
[----:B0-----:R-:W-:-:S02]  /*101e0*/  IMAD.MOV.U32 R20, RZ, RZ, R29 ;  /* 0x000000ffff147224 */ /* 0x001fc400078e001d */
[----:B------:R-:W2:Y:S01]  /*101f0*/  LDL.LU R29, [R1+0xa1c] ;  /* 0x000a1c00011d7983 */ /* 0x000ea20000300800 */
[----:B----4-:R-:W-:Y:S02]  /*10200*/  IMAD.MOV.U32 R22, RZ, RZ, R19 ;  /* 0x000000ffff167224 */ /* 0x010fe400078e0013 */
[----:B------:R-:W-:Y:S02]  /*10210*/  IMAD.MOV.U32 R23, RZ, RZ, R14 ;  /* 0x000000ffff177224 */ /* 0x000fe400078e000e */
[----:B------:R-:W-:Y:S02]  /*10220*/  IMAD.MOV.U32 R21, RZ, RZ, R18 ;  /* 0x000000ffff157224 */ /* 0x000fe400078e0012 */
[----:B------:R-:W4:Y:S04]  /*10230*/  LDL.LU R18, [R1+0xa18] ;  /* 0x000a180001127983 */ /* 0x000f280000300800 */
[----:B------:R-:W4:Y:S04]  /*10240*/  LDL.LU R19, [R1+0xa14] ;  /* 0x000a140001137983 */ /* 0x000f280000300800 */
[----:B------:R-:W4:Y:S04]  /*10250*/  LDL.LU R14, [R1+0xa10] ;  /* 0x000a1000010e7983 */ /* 0x000f280000300800 */
[----:B------:R0:W-:Y:S04]  /*10260*/  STL.64 [R1+0x8e0], R22 ;  /* 0x0008e01601007387 */ /* 0x0001e80000100a00 */
[----:B------:R1:W-:Y:S01]  /*10270*/  STL.64 [R1+0x8d8], R20 ;  /* 0x0008d81401007387 */ /* 0x0003e20000100a00 */
[----:B0-----:R-:W-:-:S02]  /*10280*/  IMAD.MOV.U32 R22, RZ, RZ, R11 ;  /* 0x000000ffff167224 */ /* 0x001fc400078e000b */
[----:B-1----:R-:W-:Y:S02]  /*10290*/  IMAD.MOV.U32 R20, RZ, RZ, R15 ;  /* 0x000000ffff147224 */ /* 0x002fe400078e000f */
[----:B------:R-:W-:Y:S01]  /*102a0*/  IMAD.MOV.U32 R23, RZ, RZ, R0 ;  /* 0x000000ffff177224 */ /* 0x000fe200078e0000 */
[----:B------:R-:W4:Y:S01]  /*102b0*/  LDL.LU R15, [R1+0xa0c] ;  /* 0x000a0c00010f7983 */ /* 0x000f220000300800 */
[----:B------:R-:W-:-:S03]  /*102c0*/  IMAD.MOV.U32 R21, RZ, RZ, R10 ;  /* 0x000000ffff157224 */ /* 0x000fc600078e000a */
[----:B------:R-:W4:Y:S04]  /*102d0*/  LDL.LU R10, [R1+0xa08] ;  /* 0x000a0800010a7983 */ /* 0x000f280000300800 */
[----:B------:R-:W4:Y:S04]  /*102e0*/  LDL.LU R11, [R1+0xa04] ;  /* 0x000a0400010b7983 */ /* 0x000f280000300800 */
[----:B------:R-:W4:Y:S04]  /*102f0*/  LDL.LU R0, [R1+0xa00] ;  /* 0x000a000001007983 */ /* 0x000f280000300800 */
[----:B------:R3:W-:Y:S04]  /*10300*/  STL.64 [R1+0x8f0], R22 ;  /* 0x0008f01601007387 */ /* 0x0007e80000100a00 */
[----:B------:R0:W-:Y:S01]  /*10310*/  STL.64 [R1+0x8e8], R20 ;  /* 0x0008e81401007387 */ /* 0x0001e20000100a00 */
[----:B---3--:R-:W-:-:S02]  /*10320*/  IMAD.MOV.U32 R22, RZ, RZ, R3 ;  /* 0x000000ffff167224 */ /* 0x008fc400078e0003 */
[----:B0-----:R-:W-:Y:S02]  /*10330*/  IMAD.MOV.U32 R21, RZ, RZ, R28 ;  /* 0x000000ffff157224 */ /* 0x001fe400078e001c */
[----:B------:R-:W-:Y:S02]  /*10340*/  IMAD.MOV.U32 R23, RZ, RZ, R2 ;  /* 0x000000ffff177224 */ /* 0x000fe400078e0002 */
[----:B--2---:R-:W-:Y:S02]  /*10350*/  IMAD.MOV.U32 R20, RZ, RZ, R29 ;  /* 0x000000ffff147224 */ /* 0x004fe400078e001d */
[----:B------:R-:W2:Y:S04]  /*10360*/  LDL.LU R29, [R1+0x9fc] ;  /* 0x0009fc00011d7983 */ /* 0x000ea80000300800 */
[----:B------:R-:W3:Y:S04]  /*10370*/  LDL.LU R28, [R1+0x9f8] ;  /* 0x0009f800011c7983 */ /* 0x000ee80000300800 */
[----:B------:R-:W2:Y:S04]  /*10380*/  LDL.LU R3, [R1+0x9f4] ;  /* 0x0009f40001037983 */ /* 0x000ea80000300800 */
[----:B------:R-:W2:Y:S04]  /*10390*/  LDL.LU R2, [R1+0x9f0] ;  /* 0x0009f00001027983 */ /* 0x000ea80000300800 */
[----:B------:R-:W2:Y:S04]  /*103a0*/  LDL.LU R24, [R1+0x20] ;  /* 0x0000200001187983 */ /* 0x000ea80000300800 */
[----:B------:R-:W2:Y:S04]  /*103b0*/  LDL.LU R25, [R1+0x24] ;  /* 0x0000240001197983 */ /* 0x000ea80000300800 */
[----:B------:R-:W2:Y:S04]  /*103c0*/  LDL.LU R26, [R1+0x28] ;  /* 0x00002800011a7983 */ /* 0x000ea80000300800 */
[----:B------:R-:W2:Y:S04]  /*103d0*/  LDL.LU R27, [R1+0x2c] ;  /* 0x00002c00011b7983 */ /* 0x000ea80000300800 */
[----:B--2---:R-:W-:Y:S04]  /*103e0*/  STL.64 [R1+0x978], R26 ;  /* 0x0009781a01007387 */ /* 0x004fe80000100a00 */
[----:B------:R-:W-:Y:S04]  /*103f0*/  STL.64 [R1+0x970], R24 ;  /* 0x0009701801007387 */ /* 0x000fe80000100a00 */
[----:B------:R-:W-:Y:S04]  /*10400*/  STL.64 [R1+0x900], R22 ;  /* 0x0009001601007387 */ /* 0x000fe80000100a00 */
[----:B------:R4:W-:Y:S02]  /*10410*/  STL.64 [R1+0x8f8], R20 ;  /* 0x0008f81401007387 */ /* 0x0009e40000100a00 */
[----:B----4-:R-:W-:-:S02]  /*10420*/  IMAD.MOV.U32 R20, RZ, RZ, R15 ;  /* 0x000000ffff147224 */ /* 0x010fc400078e000f */
[----:B------:R-:W2:Y:S01]  /*10430*/  LDL.LU R15, [R1+0x9ec] ;  /* 0x0009ec00010f7983 */ /* 0x000ea20000300800 */
[----:B------:R-:W-:Y:S02]  /*10440*/  IMAD.MOV.U32 R22, RZ, RZ, R19 ;  /* 0x000000ffff167224 */ /* 0x000fe400078e0013 */
        /* <DEDUP_REMOVED lines=17> */
[----:B0-----:R-:W-:-:S02]  /*10560*/  IMAD.MOV.U32 R22, RZ, RZ, R3 ;  /* 0x000000ffff167224 */ /* 0x001fc400078e0003 */
[----:B-1----:R-:W-:Y:S02]  /*10570*/  IMAD.MOV.U32 R21, RZ, RZ, R2 ;  /* 0x000000ffff157224 */ /* 0x002fe400078e0002 */
[----:B---3--:R-:W-:Y:S02]  /*10580*/  IMAD.MOV.U32 R23, RZ, RZ, R28 ;  /* 0x000000ffff177224 */ /* 0x008fe400078e001c */
        /* <DEDUP_REMOVED lines=10> */
[----:B------:R0:W-:Y:S04]  /*10630*/  STL.64 [R1+0x980], R24 ;  /* 0x0009801801007387 */ /* 0x0001e80000100a00 */
[----:B0-----:R-:W2:Y:S04]  /*10640*/  LDL.LU R24, [R1+0x100] ;  /* 0x0001000001187983 */ /* 0x001ea80000300800 */
        /* <DEDUP_REMOVED lines=9> */
[----:B------:R4:W-:Y:S04]  /*106e0*/  STL.64 [R1+0x940], R22 ;  /* 0x0009401601007387 */ /* 0x0009e80000100a00 */
[----:B------:R0:W-:Y:S01]  /*106f0*/  STL.64 [R1+0x938], R20 ;  /* 0x0009381401007387 */ /* 0x0001e20000100a00 */
[----:B----4-:R-:W-:-:S02]  /*10700*/  IMAD.MOV.U32 R22, RZ, RZ, R19 ;  /* 0x000000ffff167224 */ /* 0x010fc400078e0013 */
[----:B0-----:R-:W-:Y:S02]  /*10710*/  IMAD.MOV.U32 R20, RZ, RZ, R29 ;  /* 0x000000ffff147224 */ /* 0x001fe400078e001d */
[----:B------:R-:W-:Y:S01]  /*10720*/  IMAD.MOV.U32 R23, RZ, RZ, R14 ;  /* 0x000000ffff177224 */ /* 0x000fe200078e000e */
[----:B------:R-:W4:Y:S01]  /*10730*/  LDL.LU R29, [R1+0x9bc] ;  /* 0x0009bc00011d7983 */ /* 0x000f220000300800 */
[----:B------:R-:W-:-:S03]  /*10740*/  IMAD.MOV.U32 R21, RZ, RZ, R18 ;  /* 0x000000ffff157224 */ /* 0x000fc600078e0012 */
[----:B------:R-:W2:Y:S04]  /*10750*/  LDL.LU R18, [R1+0x9b8] ;  /* 0x0009b80001127983 */ /* 0x000ea80000300800 */
[----:B------:R-:W2:Y:S04]  /*10760*/  LDL.LU R19, [R1+0x9b4] ;  /* 0x0009b40001137983 */ /* 0x000ea80000300800 */
[----:B------:R-:W2:Y:S04]  /*10770*/  LDL.LU R14, [R1+0x9b0] ;  /* 0x0009b000010e7983 */ /* 0x000ea80000300800 */
[----:B------:R-:W-:Y:S04]  /*10780*/  STL.64 [R1+0x950], R22 ;  /* 0x0009501601007387 */ /* 0x000fe80000100a00 */
[----:B------:R0:W-:Y:S02]  /*10790*/  STL.64 [R1+0x948], R20 ;  /* 0x0009481401007387 */ /* 0x0001e40000100a00 */
[----:B0-----:R-:W-:-:S02]  /*107a0*/  IMAD.MOV.U32 R20, RZ, RZ, R15 ;  /* 0x000000ffff147224 */ /* 0x001fc400078e000f */
[----:B------:R-:W-:Y:S01]  /*107b0*/  IMAD.MOV.U32 R21, RZ, RZ, R10 ;  /* 0x000000ffff157224 */ /* 0x000fe200078e000a */
[----:B------:R-:W2:Y:S04]  /*107c0*/  LDL.LU R15, [R1+0x9ac] ;  /* 0x0009ac00010f7983 */ /* 0x000ea80000300800 */
[----:B------:R-:W2:Y:S01]  /*107d0*/  LDL.LU R10, [R1+0x9a8] ;  /* 0x0009a800010a7983 */ /* 0x000ea20000300800 */
[----:B------:R-:W-:-:S03]  /*107e0*/  IMAD.MOV.U32 R22, RZ, RZ, R11 ;  /* 0x000000ffff167224 */ /* 0x000fc600078e000b */
[----:B------:R-:W2:Y:S01]  /*107f0*/  LDL.LU R11, [R1+0x9a4] ;  /* 0x0009a400010b7983 */ /* 0x000ea20000300800 */
[----:B------:R-:W-:Y:S02]  /*10800*/  IMAD.MOV.U32 R6, RZ, RZ, R9 ;  /* 0x000000ffff067224 */ /* 0x000fe400078e0009 */
[----:B------:R-:W-:Y:S02]  /*10810*/  IMAD.MOV.U32 R7, RZ, RZ, R8 ;  /* 0x000000ffff077224 */ /* 0x000fe400078e0008 */
[----:B------:R-:W-:Y:S02]  /*10820*/  IMAD.MOV.U32 R23, RZ, RZ, R0 ;  /* 0x000000ffff177224 */ /* 0x000fe400078e0000 */
[----:B------:R-:W3:Y:S04]  /*10830*/  LDL.LU R0, [R1+0x9a0] ;  /* 0x0009a00001007983 */ /* 0x000ee80000300800 */
[----:B------:R-:W-:Y:S04]  /*10840*/  STL.64 [R1+0x960], R22 ;  /* 0x0009601601007387 */ /* 0x000fe80000100a00 */
[----:B------:R-:W-:Y:S01]  /*10850*/  STL.64 [R1+0x958], R20 ;  /* 0x0009581401007387 */ /* 0x000fe20000100a00 */
[----:B--2---:R-:W-:-:S15]  /*10860*/  HMMA.16816.F32 R24, R4, R10, R24 ;  /* 0x0000000a0418723c */ /* 0x004fde0000001818 */
[----:B------:R-:W-:-:S04]  /*10870*/  NOP ;  /* 0x0000000000007918 */ /* 0x000fc80000000000 */
[----:B------:R-:W-:Y:S01]  /*10880*/  STL.64 [R1+0x1b0], R24 ;  /* 0x0001b01801007387 */ /* 0x000fe20000100a00 */
[----:B------:R-:W-:Y:S02]  /*10890*/  IMAD.MOV.U32 R13, RZ, RZ, R27 ;  /* 0x000000ffff0d7224 */ /* 0x000fe400078e001b */
[----:B------:R-:W-:Y:S01]  /*108a0*/  IMAD.MOV.U32 R17, RZ, RZ, R26 ;  /* 0x000000ffff117224 */ /* 0x000fe200078e001a */
[----:B------:R0:W-:Y:S01]  /*108b0*/  STL.64 [R1+0x1b8], R26 ;  /* 0x0001b81a01007387 */ /* 0x0001e20000100a00 */
[----:B------:R-:W-:Y:S02]  /*108c0*/  IMAD.MOV.U32 R12, RZ, RZ, R25 ;  /* 0x000000ffff0c7224 */ /* 0x000fe400078e0019 */
[----:B------:R-:W-:Y:S01]  /*108d0*/  IMAD.MOV.U32 R16, RZ, RZ, R24 ;  /* 0x000000ffff107224 */ /* 0x000fe200078e0018 */
[----:B0-----:R-:W2:Y:S04]  /*108e0*/  LDL.LU.64 R26, [R1+0x998] ;  /* 0x00099800011a7983 */ /* 0x001ea80000300a00 */
[----:B------:R-:W2:Y:S04]  /*108f0*/  LDL.LU.64 R24, [R1+0x990] ;  /* 0x0009900001187983 */ /* 0x000ea80000300a00 */
        /* <DEDUP_REMOVED lines=8> */
[----:B------:R0:W-:Y:S01]  /*10980*/  STL.64 [R1+0x188], R26 ;  /* 0x0001881a01007387 */ /* 0x0001e20000100a00 */
[----:B------:R-:W-:-:S03]  /*10990*/  IMAD.MOV.U32 R8, RZ, RZ, R24 ;  /* 0x000000ffff087224 */ /* 0x000fc600078e0018 */
[----:B0-----:R-:W2:Y:S04]  /*109a0*/  LDL.LU.64 R26, [R1+0x988] ;  /* 0x00098800011a7983 */ /* 0x001ea80000300a00 */
[----:B------:R-:W2:Y:S04]  /*109b0*/  LDL.LU.64 R24, [R1+0x980] ;  /* 0x0009800001187983 */ /* 0x000ea80000300a00 */
[----:B------:R-:W-:Y:S04]  /*109c0*/  STL [R1+0x82c], R8 ;  /* 0x00082c0801007387 */ /* 0x000fe80000100800 */
[----:B------:R-:W-:Y:S01]  /*109d0*/  STL [R1+0x828], R9 ;  /* 0x0008280901007387 */ /* 0x000fe20000100800 */
[----:B--2---:R-:W-:Y:S03]  /*109e0*/  HMMA.16816.F32 R4, R4, R18, R24 ;  /* 0x000000120404723c */ /* 0x004fe60000001818 */
[----:B------:R-:W2:Y:S04]  /*109f0*/  LDL.LU.64 R26, [R1+0x978] ;  /* 0x00097800011a7983 */ /* 0x000ea80000300a00 */
[----:B------:R-:W2:-:S12]  /*10a00*/  LDL.LU.64 R24, [R1+0x970] ;  /* 0x0009700001187983 */ /* 0x000e980000300a00 */
[----:B------:R-:W-:Y:S04]  /*10a10*/  STL.64 [R1+0x140], R4 ;  /* 0x0001400401007387 */ /* 0x000fe80000100a00 */
[----:B------:R0:W-:Y:S04]  /*10a20*/  STL.64 [R1+0x148], R6 ;  /* 0x0001480601007387 */ /* 0x0001e80000100a00 */
[----:B0-----:R-:W2:Y:S01]  /*10a30*/  LDL.LU.64 R6, [R1+0x968] ;  /* 0x0009680001067983 */ /* 0x001ea20000300a00 */
[----:B----4-:R-:W-:Y:S02]  /*10a40*/  IMAD.MOV.U32 R20, RZ, RZ, R29 ;  /* 0x000000ffff147224 */ /* 0x010fe400078e001d */
[----:B------:R-:W-:-:S02]  /*10a50*/  IMAD.MOV.U32 R21, RZ, RZ, R28 ;  /* 0x000000ffff157224 */ /* 0x000fc400078e001c */
[----:B------:R-:W-:Y:S02]  /*10a60*/  IMAD.MOV.U32 R22, RZ, RZ, R3 ;  /* 0x000000ffff167224 */ /* 0x000fe400078e0003 */
[----:B---3--:R-:W-:Y:S01]  /*10a70*/  IMAD.MOV.U32 R23, RZ, RZ, R2 ;  /* 0x000000ffff177224 */ /* 0x008fe200078e0002 */
[----:B------:R-:W3:Y:S04]  /*10a80*/  LDL.LU R9, [R1+0x704] ;  /* 0x0007040001097983 */ /* 0x000ee80000300800 */
[----:B------:R-:W4:Y:S04]  /*10a90*/  LDL.LU R8, [R1+0x6fc] ;  /* 0x0006fc0001087983 */ /* 0x000f280000300800 */
[----:B------:R-:W3:Y:S04]  /*10aa0*/  LDL.LU R13, [R1+0x6f4] ;  /* 0x0006f400010d7983 */ /* 0x000ee80000300800 */
[----:B------:R-:W3:Y:S04]  /*10ab0*/  LDL.LU R12, [R1+0x6ec] ;  /* 0x0006ec00010c7983 */ /* 0x000ee80000300800 */
[----:B------:R-:W3:Y:S04]  /*10ac0*/  LDL.LU R17, [R1+0x6e4] ;  /* 0x0006e40001117983 */ /* 0x000ee80000300800 */
[----:B------:R-:W3:Y:S04]  /*10ad0*/  LDL.LU R16, [R1+0x6dc] ;  /* 0x0006dc0001107983 */ /* 0x000ee80000300800 */
[----:B------:R-:W3:Y:S01]  /*10ae0*/  LDL.LU R28, [R1+0x700] ;  /* 0x00070000011c7983 */ /* 0x000ee20000300800 */
[----:B------:R-:W0:Y:S01]  /*10af0*/  LDC R29, c[0x0][0x3a8] ;  /* 0x0000ea00ff1d7b82 */ /* 0x000e220000000800 */
[----:B--2---:R-:W-:-:S15]  /*10b00*/  HMMA.16816.F32 R20, R24, R6, R20 ;  /* 0x000000061814723c */ /* 0x004fde0000001814 */
[----:B------:R-:W-:-:S04]  /*10b10*/  NOP ;  /* 0x0000000000007918 */ /* 0x000fc80000000000 */
[----:B------:R-:W-:Y:S04]  /*10b20*/  STL.64 [R1+0x1c0], R20 ;  /* 0x0001c01401007387 */ /* 0x000fe80000100a00 */
[----:B------:R1:W-:Y:S04]  /*10b30*/  STL.64 [R1+0x1c8], R22 ;  /* 0x0001c81601007387 */ /* 0x0003e80000100a00 */
[----:B-1----:R-:W2:Y:S04]  /*10b40*/  LDL.LU.64 R22, [R1+0x960] ;  /* 0x0009600001167983 */ /* 0x002ea80000300a00 */
[----:B------:R-:W2:Y:S02]  /*10b50*/  LDL.LU.64 R20, [R1+0x958] ;  /* 0x0009580001147983 */ /* 0x000ea40000300a00 */
        /* <DEDUP_REMOVED lines=12> */
[----:B--2---:R-:W-:Y:S02]  /*10c20*/  HMMA.16816.F32 R24, R24, R18, R20 ;  /* 0x000000121818723c */ /* 0x004fe40000001814 */
[----:B------:R-:W2:Y:S04]  /*10c30*/  LDL.LU.64 R22, [R1+0x930] ;  /* 0x0009300001167983 */ /* 0x000ea80000300a00 */
[----:B------:R-:W2:-:S13]  /*10c40*/  LDL.LU.64 R20, [R1+0x928] ;  /* 0x0009280001147983 */ /* 0x000e9a0000300a00 */
        /* <DEDUP_REMOVED lines=34> */
[----:B-1----:R-:W3:Y:S01]  /*10e70*/  LDL.LU R7, [R1+0x2f4] ;  /* 0x0002f40001077983 */ /* 0x002ee20000300800 */
[----:B--2---:R-:W-:-:S15]  /*10e80*/  HMMA.16816.F32 R20, R24, R10, R20 ;  /* 0x0000000a1814723c */ /* 0x004fde0000001814 */
[----:B------:R-:W-:-:S04]  /*10e90*/  NOP ;  /* 0x0000000000007918 */ /* 0x000fc80000000000 */
[----:B------:R-:W-:Y:S04]  /*10ea0*/  STL.64 [R1+0x120], R20 ;  /* 0x0001201401007387 */ /* 0x000fe80000100a00 */
[----:B------:R1:W-:Y:S04]  /*10eb0*/  STL.64 [R1+0x128], R22 ;  /* 0x0001281601007387 */ /* 0x0003e80000100a00 */
[----:B-1----:R-:W2:Y:S04]  /*10ec0*/  LDL.LU.64 R22, [R1+0x8b0] ;  /* 0x0008b00001167983 */ /* 0x002ea80000300a00 */
[----:B------:R-:W2:Y:S04]  /*10ed0*/  LDL.LU.64 R20, [R1+0x8a8] ;  /* 0x0008a80001147983 */ /* 0x000ea80000300a00 */
[----:B------:R-:W3:Y:S01]  /*10ee0*/  LDL.LU.64 R10, [R1+0x1d0] ;  /* 0x0001d000010a7983 */ /* 0x000ee20000300a00 */
[----:B--2---:R-:W-:-:S15]  /*10ef0*/  HMMA.16816.F32 R20, R24, R14, R20 ;  /* 0x0000000e1814723c */ /* 0x004fde0000001814 */
[----:B------:R-:W-:-:S04]  /*10f00*/  NOP ;  /* 0x0000000000007918 */ /* 0x000fc80000000000 */
[----:B------:R-:W-:Y:S04]  /*10f10*/  STL.64 [R1+0x100], R20 ;  /* 0x0001001401007387 */ /* 0x000fe80000100a00 */
[----:B------:R1:W-:Y:S04]  /*10f20*/  STL.64 [R1+0x108], R22 ;  /* 0x0001081601007387 */ /* 0x0003e80000100a00 */
[----:B-1----:R-:W2:Y:S04]  /*10f30*/  LDL.LU.64 R22, [R1+0x8a0] ;  /* 0x0008a00001167983 */ /* 0x002ea80000300a00 */
[----:B------:R-:W2:Y:S04]  /*10f40*/  LDL.LU.64 R20, [R1+0x898] ;  /* 0x0008980001147983 */ /* 0x000ea80000300a00 */
[----:B------:R-:W2:Y:S01]  /*10f50*/  LDL.LU.64 R14, [R1+0x1d8] ;  /* 0x0001d800010e7983 */ /* 0x000ea20000300a00 */
[----:B0-----:R-:W-:-:S04]  /*10f60*/  IMAD.SHL.U32 R29, R29, 0x40, RZ ;  /* 0x000000401d1d7824 */ /* 0x001fc800078e00ff */
[----:B------:R-:W-:Y:S02]  /*10f70*/  IMAD.SHL.U32 R29, R29, 0x2, RZ ;  /* 0x000000021d1d7824 */ /* 0x000fe400078e00ff */
[----:B---3--:R-:W-:-:S03]  /*10f80*/  VIADD R7, R7, 0x1 ;  /* 0x0000000107077836 */ /* 0x008fc60000000000 */
[-C--:B------:R-:W-:Y:S02]  /*10f90*/  IADD3 R4, P1, PT, R10, R29.reuse, RZ ;  /* 0x0000001d0a047210 */ /* 0x080fe40007f3e0ff */
[----:B------:R-:W-:-:S03]  /*10fa0*/  IADD3 R9, P3, PT, R9, R29, RZ ;  /* 0x0000001d09097210 */ /* 0x000fc60007f7e0ff */
[--C-:B------:R-:W-:Y:S01]  /*10fb0*/  IMAD.X R5, R11, 0x1, R0.reuse, P1 ;  /* 0x000000010b057824 */ /* 0x100fe200008e0600 */
[-C--:B----4-:R-:W-:Y:S02]  /*10fc0*/  IADD3 R8, P4, PT, R8, R29.reuse, RZ ;  /* 0x0000001d08087210 */ /* 0x090fe40007f9e0ff */
[-C--:B------:R-:W-:Y:S02]  /*10fd0*/  IADD3 R13, P5, PT, R13, R29.reuse, RZ ;  /* 0x0000001d0d0d7210 */ /* 0x080fe40007fbe0ff */
[-C--:B------:R-:W-:Y:S02]  /*10fe0*/  IADD3 R12, P6, PT, R12, R29.reuse, RZ ;  /* 0x0000001d0c0c7210 */ /* 0x080fe40007fde0ff */
[-C--:B------:R-:W-:Y:S02]  /*10ff0*/  IADD3 R17, P1, PT, R17, R29.reuse, RZ ;  /* 0x0000001d11117210 */ /* 0x080fe40007f3e0ff */
[-C--:B------:R-:W-:Y:S01]  /*11000*/  IADD3 R16, P2, PT, R16, R29.reuse, RZ ;  /* 0x0000001d10107210 */ /* 0x080fe20007f5e0ff */
[----:B------:R-:W-:Y:S01]  /*11010*/  IMAD.X R28, R28, 0x1, R0, P3 ;  /* 0x000000011c1c7824 */ /* 0x000fe200018e0600 */
[----:B--2---:R-:W-:Y:S01]  /*11020*/  HMMA.16816.F32 R20, R24, R18, R20 ;  /* 0x000000121814723c */ /* 0x004fe20000001814 */
[----:B------:R-:W-:-:S05]  /*11030*/  IADD3 R3, P0, PT, R14, R29, RZ ;  /* 0x0000001d0e037210 */ /* 0x000fca0007f1e0ff */
[----:B------:R-:W-:Y:S01]  /*11040*/  IMAD.X R2, R15, 0x1, R0, P0 ;  /* 0x000000010f027824 */ /* 0x000fe200000e0600 */
[----:B------:R-:W-:Y:S04]  /*11050*/  STL [R1+0x830], R3 ;  /* 0x0008300301007387 */ /* 0x000fe80000100800 */
[----:B------:R-:W-:Y:S04]  /*11060*/  STL [R1+0x834], R4 ;  /* 0x0008340401007387 */ /* 0x000fe80000100800 */
[----:B------:R-:W-:Y:S04]  /*11070*/  STL [R1+0x838], R2 ;  /* 0x0008380201007387 */ /* 0x000fe80000100800 */
[----:B------:R-:W-:Y:S04]  /*11080*/  STL [R1+0x2f4], R7 ;  /* 0x0002f40701007387 */ /* 0x000fe80000100800 */
[----:B------:R-:W-:Y:S01]  /*11090*/  STL [R1+0x83c], R5 ;  /* 0x00083c0501007387 */ /* 0x000fe20000100800 */
[----:B------:R-:W-:-:S03]  /*110a0*/  IMAD.MOV.U32 R10, RZ, RZ, R23 ;  /* 0x000000ffff0a7224 */ /* 0x000fc600078e0017 */
[----:B------:R-:W-:Y:S04]  /*110b0*/  STL.64 [R1+0xb0], R20 ;  /* 0x0000b01401007387 */ /* 0x000fe80000100a00 */
[----:B------:R-:W-:Y:S04]  /*110c0*/  STL.64 [R1+0xb8], R22 ;  /* 0x0000b81601007387 */ /* 0x000fe80000100a00 */
[----:B------:R-:W-:Y:S04]  /*110d0*/  STL [R1+0x840], R10 ;  /* 0x0008400a01007387 */ /* 0x000fe80000100800 */
[----:B------:R-:W-:Y:S04]  /*110e0*/  STL [R1+0x704], R9 ;  /* 0x0007040901007387 */ /* 0x000fe80000100800 */
[----:B------:R-:W-:Y:S04]  /*110f0*/  STL [R1+0x6fc], R8 ;  /* 0x0006fc0801007387 */ /* 0x000fe80000100800 */
[----:B------:R-:W-:Y:S04]  /*11100*/  STL [R1+0x6f4], R13 ;  /* 0x0006f40d01007387 */ /* 0x000fe80000100800 */
[----:B------:R-:W-:Y:S04]  /*11110*/  STL [R1+0x6ec], R12 ;  /* 0x0006ec0c01007387 */ /* 0x000fe80000100800 */
[----:B------:R0:W-:Y:S04]  /*11120*/  STL [R1+0x894], R0 ;  /* 0x0008940001007387 */ /* 0x0001e80000100800 */
[----:B------:R-:W-:Y:S04]  /*11130*/  STL [R1+0x6e4], R17 ;  /* 0x0006e41101007387 */ /* 0x000fe80000100800 */
[----:B0-----:R-:W2:Y:S04]  /*11140*/  LDL.LU R0, [R1+0x6d4] ;  /* 0x0006d40001007983 */ /* 0x001ea80000300800 */
[----:B------:R-:W-:Y:S04]  /*11150*/  STL [R1+0x6dc], R16 ;  /* 0x0006dc1001007387 */ /* 0x000fe80000100800 */
[----:B------:R-:W3:Y:S04]  /*11160*/  LDL.LU R10, [R1+0x6c4] ;  /* 0x0006c400010a7983 */ /* 0x000ee80000300800 */
[----:B------:R-:W-:Y:S01]  /*11170*/  STL [R1+0x700], R28 ;  /* 0x0007001c01007387 */ /* 0x000fe20000100800 */
[----:B------:R-:W-:-:S03]  /*11180*/  ISETP.NE.U32.AND P0, PT, R7, UR7, PT ;  /* 0x0000000707007c0c */ /* 0x000fc6000bf05070 */
[----:B---3--:R0:W-:Y:S04]  /*11190*/  STL [R1+0x890], R10 ;  /* 0x0008900a01007387 */ /* 0x0081e80000100800 */
[----:B0-----:R-:W3:Y:S04]  /*111a0*/  LDL.LU R10, [R1+0x6cc] ;  /* 0x0006cc00010a7983 */ /* 0x001ee80000300800 */
[----:B------:R-:W4:Y:S04]  /*111b0*/  LDL.LU R24, [R1+0x6e8] ;  /* 0x0006e80001187983 */ /* 0x000f280000300800 */
        /* <DEDUP_REMOVED lines=20> */
[----:B------:R-:W3:Y:S01]  /*11300*/  LDL.LU R13, [R1+0x66c] ;  /* 0x00066c00010d7983 */ /* 0x000ee20000300800 */
[----:B--2---:R-:W-:-:S03]  /*11310*/  IADD3 R0, P3, PT, R0, R29, RZ ;  /* 0x0000001d00007210 */ /* 0x004fc60007f7e0ff */
[----:B------:R-:W2:Y:S04]  /*11320*/  LDL.LU R12, [R1+0x690] ;  /* 0x00069000010c7983 */ /* 0x000ea80000300800 */
[----:B------:R-:W2:Y:S04]  /*11330*/  LDL.LU R17, [R1+0x664] ;  /* 0x0006640001117983 */ /* 0x000ea80000300800 */
[----:B------:R-:W2:Y:S04]  /*11340*/  LDL.LU R16, [R1+0x688] ;  /* 0x0006880001107983 */ /* 0x000ea80000300800 */
[----:B------:R-:W2:Y:S04]  /*11350*/  LDL.LU R28, [R1+0x65c] ;  /* 0x00065c00011c7983 */ /* 0x000ea80000300800 */
[----:B------:R0:W-:Y:S04]  /*11360*/  STL [R1+0x6d4], R0 ;  /* 0x0006d40001007387 */ /* 0x0001e80000100800 */
[----:B0-----:R-:W2:Y:S04]  /*11370*/  LDL.LU R0, [R1+0x894] ;  /* 0x0008940001007983 */ /* 0x001ea80000300800 */
[----:B------:R-:W2:Y:S02]  /*11380*/  LDL.LU R29, [R1+0x6f8] ;  /* 0x0006f800011d7983 */ /* 0x000ea40000300800 */
[----:B--2---:R-:W-:-:S05]  /*11390*/  IMAD.X R29, R29, 0x1, R0, P4 ;  /* 0x000000011d1d7824 */ /* 0x004fca00020e0600 */
[----:B------:R0:W-:Y:S02]  /*113a0*/  STL [R1+0x6f8], R29 ;  /* 0x0006f81d01007387 */ /* 0x0001e40000100800 */
[----:B0-----:R-:W0:Y:S02]  /*113b0*/  LDC R29, c[0x0][0x3a8] ;  /* 0x0000ea00ff1d7b82 */ /* 0x001e240000000800 */
[----:B0-----:R-:W-:-:S04]  /*113c0*/  IMAD.SHL.U32 R29, R29, 0x40, RZ ;  /* 0x000000401d1d7824 */ /* 0x001fc800078e00ff */
[----:B------:R-:W-:-:S05]  /*113d0*/  IMAD.SHL.U32 R29, R29, 0x2, RZ ;  /* 0x000000021d1d7824 */ /* 0x000fca00078e00ff */
[----:B---3--:R-:W-:-:S05]  /*113e0*/  IADD3 R10, P4, PT, R10, R29, RZ ;  /* 0x0000001d0a0a7210 */ /* 0x008fca0007f9e0ff */
[----:B------:R0:W-:Y:S04]  /*113f0*/  STL [R1+0x6cc], R10 ;  /* 0x0006cc0a01007387 */ /* 0x0001e80000100800 */
[----:B0-----:R-:W2:Y:S04]  /*11400*/  LDL.LU R10, [R1+0x890] ;  /* 0x00089000010a7983 */ /* 0x001ea80000300800 */
[----:B------:R-:W3:Y:S01]  /*11410*/  LDL.LU R29, [R1+0x6f0] ;  /* 0x0006f000011d7983 */ /* 0x000ee20000300800 */
[--C-:B----4-:R-:W-:Y:S02]  /*11420*/  IMAD.X R24, R24, 0x1, R0.reuse, P6 ;  /* 0x0000000118187824 */ /* 0x110fe400030e0600 */
[----:B------:R-:W-:-:S02]  /*11430*/  IMAD.X R26, R26, 0x1, R0, P1 ;  /* 0x000000011a1a7824 */ /* 0x000fc400008e0600 */
[--C-:B------:R-:W-:Y:S02]  /*11440*/  IMAD.X R18, R18, 0x1, R0.reuse, P2 ;  /* 0x0000000112127824 */ /* 0x100fe400010e0600 */
[--C-:B------:R-:W-:Y:S02]  /*11450*/  IMAD.X R20, R20, 0x1, R0.reuse, P3 ;  /* 0x0000000114147824 */ /* 0x100fe400018e0600 */
[--C-:B------:R-:W-:Y:S02]  /*11460*/  IMAD.X R22, R22, 0x1, R0.reuse, P4 ;  /* 0x0000000116167824 */ /* 0x100fe400020e0600 */
[----:B---3--:R-:W-:-:S05]  /*11470*/  IMAD.X R29, R29, 0x1, R0, P5 ;  /* 0x000000011d1d7824 */ /* 0x008fca00028e0600 */
[----:B------:R0:W-:Y:S02]  /*11480*/  STL [R1+0x6f0], R29 ;  /* 0x0006f01d01007387 */ /* 0x0001e40000100800 */
[----:B0-----:R-:W0:Y:S02]  /*11490*/  LDC R29, c[0x0][0x3a8] ;  /* 0x0000ea00ff1d7b82 */ /* 0x001e240000000800 */
[----:B0-----:R-:W-:-:S04]  /*114a0*/  IMAD.SHL.U32 R29, R29, 0x40, RZ ;  /* 0x000000401d1d7824 */ /* 0x001fc800078e00ff */
[----:B------:R-:W-:-:S05]  /*114b0*/  IMAD.SHL.U32 R29, R29, 0x2, RZ ;  /* 0x000000021d1d7824 */ /* 0x000fca00078e00ff */
[-C--:B--2---:R-:W-:Y:S02]  /*114c0*/  IADD3 R10, P5, PT, R10, R29.reuse, RZ ;  /* 0x0000001d0a0a7210 */ /* 0x084fe40007fbe0ff */
[-C--:B------:R-:W-:Y:S02]  /*114d0*/  IADD3 R25, P6, PT, R25, R29.reuse, RZ ;  /* 0x0000001d19197210 */ /* 0x080fe40007fde0ff */
[-C--:B------:R-:W-:Y:S02]  /*114e0*/  IADD3 R27, P1, PT, R27, R29.reuse, RZ ;  /* 0x0000001d1b1b7210 */ /* 0x080fe40007f3e0ff */
[-C--:B------:R-:W-:Y:S01]  /*114f0*/  IADD3 R19, P2, PT, R19, R29.reuse, RZ ;  /* 0x0000001d13137210 */ /* 0x080fe20007f5e0ff */
[----:B------:R0:W-:Y:S04]  /*11500*/  STL [R1+0x6c4], R10 ;  /* 0x0006c40a01007387 */ /* 0x0001e80000100800 */
[----:B------:R-:W-:Y:S04]  /*11510*/  STL [R1+0x6e8], R24 ;  /* 0x0006e81801007387 */ /* 0x000fe80000100800 */
[----:B------:R-:W-:Y:S04]  /*11520*/  STL [R1+0x6bc], R25 ;  /* 0x0006bc1901007387 */ /* 0x000fe80000100800 */
[----:B------:R-:W-:Y:S01]  /*11530*/  STL [R1+0x6e0], R26 ;  /* 0x0006e01a01007387 */ /* 0x000fe20000100800 */
[----:B------:R-:W-:-:S03]  /*11540*/  IADD3 R21, P3, PT, R21, R29, RZ ;  /* 0x0000001d15157210 */ /* 0x000fc60007f7e0ff */
[----:B------:R-:W-:Y:S04]  /*11550*/  STL [R1+0x6b4], R27 ;  /* 0x0006b41b01007387 */ /* 0x000fe80000100800 */
[----:B------:R-:W-:Y:S01]  /*11560*/  STL [R1+0x6d8], R18 ;  /* 0x0006d81201007387 */ /* 0x000fe20000100800 */
[----:B------:R-:W-:-:S03]  /*11570*/  IADD3 R23, P4, PT, R23, R29, RZ ;  /* 0x0000001d17177210 */ /* 0x000fc60007f9e0ff */
[----:B------:R-:W-:Y:S01]  /*11580*/  STL [R1+0x6ac], R19 ;  /* 0x0006ac1301007387 */ /* 0x000fe20000100800 */
[----:B------:R-:W-:-:S03]  /*11590*/  IMAD.X R5, R5, 0x1, R0, P5 ;  /* 0x0000000105057824 */ /* 0x000fc600028e0600 */
        /* <DEDUP_REMOVED lines=24> */
[----:B------:R-:W-:Y:S04]  /*11720*/  STL [R1+0x6a0], R7 ;  /* 0x0006a00701007387 */ /* 0x000fe80000100800 */
[----:B------:R-:W-:Y:S01]  /*11730*/  STL [R1+0x674], R9 ;  /* 0x0006740901007387 */ /* 0x000fe20000100800 */
[----:B------:R-:W-:-:S03]  /*11740*/  IADD3 R17, P5, PT, R17, R29, RZ ;  /* 0x0000001d11117210 */ /* 0x000fc60007fbe0ff */
[----:B------:R-:W-:Y:S01]  /*11750*/  STL [R1+0x698], R8 ;  /* 0x0006980801007387 */ /* 0x000fe20000100800 */
[----:B------:R-:W-:-:S03]  /*11760*/  IMAD.X R16, R16, 0x1, R0, P6 ;  /* 0x0000000110107824 */ /* 0x000fc600030e0600 */
[----:B------:R-:W-:Y:S01]  /*11770*/  STL [R1+0x66c], R13 ;  /* 0x00066c0d01007387 */ /* 0x000fe20000100800 */
[----:B------:R-:W-:-:S03]  /*11780*/  IADD3 R28, P6, PT, R28, R29, RZ ;  /* 0x0000001d1c1c7210 */ /* 0x000fc60007fde0ff */
[----:B------:R-:W-:Y:S04]  /*11790*/  STL [R1+0x690], R12 ;  /* 0x0006900c01007387 */ /* 0x000fe80000100800 */
[----:B------:R-:W2:Y:S04]  /*117a0*/  LDL.LU R29, [R1+0x680] ;  /* 0x00068000011d7983 */ /* 0x000ea80000300800 */
[----:B------:R-:W-:Y:S04]  /*117b0*/  STL [R1+0x664], R17 ;  /* 0x0006641101007387 */ /* 0x000fe80000100800 */
[----:B0-----:R-:W3:Y:S04]  /*117c0*/  LDL.LU R10, [R1+0x670] ;  /* 0x00067000010a7983 */ /* 0x001ee80000300800 */
[----:B------:R-:W-:Y:S04]  /*117d0*/  STL [R1+0x688], R16 ;  /* 0x0006881001007387 */ /* 0x000fe80000100800 */
[----:B---3--:R0:W-:Y:S04]  /*117e0*/  STL [R1+0x888], R10 ;  /* 0x0008880a01007387 */ /* 0x0081e80000100800 */
[----:B------:R-:W-:Y:S04]  /*117f0*/  STL [R1+0x65c], R28 ;  /* 0x00065c1c01007387 */ /* 0x000fe80000100800 */
[----:B0-----:R-:W3:Y:S01]  /*11800*/  LDL.LU R10, [R1+0x64c] ;  /* 0x00064c00010a7983 */ /* 0x001ee20000300800 */
[----:B--2---:R-:W-:-:S03]  /*11810*/  IMAD.X R29, R29, 0x1, R0, P1 ;  /* 0x000000011d1d7824 */ /* 0x004fc600008e0600 */
[----:B---3--:R0:W-:Y:S04]  /*11820*/  STL [R1+0x88c], R10 ;  /* 0x00088c0a01007387 */ /* 0x0081e80000100800 */
[----:B0-----:R-:W2:Y:S04]  /*11830*/  LDL.LU R10, [R1+0x654] ;  /* 0x00065400010a7983 */ /* 0x001ea80000300800 */
[----:B------:R-:W3:Y:S04]  /*11840*/  LDL.LU R24, [R1+0x644] ;  /* 0x0006440001187983 */ /* 0x000ee80000300800 */
        /* <DEDUP_REMOVED lines=25> */
[----:B------:R0:W-:Y:S02]  /*119e0*/  STL [R1+0x680], R29 ;  /* 0x0006801d01007387 */ /* 0x0001e40000100800 */
[----:B0-----:R-:W0:Y:S02]  /*119f0*/  LDC R29, c[0x0][0x3a8] ;  /* 0x0000ea00ff1d7b82 */ /* 0x001e240000000800 */
[----:B0-----:R-:W-:-:S04]  /*11a00*/  IMAD.SHL.U32 R29, R29, 0x40, RZ ;  /* 0x000000401d1d7824 */ /* 0x001fc800078e00ff */
[----:B------:R-:W-:-:S05]  /*11a10*/  IMAD.SHL.U32 R29, R29, 0x2, RZ ;  /* 0x000000021d1d7824 */ /* 0x000fca00078e00ff */
[----:B--2---:R-:W-:-:S05]  /*11a20*/  IADD3 R10, P1, PT, R10, R29, RZ ;  /* 0x0000001d0a0a7210 */ /* 0x004fca0007f3e0ff */
        /* <DEDUP_REMOVED lines=8> */
[----:B------:R-:W-:-:S05]  /*11ab0*/  IADD3 R10, P2, PT, R10, R29, RZ ;  /* 0x0000001d0a0a7210 */ /* 0x000fca0007f5e0ff */
[----:B------:R0:W-:Y:S04]  /*11ac0*/  STL [R1+0x64c], R10 ;  /* 0x00064c0a01007387 */ /* 0x0001e80000100800 */
[----:B0-----:R-:W2:Y:S01]  /*11ad0*/  LDL.LU R10, [R1+0x888] ;  /* 0x00088800010a7983 */ /* 0x001ea20000300800 */
[--C-:B----4-:R-:W-:Y:S01]  /*11ae0*/  IMAD.X R25, R25, 0x1, R0.reuse, P4 ;  /* 0x0000000119197824 */ /* 0x110fe200020e0600 */
[-C--:B---3--:R-:W-:Y:S01]  /*11af0*/  IADD3 R26, P4, PT, R26, R29.reuse, RZ ;  /* 0x0000001d1a1a7210 */ /* 0x088fe20007f9e0ff */
[--C-:B------:R-:W-:Y:S01]  /*11b00*/  IMAD.X R27, R27, 0x1, R0.reuse, P5 ;  /* 0x000000011b1b7824 */ /* 0x100fe200028e0600 */
[-C--:B------:R-:W-:Y:S01]  /*11b10*/  IADD3 R18, P5, PT, R18, R29.reuse, RZ ;  /* 0x0000001d12127210 */ /* 0x080fe20007fbe0ff */
        /* <DEDUP_REMOVED lines=15> */
[----:B------:R-:W-:Y:S01]  /*11c10*/  IADD3 R12, P2, PT, R12, R29, RZ ;  /* 0x0000001d0c0c7210 */ /* 0x000fe20007f5e0ff */
[----:B------:R-:W-:-:S02]  /*11c20*/  IMAD.X R28, R28, 0x1, R0, P4 ;  /* 0x000000011c1c7824 */ /* 0x000fc400020e0600 */
[----:B--2---:R-:W-:Y:S01]  /*11c30*/  IMAD.X R10, R10, 0x1, R0, P3 ;  /* 0x000000010a0a7824 */ /* 0x004fe200018e0600 */
[----:B------:R-:W-:-:S04]  /*11c40*/  IADD3 R24, P3, PT, R24, R29, RZ ;  /* 0x0000001d18187210 */ /* 0x000fc80007f7e0ff */
        /* <DEDUP_REMOVED lines=8> */
[----:B------:R-:W-:-:S03]  /*11cd0*/  IMAD.X R2, R2, 0x1, R0, P3 ;  /* 0x0000000102027824 */ /* 0x000fc600018e0600 */
[----:B------:R-:W-:Y:S01]  /*11ce0*/  STL [R1+0x650], R21 ;  /* 0x0006501501007387 */ /* 0x000fe20000100800 */
[----:B------:R-:W-:-:S03]  /*11cf0*/  IADD3 R4, P3, PT, R4, R29, RZ ;  /* 0x0000001d04047210 */ /* 0x000fc60007f7e0ff */
        /* <DEDUP_REMOVED lines=17> */
[----:B------:R0:W-:Y:S04]  /*11e10*/  STL [R1+0x884], R0 ;  /* 0x0008840001007387 */ /* 0x0001e80000100800 */
[----:B------:R-:W-:Y:S04]  /*11e20*/  STL [R1+0x610], R17 ;  /* 0x0006101101007387 */ /* 0x000fe80000100800 */
[----:B0-----:R-:W2:Y:S04]  /*11e30*/  LDL.LU R0, [R1+0x5dc] ;  /* 0x0005dc0001007983 */ /* 0x001ea80000300800 */
[----:B------:R-:W-:Y:S04]  /*11e40*/  STL [R1+0x5e4], R16 ;  /* 0x0005e41001007387 */ /* 0x000fe80000100800 */
[----:B------:R-:W3:Y:S04]  /*11e50*/  LDL.LU R10, [R1+0x5cc] ;  /* 0x0005cc00010a7983 */ /* 0x000ee80000300800 */
[----:B------:R-:W-:Y:S04]  /*11e60*/  STL [R1+0x608], R28 ;  /* 0x0006081c01007387 */ /* 0x000fe80000100800 */
        /* <DEDUP_REMOVED lines=575> */
[--C-:B------:R-:W-:Y:S01]  /*14260*/  IMAD.X R6, R6, 0x1, R0.reuse, P3 ;  /* 0x0000000106067824 */ /* 0x100fe200018e0600 */
[----:B------:R-:W-:Y:S01]  /*14270*/  IADD3 R7, P3, PT, R7, UR10, RZ ;  /* 0x0000000a07077c10 */ /* 0x000fe2000ff7e0ff */
[--C-:B------:R-:W-:Y:S01]  /*14280*/  IMAD.X R9, R9, 0x1, R0.reuse, P4 ;  /* 0x0000000109097824 */ /* 0x100fe200020e0600 */
[----:B------:R-:W-:Y:S01]  /*14290*/  IADD3 R8, P4, PT, R8, UR10, RZ ;  /* 0x0000000a08087c10 */ /* 0x000fe2000ff9e0ff */
[--C-:B------:R-:W-:Y:S01]  /*142a0*/  IMAD.X R13, R13, 0x1, R0.reuse, P5 ;  /* 0x000000010d0d7824 */ /* 0x100fe200028e0600 */
[----:B------:R-:W-:Y:S01]  /*142b0*/  IADD3 R12, P5, PT, R12, UR10, RZ ;  /* 0x0000000a0c0c7c10 */ /* 0x000fe2000ffbe0ff */
        /* <DEDUP_REMOVED lines=28> */
[----:B------:R-:W-:-:S03]  /*14480*/  IADD3 R16, P6, PT, R16, UR10, RZ ;  /* 0x0000000a10107c10 */ /* 0x000fc6000ffde0ff */
        /* <DEDUP_REMOVED lines=33> */
[----:B--2---:R-:W-:-:S03]  /*146a0*/  IADD3 R0, P1, PT, R0, UR10, RZ ;  /* 0x0000000a00007c10 */ /* 0x004fc6000ff3e0ff */
[----:B------:R-:W2:Y:S04]  /*146b0*/  LDL.LU R12, [R1+0x744] ;  /* 0x00074400010c7983 */ /* 0x000ea80000300800 */
[----:B------:R-:W2:Y:S04]  /*146c0*/  LDL.LU R17, [R1+0x768] ;  /* 0x0007680001117983 */ /* 0x000ea80000300800 */
[----:B------:R-:W2:Y:S04]  /*146d0*/  LDL.LU R16, [R1+0x73c] ;  /* 0x00073c0001107983 */ /* 0x000ea80000300800 */
[----:B------:R-:W2:Y:S04]  /*146e0*/  LDL.LU R28, [R1+0x760] ;  /* 0x00076000011c7983 */ /* 0x000ea80000300800 */
[----:B------:R0:W-:Y:S04]  /*146f0*/  STL [R1+0x7a4], R0 ;  /* 0x0007a40001007387 */ /* 0x0001e80000100800 */
[----:B0-----:R-:W3:Y:S02]  /*14700*/  LDL.LU R0, [R1+0x854] ;  /* 0x0008540001007983 */ /* 0x001ee40000300800 */
[----:B---3--:R-:W-:-:S05]  /*14710*/  IMAD.X R29, R29, 0x1, R0, P2 ;  /* 0x000000011d1d7824 */ /* 0x008fca00010e0600 */
[----:B------:R0:W-:Y:S04]  /*14720*/  STL [R1+0x318], R29 ;  /* 0x0003181d01007387 */ /* 0x0001e80000100800 */
[----:B0-----:R-:W3:Y:S01]  /*14730*/  LDL.LU R29, [R1+0x850] ;  /* 0x00085000011d7983 */ /* 0x001ee20000300800 */
[----:B----4-:R-:W-:Y:S02]  /*14740*/  IADD3.X R10, PT, PT, R10, UR4, RZ, P3, !PT ;  /* 0x000000040a0a7c10 */ /* 0x010fe40009ffe4ff */
[----:B------:R-:W-:Y:S02]  /*14750*/  IADD3 R24, P3, PT, R24, UR10, RZ ;  /* 0x0000000a18187c10 */ /* 0x000fe4000ff7e0ff */
[----:B------:R-:W-:Y:S01]  /*14760*/  IADD3.X R25, PT, PT, R25, UR4, RZ, P4, !PT ;  /* 0x0000000419197c10 */ /* 0x000fe2000a7fe4ff */
[----:B------:R0:W-:Y:S01]  /*14770*/  STL [R1+0x844], R0 ;  /* 0x0008440001007387 */ /* 0x0001e20000100800 */
[----:B------:R-:W-:-:S02]  /*14780*/  IADD3 R26, P4, PT, R26, UR10, RZ ;  /* 0x0000000a1a1a7c10 */ /* 0x000fc4000ff9e0ff */
[----:B------:R-:W-:Y:S02]  /*14790*/  IADD3.X R27, PT, PT, R27, UR4, RZ, P5, !PT ;  /* 0x000000041b1b7c10 */ /* 0x000fe4000affe4ff */
[----:B------:R-:W-:Y:S02]  /*147a0*/  IADD3 R18, P5, PT, R18, UR10, RZ ;  /* 0x0000000a12127c10 */ /* 0x000fe4000ffbe0ff */
[----:B------:R-:W-:Y:S02]  /*147b0*/  IADD3.X R19, PT, PT, R19, UR4, RZ, P6, !PT ;  /* 0x0000000413137c10 */ /* 0x000fe4000b7fe4ff */
[----:B------:R-:W-:Y:S02]  /*147c0*/  IADD3 R20, P6, PT, R20, UR10, RZ ;  /* 0x0000000a14147c10 */ /* 0x000fe4000ffde0ff */
[----:B------:R-:W-:Y:S02]  /*147d0*/  IADD3.X R21, PT, PT, R21, UR4, RZ, P1, !PT ;  /* 0x0000000415157c10 */ /* 0x000fe40008ffe4ff */
        /* <DEDUP_REMOVED lines=11> */
[----:B---3--:R-:W-:-:S05]  /*14890*/  IADD3 R29, P2, PT, R29, UR10, RZ ;  /* 0x0000000a1d1d7c10 */ /* 0x008fca000ff5e0ff */
[----:B------:R-:W-:Y:S04]  /*148a0*/  STL [R1+0x7a0], R29 ;  /* 0x0007a01d01007387 */ /* 0x000fe80000100800 */
[----:B------:R-:W-:Y:S04]  /*148b0*/  STL [R1+0x310], R10 ;  /* 0x0003100a01007387 */ /* 0x000fe80000100800 */
[----:B------:R-:W-:Y:S04]  /*148c0*/  STL [R1+0x79c], R24 ;  /* 0x00079c1801007387 */ /* 0x000fe80000100800 */
[----:B------:R-:W-:Y:S04]  /*148d0*/  STL [R1+0x30c], R25 ;  /* 0x00030c1901007387 */ /* 0x000fe80000100800 */
[----:B------:R-:W-:Y:S04]  /*148e0*/  STL [R1+0x794], R26 ;  /* 0x0007941a01007387 */ /* 0x000fe80000100800 */
[----:B------:R-:W-:Y:S04]  /*148f0*/  STL [R1+0x308], R27 ;  /* 0x0003081b01007387 */ /* 0x000fe80000100800 */
[----:B------:R-:W-:Y:S01]  /*14900*/  STL [R1+0x78c], R18 ;  /* 0x00078c1201007387 */ /* 0x000fe20000100800 */
[----:B------:R-:W-:-:S03]  /*14910*/  IADD3.X R23, PT, PT, R23, UR4, RZ, P2, !PT ;  /* 0x0000000417177c10 */ /* 0x000fc600097fe4ff */
[----:B------:R-:W-:Y:S01]  /*14920*/  STL [R1+0x304], R19 ;  /* 0x0003041301007387 */ /* 0x000fe20000100800 */
[----:B------:R-:W-:-:S03]  /*14930*/  IADD3 R5, P2, PT, R5, UR10, RZ ;  /* 0x0000000a05057c10 */ /* 0x000fc6000ff5e0ff */
        /* <DEDUP_REMOVED lines=13> */
[----:B--2---:R-:W-:-:S03]  /*14a10*/  IADD3 R12, P2, PT, R12, UR10, RZ ;  /* 0x0000000a0c0c7c10 */ /* 0x004fc6000ff5e0ff */
[----:B------:R-:W-:Y:S04]  /*14a20*/  STL [R1+0x754], R7 ;  /* 0x0007540701007387 */ /* 0x000fe80000100800 */
[----:B------:R-:W-:Y:S04]  /*14a30*/  STL [R1+0x778], R9 ;  /* 0x0007780901007387 */ /* 0x000fe80000100800 */
[----:B------:R-:W-:Y:S04]  /*14a40*/  STL [R1+0x74c], R8 ;  /* 0x00074c0801007387 */ /* 0x000fe80000100800 */
[----:B------:R-:W-:Y:S04]  /*14a50*/  STL [R1+0x770], R13 ;  /* 0x0007700d01007387 */ /* 0x000fe80000100800 */
[----:B------:R-:W-:Y:S04]  /*14a60*/  STL [R1+0x744], R12 ;  /* 0x0007440c01007387 */ /* 0x000fe80000100800 */
[----:B0-----:R-:W2:Y:S01]  /*14a70*/  LDL.LU R0, [R1+0x72c] ;  /* 0x00072c0001007983 */ /* 0x001ea20000300800 */
[----:B------:R-:W-:-:S02]  /*14a80*/  IADD3.X R17, PT, PT, R17, UR4, RZ, P3, !PT ;  /* 0x0000000411117c10 */ /* 0x000fc40009ffe4ff */
[----:B------:R-:W-:-:S03]  /*14a90*/  IADD3 R16, P3, PT, R16, UR10, RZ ;  /* 0x0000000a10107c10 */ /* 0x000fc6000ff7e0ff */
[----:B------:R-:W-:Y:S04]  /*14aa0*/  STL [R1+0x768], R17 ;  /* 0x0007681101007387 */ /* 0x000fe80000100800 */
[----:B--2---:R0:W-:Y:S04]  /*14ab0*/  STL [R1+0x848], R0 ;  /* 0x0008480001007387 */ /* 0x0041e80000100800 */
[----:B------:R-:W-:Y:S04]  /*14ac0*/  STL [R1+0x73c], R16 ;  /* 0x00073c1001007387 */ /* 0x000fe80000100800 */
[----:B0-----:R-:W2:Y:S01]  /*14ad0*/  LDL.LU R0, [R1+0x758] ;  /* 0x0007580001007983 */ /* 0x001ea20000300800 */
[----:B------:R-:W-:-:S05]  /*14ae0*/  IADD3.X R28, PT, PT, R28, UR4, RZ, P4, !PT ;  /* 0x000000041c1c7c10 */ /* 0x000fca000a7fe4ff */
[----:B------:R-:W-:Y:S04]  /*14af0*/  STL [R1+0x760], R28 ;  /* 0x0007601c01007387 */ /* 0x000fe80000100800 */
[----:B--2---:R0:W-:Y:S04]  /*14b00*/  STL [R1+0x84c], R0 ;  /* 0x00084c0001007387 */ /* 0x0041e80000100800 */
        /* <DEDUP_REMOVED lines=29> */
[----:B--2---:R-:W-:-:S05]  /*14ce0*/  IADD3 R0, P4, PT, R0, UR10, RZ ;  /* 0x0000000a00007c10 */ /* 0x004fca000ff9e0ff */
[----:B------:R0:W-:Y:S04]  /*14cf0*/  STL [R1+0x734], R0 ;  /* 0x0007340001007387 */ /* 0x0001e80000100800 */
[----:B0-----:R-:W2:Y:S02]  /*14d00*/  LDL.LU R0, [R1+0x84c] ;  /* 0x00084c0001007983 */ /* 0x001ea40000300800 */
[----:B--2---:R-:W-:-:S05]  /*14d10*/  IADD3.X R0, PT, PT, R0, UR4, RZ, P5, !PT ;  /* 0x0000000400007c10 */ /* 0x004fca000affe4ff */
[----:B------:R0:W-:Y:S04]  /*14d20*/  STL [R1+0x758], R0 ;  /* 0x0007580001007387 */ /* 0x0001e80000100800 */
[----:B0-----:R-:W2:Y:S01]  /*14d30*/  LDL.LU R0, [R1+0x848] ;  /* 0x0008480001007983 */ /* 0x001ea20000300800 */
[----:B---3--:R-:W-:Y:S02]  /*14d40*/  IADD3.X R10, PT, PT, R10, UR4, RZ, P6, !PT ;  /* 0x000000040a0a7c10 */ /* 0x008fe4000b7fe4ff */
[----:B----4-:R-:W-:Y:S02]  /*14d50*/  IADD3 R5, P6, PT, R5, UR10, RZ ;  /* 0x0000000a05057c10 */ /* 0x010fe4000ffde0ff */
        /* <DEDUP_REMOVED lines=8> */
[----:B--2---:R-:W-:-:S05]  /*14de0*/  IADD3 R0, P5, PT, R0, UR10, RZ ;  /* 0x0000000a00007c10 */ /* 0x004fca000ffbe0ff */
[----:B------:R0:W-:Y:S04]  /*14df0*/  STL [R1+0x72c], R0 ;  /* 0x00072c0001007387 */ /* 0x0001e80000100800 */
[----:B0-----:R0:W5:Y:S04]  /*14e00*/  LDL.LU R0, [R1+0x844] ;  /* 0x0008440001007983 */ /* 0x0011680000300800 */
[----:B------:R1:W-:Y:S04]  /*14e10*/  STL [R1+0x750], R10 ;  /* 0x0007500a01007387 */ /* 0x0003e80000100800 */
[----:B-1----:R0:W5:Y:S04]  /*14e20*/  LDL.LU R10, [R1+0x840] ;  /* 0x00084000010a7983 */ /* 0x0021680000300800 */
[----:B------:R1:W-:Y:S04]  /*14e30*/  STL [R1+0x724], R5 ;  /* 0x0007240501007387 */ /* 0x0003e80000100800 */
[----:B-1----:R-:W2:Y:S04]  /*14e40*/  LDL.LU R5, [R1+0x83c] ;  /* 0x00083c0001057983 */ /* 0x002ea80000300800 */
[----:B------:R1:W-:Y:S04]  /*14e50*/  STL [R1+0x748], R2 ;  /* 0x0007480201007387 */ /* 0x0003e80000100800 */
[----:B-1----:R-:W3:Y:S04]  /*14e60*/  LDL.LU R2, [R1+0x838] ;  /* 0x0008380001027983 */ /* 0x002ee80000300800 */
[----:B------:R1:W-:Y:S04]  /*14e70*/  STL [R1+0x7b8], R4 ;  /* 0x0007b80401007387 */ /* 0x0003e80000100800 */
[----:B-1----:R-:W4:Y:S04]  /*14e80*/  LDL.LU R4, [R1+0x834] ;  /* 0x0008340001047983 */ /* 0x002f280000300800 */
[----:B------:R1:W-:Y:S04]  /*14e90*/  STL [R1+0x740], R3 ;  /* 0x0007400301007387 */ /* 0x0003e80000100800 */
[----:B-1----:R-:W2:Y:S04]  /*14ea0*/  LDL.LU R3, [R1+0x830] ;  /* 0x0008300001037983 */ /* 0x002ea80000300800 */
[----:B------:R1:W-:Y:S01]  /*14eb0*/  STL [R1+0x7c0], R8 ;  /* 0x0007c00801007387 */ /* 0x0003e20000100800 */
[----:B------:R-:W-:-:S02]  /*14ec0*/  IADD3.X R13, PT, PT, R13, UR4, RZ, P5, !PT ;  /* 0x000000040d0d7c10 */ /* 0x000fc4000affe4ff */
[----:B------:R-:W-:Y:S02]  /*14ed0*/  IADD3 R29, P5, PT, R29, UR10, RZ ;  /* 0x0000000a1d1d7c10 */ /* 0x000fe4000ffbe0ff */
[----:B------:R-:W-:Y:S01]  /*14ee0*/  IADD3.X R28, PT, PT, R28, UR4, RZ, P6, !PT ;  /* 0x000000041c1c7c10 */ /* 0x000fe2000b7fe4ff */
[----:B-1----:R0:W5:Y:S04]  /*14ef0*/  LDL.LU R8, [R1+0x82c] ;  /* 0x00082c0001087983 */ /* 0x0021680000300800 */
[----:B------:R1:W-:Y:S01]  /*14f00*/  STL [R1+0x738], R9 ;  /* 0x0007380901007387 */ /* 0x0003e20000100800 */
[----:B------:R-:W-:Y:S02]  /*14f10*/  IADD3 R24, P6, PT, R24, UR10, RZ ;  /* 0x0000000a18187c10 */ /* 0x000fe4000ffde0ff */
[----:B------:R-:W-:Y:S01]  /*14f20*/  IADD3.X R25, PT, PT, R25, UR4, RZ, P1, !PT ;  /* 0x0000000419197c10 */ /* 0x000fe20008ffe4ff */
[----:B-1----:R0:W5:Y:S04]  /*14f30*/  LDL.LU R9, [R1+0x828] ;  /* 0x0008280001097983 */ /* 0x0021680000300800 */
[----:B------:R1:W-:Y:S01]  /*14f40*/  STL [R1+0x7c8], R16 ;  /* 0x0007c81001007387 */ /* 0x0003e20000100800 */
[----:B------:R-:W-:-:S02]  /*14f50*/  IADD3 R26, P1, PT, R26, UR10, RZ ;  /* 0x0000000a1a1a7c10 */ /* 0x000fc4000ff3e0ff */
        /* <DEDUP_REMOVED lines=14> */
[----:B------:R-:W-:Y:S04]  /*15040*/  STL [R1+0x7e8], R29 ;  /* 0x0007e81d01007387 */ /* 0x000fe80000100800 */
[----:B------:R1:W-:Y:S04]  /*15050*/  STL [R1+0x720], R28 ;  /* 0x0007201c01007387 */ /* 0x0003e80000100800 */
        /* <DEDUP_REMOVED lines=8> */
[----:B------:R-:W-:Y:S01]  /*150e0*/  IADD3.X R15, PT, PT, R15, UR4, RZ, P1, !PT ;  /* 0x000000040f0f7c10 */ /* 0x000fe20008ffe4ff */
[----:B-1----:R-:W1:Y:S02]  /*150f0*/  S2R R28, SR_TID.X ;  /* 0x00000000001c7919 */ /* 0x002e640000002100 */
[----:B------:R-:W-:Y:S01]  /*15100*/  STL [R1+0x710], R21 ;  /* 0x0007101501007387 */ /* 0x000fe20000100800 */
[----:B------:R-:W-:-:S03]  /*15110*/  IADD3.X R7, PT, PT, R7, UR4, RZ, P4, !PT ;  /* 0x0000000407077c10 */ /* 0x000fc6000a7fe4ff */
[----:B------:R-:W-:Y:S01]  /*15120*/  STL [R1+0x7d4], R22 ;  /* 0x0007d41601007387 */ /* 0x000fe20000100800 */
[----:B------:R-:W-:-:S03]  /*15130*/  IADD3.X R11, PT, PT, R11, UR4, RZ, P2, !PT ;  /* 0x000000040b0b7c10 */ /* 0x000fc600097fe4ff */
[----:B------:R-:W-:Y:S01]  /*15140*/  STL [R1+0x70c], R23 ;  /* 0x00070c1701007387 */ /* 0x000fe20000100800 */
[----:B------:R-:W-:-:S03]  /*15150*/  IADD3.X R6, PT, PT, R6, UR4, RZ, P3, !PT ;  /* 0x0000000406067c10 */ /* 0x000fc60009ffe4ff */
[----:B------:R-:W-:Y:S04]  /*15160*/  STL [R1+0x708], R14 ;  /* 0x0007080e01007387 */ /* 0x000fe80000100800 */
[----:B------:R-:W-:Y:S04]  /*15170*/  STL [R1+0x7b4], R15 ;  /* 0x0007b40f01007387 */ /* 0x000fe80000100800 */
[----:B------:R3:W-:Y:S04]  /*15180*/  STL [R1+0x7cc], R7 ;  /* 0x0007cc0701007387 */ /* 0x0007e80000100800 */
[----:B------:R-:W-:Y:S01]  /*15190*/  STL [R1+0x7bc], R11 ;  /* 0x0007bc0b01007387 */ /* 0x000fe20000100800 */
[----:B------:R-:W0:Y:S03]  /*151a0*/  LDC R29, c[0x0][0x3a8] ;  /* 0x0000ea00ff1d7b82 */ /* 0x000e260000000800 */
[----:B------:R2:W-:Y:S01]  /*151b0*/  STL [R1+0x7c4], R6 ;  /* 0x0007c40601007387 */ /* 0x0005e20000100800 */
[----:B-1----:R-:W-:Y:S01]  /*151c0*/  LOP3.LUT R28, R28, 0x3f, RZ, 0xc0, !PT ;  /* 0x0000003f1c1c7812 */ /* 0x002fe200078ec0ff */
[----:B0-----:R-:W-:-:S04]  /*151d0*/  IMAD.SHL.U32 R29, R29, 0x40, RZ ;  /* 0x000000401d1d7824 */ /* 0x001fc800078e00ff */
[----:B------:R-:W-:Y:S02]  /*151e0*/  IMAD.SHL.U32 R28, R28, 0x2, RZ ;  /* 0x000000021c1c7824 */ /* 0x000fe400078e00ff */
[----:B------:R-:W-:Y:S02]  /*151f0*/  IMAD.SHL.U32 R29, R29, 0x2, RZ ;  /* 0x000000021d1d7824 */ /* 0x000fe400078e00ff */
[----:B---3--:R-:W-:Y:S02]  /*15200*/  IMAD.MOV.U32 R7, RZ, RZ, R2 ;  /* 0x000000ffff077224 */ /* 0x008fe400078e0002 */
[----:B----4-:R-:W-:Y:S02]  /*15210*/  IMAD.MOV.U32 R2, RZ, RZ, R4 ;  /* 0x000000ffff027224 */ /* 0x010fe400078e0004 */
[----:B--2---:R-:W-:Y:S02]  /*15220*/  IMAD.MOV.U32 R6, RZ, RZ, R3 ;  /* 0x000000ffff067224 */ /* 0x004fe400078e0003 */
[----:B------:R-:W-:-:S05]  /*15230*/  IMAD.MOV.U32 R3, RZ, RZ, R5 ;  /* 0x000000ffff037224 */ /* 0x000fca00078e0005 */
[----:B------:R0:W-:Y:S04]  /*15240*/  STL.64 [R1+0x1d0], R2 ;  /* 0x0001d00201007387 */ /* 0x0001e80000100a00 */
[----:B------:R0:W-:Y:S01]  /*15250*/  STL.64 [R1+0x1d8], R6 ;  /* 0x0001d80601007387 */ /* 0x0001e20000100a00 */
[----:B------:R-:W-:Y:S05]  /*15260*/  @P0 BRA `(.L_x_1) ;  /* 0xffffff0400fc0947 */ /* 0x000fea000383ffff */
[----:B0-----:R-:W2:Y:S04]  /*15270*/  LDL.LU R6, [R1+0x11c] ;  /* 0x00011c0001067983 */ /* 0x001ea80000300800 */
[----:B------:R-:W3:Y:S04]  /*15280*/  LDL.LU R7, [R1+0x118] ;  /* 0x0001180001077983 */ /* 0x000ee80000300800 */
[----:B---3--:R0:W-:Y:S04]  /*15290*/  STL [R1+0x884], R7 ;  /* 0x0008840701007387 */ /* 0x0081e80000100800 */
[----:B0-----:R-:W3:Y:S04]  /*152a0*/  LDL.LU R7, [R1+0x144] ;  /* 0x0001440001077983 */ /* 0x001ee80000300800 */
[----:B---3--:R0:W-:Y:S04]  /*152b0*/  STL [R1+0x88c], R7 ;  /* 0x00088c0701007387 */ /* 0x0081e80000100800 */
[----:B0-----:R-:W3:Y:S04]  /*152c0*/  LDL.LU R7, [R1+0x14c] ;  /* 0x00014c0001077983 */ /* 0x001ee80000300800 */
[----:B---3--:R0:W-:Y:S04]  /*152d0*/  STL [R1+0x894], R7 ;  /* 0x0008940701007387 */ /* 0x0081e80000100800 */
[----:B0-----:R-:W3:Y:S04]  /*152e0*/  LDL.LU R7, [R1+0x114] ;  /* 0x0001140001077983 */ /* 0x001ee80000300800 */
[----:B---3--:R2:W-:Y:S02]  /*152f0*/  STL [R1+0x89c], R7 ;  /* 0x00089c0701007387 */ /* 0x0085e40000100800 */
[----:B--2---:R-:W-:-:S02]  /*15300*/  IMAD.MOV.U32 R7, RZ, RZ, R6 ;  /* 0x000000ffff077224 */ /* 0x004fc400078e0006 */
[----:B------:R-:W2:Y:S04]  /*15310*/  LDL.LU R6, [R1+0x110] ;  /* 0x0001100001067983 */ /* 0x000ea80000300800 */
[----:B--2---:R0:W-:Y:S04]  /*15320*/  STL [R1+0x880], R6 ;  /* 0x0008800601007387 */ /* 0x0041e80000100800 */
[----:B0-----:R-:W2:Y:S04]  /*15330*/  LDL.LU R6, [R1+0xb8] ;  /* 0x0000b80001067983 */ /* 0x001ea80000300800 */
[----:B--2---:R0:W-:Y:S04]  /*15340*/  STL [R1+0x888], R6 ;  /* 0x0008880601007387 */ /* 0x0041e80000100800 */
[----:B0-----:R-:W2:Y:S04]  /*15350*/  LDL.LU R6, [R1+0x74] ;  /* 0x0000740001067983 */ /* 0x001ea80000300800 */
[----:B--2---:R0:W-:Y:S04]  /*15360*/  STL [R1+0x890], R6 ;  /* 0x0008900601007387 */ /* 0x0041e80000100800 */
[----:B0-----:R-:W2:Y:S04]  /*15370*/  LDL.LU R6, [R1+0x7c] ;  /* 0x00007c0001067983 */ /* 0x001ea80000300800 */
[----:B--2---:R0:W-:Y:S04]  /*15380*/  STL [R1+0x898], R6 ;  /* 0x0008980601007387 */ /* 0x0041e80000100800 */
[----:B0-----:R-:W2:Y:S04]  /*15390*/  LDL.LU R6, [R1+0xb4] ;  /* 0x0000b40001067983 */ /* 0x001ea80000300800 */
[----:B--2---:R0:W-:Y:S04]  /*153a0*/  STL [R1+0x8a0], R6 ;  /* 0x0008a00601007387 */ /* 0x0041e80000100800 */
[----:B------:R-:W2:Y:S01]  /*153b0*/  LDL.LU R5, [R1+0x148] ;  /* 0x0001480001057983 */ /* 0x000ea20000300800 */
[----:B0----5:R-:W-:-:S03]  /*153c0*/  IMAD.MOV.U32 R6, RZ, RZ, R10 ;  /* 0x000000ffff067224 */ /* 0x021fc600078e000a */
[----:B--2---:R0:W-:Y:S04]  /*153d0*/  STL [R1+0x87c], R5 ;  /* 0x00087c0501007387 */ /* 0x0041e80000100800 */
[----:B0-----:R-:W2:Y:S04]  /*153e0*/  LDL.LU R5, [R1+0xb0] ;  /* 0x0000b00001057983 */ /* 0x001ea80000300800 */
[----:B------:R-:W3:Y:S04]  /*153f0*/  LDL.LU R4, [R1+0x140] ;  /* 0x0001400001047983 */ /* 0x000ee80000300800 */
[----:B---3--:R0:W-:Y:S04]  /*15400*/  STL [R1+0x878], R4 ;  /* 0x0008780401007387 */ /* 0x0081e80000100800 */
[----:B0-----:R-:W3:Y:S04]  /*15410*/  LDL.LU R4, [R1+0x78] ;  /* 0x0000780001047983 */ /* 0x001ee80000300800 */
[----:B------:R-:W4:Y:S04]  /*15420*/  LDL.LU R11, [R1+0x138] ;  /* 0x00013800010b7983 */ /* 0x000f280000300800 */
[----:B----4-:R0:W-:Y:S04]  /*15430*/  STL [R1+0x854], R11 ;  /* 0x0008540b01007387 */ /* 0x0101e80000100800 */
[----:B0-----:R-:W4:Y:S04]  /*15440*/  LDL.LU R11, [R1+0x184] ;  /* 0x00018400010b7983 */ /* 0x001f280000300800 */
        /* <DEDUP_REMOVED lines=8> */
[----:B------:R0:W-:Y:S04]  /*154d0*/  STL [R1+0x84c], R9 ;  /* 0x00084c0901007387 */ /* 0x0001e80000100800 */
        /* <DEDUP_REMOVED lines=11> */
[----:B------:R-:W2:Y:S04]  /*15590*/  LDL.LU R10, [R1+0x130] ;  /* 0x00013000010a7983 */ /* 0x000ea80000300800 */
[----:B------:R0:W-:Y:S04]  /*155a0*/  STL [R1+0x848], R8 ;  /* 0x0008480801007387 */ /* 0x0001e80000100800 */
[----:B0-----:R-:W2:Y:S04]  /*155b0*/  LDL.LU R8, [R1+0x158] ;  /* 0x0001580001087983 */ /* 0x001ea80000300800 */
[----:B------:R-:W2:Y:S04]  /*155c0*/  LDL.LU R15, [R1+0x16c] ;  /* 0x00016c00010f7983 */ /* 0x000ea80000300800 */
[----:B--2---:R0:W-:Y:S04]  /*155d0*/  STL [R1+0x844], R15 ;  /* 0x0008440f01007387 */ /* 0x0041e80000100800 */
[----:B0-----:R-:W2:Y:S04]  /*155e0*/  LDL.LU R15, [R1+0x150] ;  /* 0x00015000010f7983 */ /* 0x001ea80000300800 */
[----:B------:R0:W-:Y:S04]  /*155f0*/  STL [R1+0x83c], R13 ;  /* 0x00083c0d01007387 */ /* 0x0001e80000100800 */
        /* <DEDUP_REMOVED lines=19> */
[----:B------:R-:W2:Y:S04]  /*15730*/  LDL.LU R22, [R1+0x1a4] ;  /* 0x0001a40001167983 */ /* 0x000ea80000300800 */
[----:B--2---:R0:W-:Y:S04]  /*15740*/  STL [R1+0x820], R22 ;  /* 0x0008201601007387 */ /* 0x0041e80000100800 */
[----:B0-----:R-:W2:Y:S04]  /*15750*/  LDL.LU R22, [R1+0x17c] ;  /* 0x00017c0001167983 */ /* 0x001ea80000300800 */
[----:B------:R-:W2:Y:S04]  /*15760*/  LDL.LU R21, [R1+0xfc] ;  /* 0x0000fc0001157983 */ /* 0x000ea80000300800 */
[----:B--2---:R0:W-:Y:S04]  /*15770*/  STL [R1+0x81c], R21 ;  /* 0x00081c1501007387 */ /* 0x0041e80000100800 */
[----:B0-----:R-:W2:Y:S04]  /*15780*/  LDL.LU R21, [R1+0x174] ;  /* 0x0001740001157983 */ /* 0x001ea80000300800 */
[----:B------:R-:W2:Y:S01]  /*15790*/  LDL.LU R28, [R1+0x1c4] ;  /* 0x0001c400011c7983 */ /* 0x000ea20000300800 */
[----:B------:R-:W-:-:S03]  /*157a0*/  F2FP.F16.F32.PACK_AB R7, R6, R7 ;  /* 0x000000070607723e */ /* 0x000fc600000000ff */
[----:B--2---:R0:W-:Y:S04]  /*157b0*/  STL [R1+0x818], R28 ;  /* 0x0008181c01007387 */ /* 0x0041e80000100800 */
[----:B0-----:R-:W2:Y:S04]  /*157c0*/  LDL.LU R28, [R1+0x1cc] ;  /* 0x0001cc00011c7983 */ /* 0x001ea80000300800 */
        /* <DEDUP_REMOVED lines=10> */
[----:B------:R0:W-:Y:S04]  /*15870*/  STL [R1+0x2c], R7 ;  /* 0x00002c0701007387 */ /* 0x0001e80000100800 */
[----:B0-----:R-:W2:Y:S02]  /*15880*/  LDL.LU R7, [R1+0x89c] ;  /* 0x00089c0001077983 */ /* 0x001ea40000300800 */
[----:B--2---:R-:W-:-:S02]  /*15890*/  F2FP.F16.F32.PACK_AB R7, R6, R7 ;  /* 0x000000070607723e */ /* 0x004fc400000000ff */
        /* <DEDUP_REMOVED lines=12> */
[----:B------:R-:W2:Y:S02]  /*15960*/  LDL.LU R6, [R1+0x880] ;  /* 0x0008800001067983 */ /* 0x000ea40000300800 */
[----:B--2---:R-:W-:Y:S02]  /*15970*/  F2FP.F16.F32.PACK_AB R6, R5, R6 ;  /* 0x000000060506723e */ /* 0x004fe400000000ff */
[----:B------:R-:W3:Y:S02]  /*15980*/  LDL.LU R5, [R1+0x87c] ;  /* 0x00087c0001057983 */ /* 0x000ee40000300800 */
[----:B---3--:R-:W-:Y:S02]  /*15990*/  F2FP.F16.F32.PACK_AB R5, R4, R5 ;  /* 0x000000050405723e */ /* 0x008fe400000000ff */
[----:B------:R-:W4:Y:S02]  /*159a0*/  LDL.LU R4, [R1+0x878] ;  /* 0x0008780001047983 */ /* 0x000f240000300800 */
[----:B----4-:R-:W-:-:S02]  /*159b0*/  F2FP.F16.F32.PACK_AB R4, R11, R4 ;  /* 0x000000040b04723e */ /* 0x010fc400000000ff */
[----:B------:R-:W2:Y:S02]  /*159c0*/  LDL.LU R11, [R1+0x874] ;  /* 0x00087400010b7983 */ /* 0x000ea40000300800 */
[----:B--2---:R-:W-:Y:S02]  /*159d0*/  F2FP.F16.F32.PACK_AB R11, R9, R11 ;  /* 0x0000000b090b723e */ /* 0x004fe400000000ff */
        /* <DEDUP_REMOVED lines=13> */
[----:B------:R0:W-:Y:S04]  /*15ab0*/  STL [R1], R11 ;  /* 0x0000000b01007387 */ /* 0x0001e80000100800 */
[----:B0-----:R-:W2:Y:S02]  /*15ac0*/  LDL.LU R11, [R1+0x854] ;  /* 0x00085400010b7983 */ /* 0x001ea40000300800 */
[----:B--2---:R-:W-:-:S02]  /*15ad0*/  F2FP.F16.F32.PACK_AB R11, R9, R11 ;  /* 0x0000000b090b723e */ /* 0x004fc400000000ff */
[----:B------:R-:W2:Y:S02]  /*15ae0*/  LDL.LU R9, [R1+0x850] ;  /* 0x0008500001097983 */ /* 0x000ea40000300800 */
[----:B--2---:R-:W-:Y:S02]  /*15af0*/  F2FP.F16.F32.PACK_AB R10, R9, R10 ;  /* 0x0000000a090a723e */ /* 0x004fe400000000ff */
[----:B------:R-:W2:Y:S02]  /*15b00*/  LDL.LU R9, [R1+0x84c] ;  /* 0x00084c0001097983 */ /* 0x000ea40000300800 */
[----:B--2---:R-:W-:Y:S02]  /*15b10*/  F2FP.F16.F32.PACK_AB R9, R8, R9 ;  /* 0x000000090809723e */ /* 0x004fe400000000ff */
[----:B------:R-:W2:Y:S02]  /*15b20*/  LDL.LU R8, [R1+0x848] ;  /* 0x0008480001087983 */ /* 0x000ea40000300800 */
        /* <DEDUP_REMOVED lines=23> */
[----:B------:R-:W2:Y:S01]  /*15ca0*/  LDL.LU R28, [R1+0x818] ;  /* 0x00081800011c7983 */ /* 0x000ea20000300800 */
[----:B------:R-:W-:Y:S02]  /*15cb0*/  F2FP.F16.F32.PACK_AB R27, R0, R27 ;  /* 0x0000001b001b723e */ /* 0x000fe400000000ff */
[----:B------:R-:W-:-:S02]  /*15cc0*/  F2FP.F16.F32.PACK_AB R26, R29, R26 ;  /* 0x0000001a1d1a723e */ /* 0x000fc400000000ff */
[----:B------:R-:W-:Y:S02]  /*15cd0*/  F2FP.F16.F32.PACK_AB R25, R3, R25 ;  /* 0x000000190319723e */ /* 0x000fe400000000ff */
[----:B------:R-:W-:Y:S02]  /*15ce0*/  F2FP.F16.F32.PACK_AB R24, R2, R24 ;  /* 0x000000180218723e */ /* 0x000fe400000000ff */
[----:B--2---:R-:W-:-:S07]  /*15cf0*/  F2FP.F16.F32.PACK_AB R20, R28, R20 ;  /* 0x000000141c14723e */ /* 0x004fce00000000ff */
.L_x_0:
[----:B------:R1:W-:Y:S01]  /*15d00*/  STL.64 [R1+0x888], R6 ;  /* 0x0008880601007387 */ /* 0x0003e20000100a00 */
[----:B-----5:R-:W2:Y:S01]  /*15d10*/  S2R R2, SR_TID.X ;  /* 0x0000000000027919 */ /* 0x020ea20000002100 */
[----:B------:R-:W3:Y:S01]  /*15d20*/  S2UR UR5, SR_CgaCtaId ;  /* 0x00000000000579c3 */ /* 0x000ee20000008800 */
[----:B------:R-:W4:Y:S01]  /*15d30*/  LDCU.128 UR12, c[0x0][0x390] ;  /* 0x00007200ff0c77ac */ /* 0x000f220008000c00 */
[----:B-1----:R-:W4:Y:S01]  /*15d40*/  LDL R6, [R1+0x2f8] ;  /* 0x0002f80001067983 */ /* 0x002f220000100800 */
[----:B------:R-:W-:Y:S01]  /*15d50*/  UMOV UR4, 0x400 ;  /* 0x0000040000047882 */ /* 0x000fe20000000000 */
[----:B------:R-:W1:Y:S02]  /*15d60*/  S2R R7, SR_TID.X ;  /* 0x0000000000077919 */ /* 0x000e640000002100 */
[----:B------:R0:W-:Y:S01]  /*15d70*/  STL.64 [R1+0x880], R4 ;  /* 0x0008800401007387 */ /* 0x0001e20000100a00 */
[----:B---3--:R-:W-:Y:S01]  /*15d80*/  ULEA UR4, UR5, UR4, 0x18 ;  /* 0x0000000405047291 */ /* 0x008fe2000f8ec0ff */
[----:B--2---:R-:W-:-:S02]  /*15d90*/  IMAD.SHL.U32 R28, R2, 0x10, RZ ;  /* 0x00000010021c7824 */ /* 0x004fc400078e00ff */
[C---:B------:R-:W-:Y:S02]  /*15da0*/  IMAD.SHL.U32 R3, R2.reuse, 0x20, RZ ;  /* 0x0000002002037824 */ /* 0x040fe400078e00ff */
[----:B------:R-:W-:Y:S01]  /*15db0*/  IMAD.SHL.U32 R29, R2, 0x8, RZ ;  /* 0x00000008021d7824 */ /* 0x000fe200078e00ff */
[----:B------:R-:W-:Y:S02]  /*15dc0*/  LOP3.LUT R28, R28, 0xf0, RZ, 0xc0, !PT ;  /* 0x000000f01c1c7812 */ /* 0x000fe400078ec0ff */
[----:B------:R-:W-:Y:S02]  /*15dd0*/  LOP3.LUT R3, R3, 0x200, RZ, 0xc0, !PT ;  /* 0x0000020003037812 */ /* 0x000fe400078ec0ff */
[----:B------:R-:W-:Y:S02]  /*15de0*/  LOP3.LUT R29, R29, 0x100, RZ, 0xc0, !PT ;  /* 0x000001001d1d7812 */ /* 0x000fe400078ec0ff */
[----:B------:R-:W-:Y:S02]  /*15df0*/  IADD3 R2, PT, PT, R3, UR4, R28 ;  /* 0x0000000403027c10 */ /* 0x000fe4000fffe01c */
[----:B-1----:R-:W-:-:S04]  /*15e00*/  LOP3.LUT R7, R7, 0x3f, RZ, 0xc0, !PT ;  /* 0x0000003f07077812 */ /* 0x002fc800078ec0ff */
[----:B0-----:R-:W-:Y:S01]  /*15e10*/  LEA R4, R7, UR4, 0x4 ;  /* 0x0000000407047c11 */ /* 0x001fe2000f8e20ff */
[----:B------:R-:W0:Y:S04]  /*15e20*/  LDCU UR4, c[0x0][0x3b8] ;  /* 0x00007700ff0477ac */ /* 0x000e280008000800 */
[----:B------:R-:W-:Y:S01]  /*15e30*/  STL [R1+0x30], R4 ;  /* 0x0000300401007387 */ /* 0x000fe20000100800 */
[----:B------:R-:W-:Y:S01]  /*15e40*/  BAR.SYNC.DEFER_BLOCKING 0x0 ;  /* 0x0000000000007b1d */ /* 0x000fe20000010000 */
[C---:B----4-:R-:W-:Y:S02]  /*15e50*/  VIADD R0, R6.reuse, 0x1 ;  /* 0x0000000106007836 */ /* 0x050fe40000000000 */
[C---:B------:R-:W-:Y:S02]  /*15e60*/  VIADD R28, R6.reuse, 0x3 ;  /* 0x00000003061c7836 */ /* 0x040fe40000000000 */
[----:B------:R-:W-:Y:S01]  /*15e70*/  VIADD R3, R6, 0x4 ;  /* 0x0000000406037836 */ /* 0x000fe20000000000 */
[----:B------:R-:W-:Y:S01]  /*15e80*/  ISETP.GE.AND P5, PT, R0, UR15, PT ;  /* 0x0000000f00007c0c */ /* 0x000fe2000bfa6270 */
[----:B------:R-:W-:Y:S01]  /*15e90*/  VIADD R0, R6, 0x2 ;  /* 0x0000000206007836 */ /* 0x000fe20000000000 */
[----:B------:R-:W-:-:S02]  /*15ea0*/  ISETP.GE.AND P3, PT, R28, UR15, PT ;  /* 0x0000000f1c007c0c */ /* 0x000fc4000bf66270 */
[----:B------:R-:W-:Y:S02]  /*15eb0*/  ISETP.GE.AND P1, PT, R3, UR15, PT ;  /* 0x0000000f03007c0c */ /* 0x000fe4000bf26270 */
[----:B------:R-:W-:Y:S01]  /*15ec0*/  ISETP.GE.AND P4, PT, R0, UR15, PT ;  /* 0x0000000f00007c0c */ /* 0x000fe2000bf86270 */
[----:B------:R-:W-:Y:S02]  /*15ed0*/  IMAD.IADD R0, R29, 0x1, R2 ;  /* 0x000000011d007824 */ /* 0x000fe400078e0202 */
[----:B------:R-:W1:Y:S03]  /*15ee0*/  LDC R29, c[0x0][0x3b4] ;  /* 0x0000ed00ff1d7b82 */ /* 0x000e660000000800 */
[----:B------:R-:W-:Y:S05]  /*15ef0*/  STSM.16.M88.4 [R0], R24 ;  /* 0x0000001800007844 */ /* 0x000fea0000000200 */
[----:B------:R-:W-:Y:S06]  /*15f00*/  BAR.SYNC.DEFER_BLOCKING 0x0 ;  /* 0x0000000000007b1d */ /* 0x000fec0000010000 */
[----:B------:R2:W3:Y:S02]  /*15f10*/  LDS.128 R24, [R4] ;  /* 0x0000000004187984 */ /* 0x0004e40000000c00 */
[----:B------:R-:W-:Y:S06]  /*15f20*/  BAR.SYNC.DEFER_BLOCKING 0x0 ;  /* 0x0000000000007b1d */ /* 0x000fec0000010000 */
[----:B--2---:R-:W2:Y:S04]  /*15f30*/  LDL.LU R4, [R1] ;  /* 0x0000000001047983 */ /* 0x004ea80000300800 */
[----:B------:R4:W-:Y:S04]  /*15f40*/  STSM.16.M88.4 [R0], R20 ;  /* 0x0000001400007844 */ /* 0x0009e80000000200 */
[----:B---3--:R-:W-:Y:S04]  /*15f50*/  STL.64 [R1+0x10], R24 ;  /* 0x0000101801007387 */ /* 0x008fe80000100a00 */
[----:B------:R-:W-:Y:S04]  /*15f60*/  STL.64 [R1+0x18], R26 ;  /* 0x0000181a01007387 */ /* 0x000fe80000100a00 */
[----:B------:R-:W2:Y:S04]  /*15f70*/  LDL.LU R5, [R1+0x4] ;  /* 0x0000040001057983 */ /* 0x000ea80000300800 */
[----:B------:R-:W2:Y:S04]  /*15f80*/  LDL.LU R6, [R1+0x8] ;  /* 0x0000080001067983 */ /* 0x000ea80000300800 */
[----:B------:R-:W2:Y:S04]  /*15f90*/  LDL.LU R7, [R1+0xc] ;  /* 0x00000c0001077983 */ /* 0x000ea80000300800 */
[----:B----4-:R-:W3:Y:S01]  /*15fa0*/  LDL R23, [R1+0x30] ;  /* 0x0000300001177983 */ /* 0x010ee20000100800 */
[----:B------:R-:W-:Y:S06]  /*15fb0*/  BAR.SYNC.DEFER_BLOCKING 0x0 ;  /* 0x0000000000007b1d */ /* 0x000fec0000010000 */
[----:B------:R-:W4:Y:S04]  /*15fc0*/  LDL R22, [R1+0x2f8] ;  /* 0x0002f80001167983 */ /* 0x000f280000100800 */
[----:B---3--:R-:W3:Y:S01]  /*15fd0*/  LDS.128 R24, [R23] ;  /* 0x0000000017187984 */ /* 0x008ee20000000c00 */
[----:B------:R-:W-:Y:S06]  /*15fe0*/  BAR.SYNC.DEFER_BLOCKING 0x0 ;  /* 0x0000000000007b1d */ /* 0x000fec0000010000 */
[----:B------:R-:W-:Y:S02]  /*15ff0*/  STSM.16.M88.4 [R0], R16 ;  /* 0x0000001000007844 */ /* 0x000fe40000000200 */
[----:B------:R-:W-:Y:S06]  /*16000*/  BAR.SYNC.DEFER_BLOCKING 0x0 ;  /* 0x0000000000007b1d */ /* 0x000fec0000010000 */
[----:B------:R-:W0:Y:S04]  /*16010*/  LDS.128 R16, [R23] ;  /* 0x0000000017107984 */ /* 0x000e280000000c00 */
[----:B---3--:R-:W-:Y:S04]  /*16020*/  STL [R1+0x858], R26 ;  /* 0x0008581a01007387 */ /* 0x008fe80000100800 */
[----:B------:R-:W-:Y:S04]  /*16030*/  STL [R1+0x84c], R27 ;  /* 0x00084c1b01007387 */ /* 0x000fe80000100800 */
[----:B------:R3:W-:Y:S01]  /*16040*/  STL [R1+0x85c], R27 ;  /* 0x00085c1b01007387 */ /* 0x0007e20000100800 */
[----:B------:R-:W-:Y:S06]  /*16050*/  BAR.SYNC.DEFER_BLOCKING 0x0 ;  /* 0x0000000000007b1d */ /* 0x000fec0000010000 */
[----:B---3--:R-:W3:Y:S04]  /*16060*/  LDL.LU R27, [R1+0x10] ;  /* 0x00001000011b7983 */ /* 0x008ee80000300800 */
[----:B0-----:R-:W-:Y:S04]  /*16070*/  STL [R1+0x838], R17 ;  /* 0x0008381101007387 */ /* 0x001fe80000100800 */
[----:B------:R-:W-:Y:S04]  /*16080*/  STL [R1+0x860], R16 ;  /* 0x0008601001007387 */ /* 0x000fe80000100800 */
[----:B------:R-:W-:Y:S04]  /*16090*/  STL [R1+0x828], R18 ;  /* 0x0008281201007387 */ /* 0x000fe80000100800 */
[----:B------:R-:W-:Y:S04]  /*160a0*/  STL [R1+0x83c], R18 ;  /* 0x00083c1201007387 */ /* 0x000fe80000100800 */
[----:B------:R-:W-:Y:S04]  /*160b0*/  STL [R1+0x864], R18 ;  /* 0x0008641201007387 */ /* 0x000fe80000100800 */
[----:B------:R0:W-:Y:S04]  /*160c0*/  STL [R1+0x824], R19 ;  /* 0x0008241301007387 */ /* 0x0001e80000100800 */
[----:B0-----:R-:W3:Y:S04]  /*160d0*/  LDL R19, [R1+0x7ec] ;  /* 0x0007ec0001137983 */ /* 0x001ee80000100800 */
[----:B------:R-:W-:Y:S01]  /*160e0*/  STSM.16.M88.4 [R0], R12 ;  /* 0x0000000c00007844 */ /* 0x000fe20000000200 */
[----:B------:R-:W-:Y:S06]  /*160f0*/  BAR.SYNC.DEFER_BLOCKING 0x0 ;  /* 0x0000000000007b1d */ /* 0x000fec0000010000 */
[----:B------:R-:W0:Y:S02]  /*16100*/  LDS.128 R12, [R23] ;  /* 0x00000000170c7984 */ /* 0x000e240000000c00 */
[----:B------:R-:W-:Y:S06]  /*16110*/  BAR.SYNC.DEFER_BLOCKING 0x0 ;  /* 0x0000000000007b1d */ /* 0x000fec0000010000 */
[----:B------:R-:W-:Y:S02]  /*16120*/  STSM.16.M88.4 [R0], R8 ;  /* 0x0000000800007844 */ /* 0x000fe40000000200 */
[----:B------:R-:W-:Y:S06]  /*16130*/  BAR.SYNC.DEFER_BLOCKING 0x0 ;  /* 0x0000000000007b1d */ /* 0x000fec0000010000 */
[----:B------:R-:W1:Y:S02]  /*16140*/  LDS.128 R8, [R23] ;  /* 0x0000000017087984 */ /* 0x000e640000000c00 */
[----:B------:R-:W-:Y:S06]  /*16150*/  BAR.SYNC.DEFER_BLOCKING 0x0 ;  /* 0x0000000000007b1d */ /* 0x000fec0000010000 */
[----:B0-----:R-:W-:Y:S04]  /*16160*/  STL.64 [R1+0x840], R12 ;  /* 0x0008400c01007387 */ /* 0x001fe80000100a00 */
[----:B--2---:R-:W-:Y:S04]  /*16170*/  STSM.16.M88.4 [R0], R4 ;  /* 0x0000000400007844 */ /* 0x004fe80000000200 */
[----:B------:R-:W-:Y:S04]  /*16180*/  STL.64 [R1+0x850], R12 ;  /* 0x0008500c01007387 */ /* 0x000fe80000100a00 */
[----:B------:R-:W-:Y:S04]  /*16190*/  STL.64 [R1+0x830], R14 ;  /* 0x0008300e01007387 */ /* 0x000fe80000100a00 */
[----:B------:R-:W-:Y:S04]  /*161a0*/  STL [R1+0x848], R14 ;  /* 0x0008480e01007387 */ /* 0x000fe80000100800 */
[----:B------:R-:W-:Y:S04]  /*161b0*/  STL [R1+0x868], R14 ;  /* 0x0008680e01007387 */ /* 0x000fe80000100800 */
[----:B---3--:R0:W-:Y:S01]  /*161c0*/  STL.64 [R1+0x878], R18 ;  /* 0x0008781201007387 */ /* 0x0081e20000100a00 */
[----:B------:R-:W-:Y:S01]  /*161d0*/  BAR.SYNC.DEFER_BLOCKING 0x0 ;  /* 0x0000000000007b1d */ /* 0x000fe20000010000 */
[C---:B------:R-:W-:Y:S01]  /*161e0*/  ISETP.GE.AND P0, PT, R19.reuse, UR14, PT ;  /* 0x0000000e13007c0c */ /* 0x040fe2000bf06270 */
[----:B-1----:R-:W-:-:S04]  /*161f0*/  IMAD R28, R19, R29, RZ ;  /* 0x0000001d131c7224 */ /* 0x002fc800078e02ff */
[----:B------:R-:W2:Y:S04]  /*16200*/  LDL.LU R16, [R1+0x20] ;  /* 0x0000200001107983 */ /* 0x000ea80000300800 */
[----:B------:R-:W2:Y:S01]  /*16210*/  LDL.LU R17, [R1+0x24] ;  /* 0x0000240001117983 */ /* 0x000ea20000300800 */
[----:B----4-:R-:W-:-:S03]  /*16220*/  ISETP.LT.AND P0, PT, R22, UR15, !P0 ;  /* 0x0000000f16007c0c */ /* 0x010fc6000c701270 */
[----:B0-----:R-:W2:Y:S04]  /*16230*/  LDL.LU R18, [R1+0x28] ;  /* 0x0000280001127983 */ /* 0x001ea80000300800 */
[----:B------:R-:W2:Y:S04]  /*16240*/  LDL.LU R19, [R1+0x2c] ;  /* 0x00002c0001137983 */ /* 0x000ea80000300800 */
[----:B------:R0:W-:Y:S04]  /*16250*/  STL.64 [R1+0x870], R10 ;  /* 0x0008700a01007387 */ /* 0x0001e80000100a00 */
[----:B------:R-:W3:Y:S04]  /*16260*/  LDL.LU.64 R6, [R1+0x888] ;  /* 0x0008880001067983 */ /* 0x000ee80000300a00 */
[----:B------:R-:W3:Y:S01]  /*16270*/  LDL.LU.64 R4, [R1+0x880] ;  /* 0x0008800001047983 */ /* 0x000ee20000300a00 */
[----:B0-----:R-:W-:-:S03]  /*16280*/  IMAD R10, R22, UR4, RZ ;  /* 0x00000004160a7c24 */ /* 0x001fc6000f8e02ff */
[----:B------:R-:W0:Y:S01]  /*16290*/  LDS.128 R20, [R23] ;  /* 0x0000000017147984 */ /* 0x000e220000000c00 */
[----:B------:R-:W-:Y:S06]  /*162a0*/  BAR.SYNC.DEFER_BLOCKING 0x0 ;  /* 0x0000000000007b1d */ /* 0x000fec0000010000 */
[----:B0-----:R0:W-:Y:S04]  /*162b0*/  STL [R1+0x820], R23 ;  /* 0x0008201701007387 */ /* 0x0011e80000100800 */
[----:B0-----:R-:W4:Y:S04]  /*162c0*/  LDL.LU R23, [R1+0x30] ;  /* 0x0000300001177983 */ /* 0x001f280000300800 */
[----:B------:R-:W2:Y:S04]  /*162d0*/  LDL.LU R26, [R1+0x14] ;  /* 0x00001400011a7983 */ /* 0x000ea80000300800 */
[----:B---3--:R-:W-:Y:S01]  /*162e0*/  STSM.16.M88.4 [R0], R4 ;  /* 0x0000000400007844 */ /* 0x008fe20000000200 */
[----:B------:R-:W-:Y:S06]  /*162f0*/  BAR.SYNC.DEFER_BLOCKING 0x0 ;  /* 0x0000000000007b1d */ /* 0x000fec0000010000 */
[----:B----4-:R-:W0:Y:S02]  /*16300*/  LDS.128 R4, [R23] ;  /* 0x0000000017047984 */ /* 0x010e240000000c00 */
[----:B------:R-:W-:Y:S06]  /*16310*/  BAR.SYNC.DEFER_BLOCKING 0x0 ;  /* 0x0000000000007b1d */ /* 0x000fec0000010000 */
[----:B--2---:R-:W-:Y:S04]  /*16320*/  STSM.16.M88.4 [R0], R16 ;  /* 0x0000001000007844 */ /* 0x004fe80000000200 */
[----:B0-----:R0:W-:Y:S04]  /*16330*/  STL [R1+0x81c], R6 ;  /* 0x00081c0601007387 */ /* 0x0011e80000100800 */
[----:B0-----:R-:W2:Y:S04]  /*16340*/  LDL.LU R6, [R1+0x2f8] ;  /* 0x0002f80001067983 */ /* 0x001ea80000300800 */
[----:B------:R0:W-:Y:S04]  /*16350*/  STL [R1+0x818], R7 ;  /* 0x0008180701007387 */ /* 0x0001e80000100800 */
[----:B0-----:R-:W3:Y:S04]  /*16360*/  LDL.LU R7, [R1+0x7f0] ;  /* 0x0007f00001077983 */ /* 0x001ee80000300800 */
[----:B------:R-:W4:Y:S01]  /*16370*/  LDL.LU.64 R18, [R1+0x878] ;  /* 0x0008780001127983 */ /* 0x000f220000300a00 */
[----:B------:R-:W-:Y:S01]  /*16380*/  BAR.SYNC.DEFER_BLOCKING 0x0 ;  /* 0x0000000000007b1d */ /* 0x000fe20000010000 */
[----:B------:R-:W-:Y:S01]  /*16390*/  LEA R2, P2, R28, UR12, 0x1 ;  /* 0x0000000c1c027c11 */ /* 0x000fe2000f8408ff */
[----:B------:R-:W-:-:S03]  /*163a0*/  IMAD R29, R29, 0x40, R28 ;  /* 0x000000401d1d7824 */ /* 0x000fc600078e021c */
[----:B------:R-:W-:Y:S02]  /*163b0*/  LEA.HI.X.SX32 R3, R28, UR13, 0x1, P2 ;  /* 0x0000000d1c037c11 */ /* 0x000fe400090f0eff */
[----:B------:R-:W-:-:S04]  /*163c0*/  LEA R28, P6, R29, UR12, 0x1 ;  /* 0x0000000c1d1c7c11 */ /* 0x000fc8000f8c08ff */
[----:B------:R-:W-:Y:S01]  /*163d0*/  LEA.HI.X.SX32 R29, R29, UR13, 0x1, P6 ;  /* 0x0000000d1d1d7c11 */ /* 0x000fe2000b0f0eff */
[----:B------:R-:W-:-:S04]  /*163e0*/  IMAD.WIDE R14, R10, 0x2, R2 ;  /* 0x000000020a0e7825 */ /* 0x000fc800078e0202 */
[C---:B------:R-:W-:Y:S02]  /*163f0*/  VIADD R0, R10.reuse, UR4 ;  /* 0x000000040a007c36 */ /* 0x040fe40008000000 */
[----:B------:R-:W-:Y:S01]  /*16400*/  IMAD.WIDE R10, R10, 0x2, R28 ;  /* 0x000000020a0a7825 */ /* 0x000fe200078e021c */
[----:B------:R0:W-:Y:S03]  /*16410*/  @P0 STG.E.U16 desc[UR8][R14.64], R27 ;  /* 0x0000001b0e000986 */ /* 0x0001e6000c101508 */
[----:B0-----:R-:W-:Y:S01]  /*16420*/  IMAD.WIDE R14, R0, 0x2, R2 ;  /* 0x00000002000e7825 */ /* 0x001fe200078e0202 */
[----:B--2---:R-:W-:-:S04]  /*16430*/  ISETP.GE.AND P2, PT, R6, UR15, PT ;  /* 0x0000000f06007c0c */ /* 0x004fc8000bf46270 */
[----:B---3--:R-:W-:Y:S02]  /*16440*/  ISETP.LT.AND P2, PT, R7, UR14, !P2 ;  /* 0x0000000e07007c0c */ /* 0x008fe4000d741270 */
[----:B----4-:R-:W-:Y:S02]  /*16450*/  ISETP.LT.AND P6, PT, R19, UR14, !P5 ;  /* 0x0000000e13007c0c */ /* 0x010fe4000efc1270 */
[----:B------:R-:W-:-:S09]  /*16460*/  PRMT R18, R27, 0x7632, R18 ;  /* 0x000076321b127816 */ /* 0x000fd20000000012 */
[----:B------:R0:W-:Y:S04]  /*16470*/  @P2 STG.E.U16 desc[UR8][R10.64], R18 ;  /* 0x000000120a002986 */ /* 0x0001e8000c101508 */
[----:B------:R1:W-:Y:S04]  /*16480*/  @P6 STG.E.U16 desc[UR8][R14.64], R24 ;  /* 0x000000180e006986 */ /* 0x0003e8000c101508 */
[----:B0-----:R-:W2:Y:S04]  /*16490*/  LDL.LU.64 R10, [R1+0x870] ;  /* 0x00087000010a7983 */ /* 0x001ea80000300a00 */
[----:B-1----:R-:W3:Y:S01]  /*164a0*/  LDL.LU R14, [R1+0x868] ;  /* 0x00086800010e7983 */ /* 0x002ee20000300800 */
[----:B------:R-:W-:Y:S01]  /*164b0*/  ISETP.LT.AND P5, PT, R7, UR14, !P5 ;  /* 0x0000000e07007c0c */ /* 0x000fe2000efa1270 */
[----:B------:R-:W-:Y:S01]  /*164c0*/  IMAD.WIDE R16, R0, 0x2, R28 ;  /* 0x0000000200107825 */ /* 0x000fe200078e021c */
[----:B------:R-:W-:Y:S01]  /*164d0*/  ISETP.LT.AND P0, PT, R19, UR14, !P4 ;  /* 0x0000000e13007c0c */ /* 0x000fe2000e701270 */
[----:B------:R-:W4:Y:S01]  /*164e0*/  LDL.LU R15, [R1+0x18] ;  /* 0x00001800010f7983 */ /* 0x000f220000300800 */
[----:B------:R-:W-:Y:S01]  /*164f0*/  PRMT R12, R24, 0x7632, R12 ;  /* 0x00007632180c7816 */ /* 0x000fe2000000000c */
[----:B------:R-:W-:Y:S01]  /*16500*/  VIADD R13, R6, 0x5 ;  /* 0x00000005060d7836 */ /* 0x000fe20000000000 */
[----:B------:R-:W-:Y:S01]  /*16510*/  ISETP.LT.AND P4, PT, R7, UR14, !P4 ;  /* 0x0000000e07007c0c */ /* 0x000fe2000e781270 */
[----:B------:R-:W-:-:S02]  /*16520*/  VIADD R0, R0, UR4 ;  /* 0x0000000400007c36 */ /* 0x000fc40008000000 */
[----:B------:R-:W-:Y:S01]  /*16530*/  VIADD R24, R6, 0x6 ;  /* 0x0000000606187836 */ /* 0x000fe20000000000 */
[----:B------:R-:W-:-:S03]  /*16540*/  ISETP.GE.AND P2, PT, R13, UR15, PT ;  /* 0x0000000f0d007c0c */ /* 0x000fc6000bf46270 */
[----:B------:R0:W-:Y:S01]  /*16550*/  @P5 STG.E.U16 desc[UR8][R16.64], R12 ;  /* 0x0000000c10005986 */ /* 0x0001e2000c101508 */
[----:B------:R-:W-:Y:S02]  /*16560*/  ISETP.LT.AND P5, PT, R19, UR14, !P3 ;  /* 0x0000000e13007c0c */ /* 0x000fe4000dfa1270 */
[----:B------:R-:W-:Y:S01]  /*16570*/  ISETP.GE.AND P6, PT, R24, UR15, PT ;  /* 0x0000000f18007c0c */ /* 0x000fe2000bfc6270 */
[----:B------:R-:W-:Y:S02]  /*16580*/  VIADD R24, R0, UR4 ;  /* 0x0000000400187c36 */ /* 0x000fe40008000000 */
[----:B------:R-:W-:Y:S02]  /*16590*/  VIADD R18, R6, 0x7 ;  /* 0x0000000706127836 */ /* 0x000fe40000000000 */
[----:B0-----:R-:W-:-:S04]  /*165a0*/  IMAD.WIDE R12, R0, 0x2, R2 ;  /* 0x00000002000c7825 */ /* 0x001fc800078e0202 */
[----:B------:R-:W-:Y:S01]  /*165b0*/  IMAD.WIDE R16, R0, 0x2, R28 ;  /* 0x0000000200107825 */ /* 0x000fe200078e021c */
[----:B------:R0:W-:Y:S01]  /*165c0*/  @P0 STG.E.U16 desc[UR8][R12.64], R26 ;  /* 0x0000001a0c000986 */ /* 0x0001e2000c101508 */
[----:B------:R-:W-:-:S03]  /*165d0*/  ISETP.GE.AND P0, PT, R18, UR15, PT ;  /* 0x0000000f12007c0c */ /* 0x000fc6000bf06270 */
[----:B------:R-:W2:Y:S01]  /*165e0*/  LDL.LU R18, [R1+0x864] ;  /* 0x0008640001127983 */ /* 0x000ea20000300800 */
[----:B---3--:R-:W-:Y:S01]  /*165f0*/  PRMT R14, R26, 0x7632, R14 ;  /* 0x000076321a0e7816 */ /* 0x008fe2000000000e */
[----:B0-----:R-:W-:-:S04]  /*16600*/  IMAD.WIDE R26, R24, 0x2, R2 ;  /* 0x00000002181a7825 */ /* 0x001fc800078e0202 */
[----:B------:R0:W-:Y:S04]  /*16610*/  @P4 STG.E.U16 desc[UR8][R16.64], R14 ;  /* 0x0000000e10004986 */ /* 0x0001e8000c101508 */
[----:B------:R1:W-:Y:S04]  /*16620*/  @P5 STG.E.U16 desc[UR8][R26.64], R25 ;  /* 0x000000191a005986 */ /* 0x0003e8000c101508 */
[----:B0-----:R-:W3:Y:S04]  /*16630*/  LDL.LU R16, [R1+0x860] ;  /* 0x0008600001107983 */ /* 0x001ee80000300800 */
[----:B------:R-:W2:Y:S04]  /*16640*/  LDL.LU R17, [R1+0x1c] ;  /* 0x00001c0001117983 */ /* 0x000ea80000300800 */
[----:B-1----:R-:W2:Y:S01]  /*16650*/  LDL.LU R27, [R1+0x85c] ;  /* 0x00085c00011b7983 */ /* 0x002ea20000300800 */
[----:B------:R-:W-:-:S02]  /*16660*/  ISETP.LT.AND P3, PT, R7, UR14, !P3 ;  /* 0x0000000e07007c0c */ /* 0x000fc4000df61270 */
[----:B------:R-:W-:Y:S01]  /*16670*/  ISETP.LT.AND P4, PT, R19, UR14, !P1 ;  /* 0x0000000e13007c0c */ /* 0x000fe2000cf81270 */
[----:B------:R-:W-:Y:S01]  /*16680*/  IMAD.WIDE R12, R24, 0x2, R28 ;  /* 0x00000002180c7825 */ /* 0x000fe200078e021c */
[----:B------:R-:W-:-:S03]  /*16690*/  PRMT R0, R25, 0x7632, R0 ;  /* 0x0000763219007816 */ /* 0x000fc60000000000 */
[----:B------:R-:W-:Y:S02]  /*166a0*/  VIADD R24, R24, UR4 ;  /* 0x0000000418187c36 */ /* 0x000fe40008000000 */
[----:B------:R-:W-:-:S04]  /*166b0*/  VIADD R26, R6, 0x8 ;  /* 0x00000008061a7836 */ /* 0x000fc80000000000 */
[----:B------:R0:W-:Y:S01]  /*166c0*/  @P3 STG.E.U16 desc[UR8][R12.64], R0 ;  /* 0x000000000c003986 */ /* 0x0001e2000c101508 */
[----:B------:R-:W-:-:S03]  /*166d0*/  ISETP.GE.AND P5, PT, R26, UR15, PT ;  /* 0x0000000f1a007c0c */ /* 0x000fc6000bfa6270 */
[----:B------:R-:W3:Y:S01]  /*166e0*/  LDL.LU R26, [R1+0x858] ;  /* 0x00085800011a7983 */ /* 0x000ee20000300800 */
[----:B------:R-:W-:Y:S01]  /*166f0*/  ISETP.LT.AND P1, PT, R7, UR14, !P1 ;  /* 0x0000000e07007c0c */ /* 0x000fe2000cf21270 */
[----:B0-----:R-:W-:-:S05]  /*16700*/  IMAD.WIDE R12, R24, 0x2, R2 ;  /* 0x00000002180c7825 */ /* 0x001fca00078e0202 */
[----:B----4-:R0:W-:Y:S01]  /*16710*/  @P4 STG.E.U16 desc[UR8][R12.64], R15 ;  /* 0x0000000f0c004986 */ /* 0x0101e2000c101508 */
[C---:B------:R-:W-:Y:S02]  /*16720*/  VIADD R0, R24.reuse, UR4 ;  /* 0x0000000418007c36 */ /* 0x040fe40008000000 */
[----:B------:R-:W-:Y:S01]  /*16730*/  IMAD.WIDE R24, R24, 0x2, R28 ;  /* 0x0000000218187825 */ /* 0x000fe200078e021c */
[----:B0-----:R-:W4:Y:S01]  /*16740*/  LDL.LU.64 R12, [R1+0x850] ;  /* 0x00085000010c7983 */ /* 0x001f220000300a00 */
[----:B--2---:R-:W-:-:S05]  /*16750*/  PRMT R27, R15, 0x7632, R27 ;  /* 0x000076320f1b7816 */ /* 0x004fca000000001b */
[----:B------:R0:W-:Y:S04]  /*16760*/  @P1 STG.E.U16 desc[UR8][R24.64], R27 ;  /* 0x0000001b18001986 */ /* 0x0001e8000c101508 */
[----:B0-----:R-:W2:Y:S01]  /*16770*/  LDL.LU R27, [R1+0x84c] ;  /* 0x00084c00011b7983 */ /* 0x001ea20000300800 */
[----:B------:R-:W-:Y:S01]  /*16780*/  ISETP.LT.AND P3, PT, R19, UR14, !P2 ;  /* 0x0000000e13007c0c */ /* 0x000fe2000d761270 */
[----:B------:R-:W-:Y:S01]  /*16790*/  VIADD R14, R6, 0x9 ;  /* 0x00000009060e7836 */ /* 0x000fe20000000000 */
[----:B------:R-:W-:Y:S01]  /*167a0*/  ISETP.LT.AND P2, PT, R7, UR14, !P2 ;  /* 0x0000000e07007c0c */ /* 0x000fe2000d741270 */
[----:B------:R-:W-:Y:S01]  /*167b0*/  IMAD.WIDE R24, R0, 0x2, R28 ;  /* 0x0000000200187825 */ /* 0x000fe200078e021c */
[----:B------:R-:W-:Y:S02]  /*167c0*/  ISETP.LT.AND P1, PT, R19, UR14, !P6 ;  /* 0x0000000e13007c0c */ /* 0x000fe4000f721270 */
[----:B------:R-:W-:Y:S01]  /*167d0*/  ISETP.GE.AND P4, PT, R14, UR15, PT ;  /* 0x0000000f0e007c0c */ /* 0x000fe2000bf86270 */
[----:B------:R-:W-:Y:S01]  /*167e0*/  IMAD.WIDE R14, R0, 0x2, R2 ;  /* 0x00000002000e7825 */ /* 0x000fe200078e0202 */
[----:B------:R-:W-:-:S03]  /*167f0*/  ISETP.LT.AND P6, PT, R7, UR14, !P6 ;  /* 0x0000000e07007c0c */ /* 0x000fc6000f7c1270 */
[----:B------:R-:W-:Y:S02]  /*16800*/  VIADD R0, R0, UR4 ;  /* 0x0000000400007c36 */ /* 0x000fe40008000000 */
[----:B---3--:R0:W-:Y:S01]  /*16810*/  @P3 STG.E.U16 desc[UR8][R14.64], R26 ;  /* 0x0000001a0e003986 */ /* 0x0081e2000c101508 */
[----:B----4-:R-:W-:Y:S01]  /*16820*/  PRMT R13, R26, 0x7632, R13 ;  /* 0x000076321a0d7816 */ /* 0x010fe2000000000d */
[----:B0-----:R-:W-:Y:S01]  /*16830*/  IMAD.WIDE R14, R0, 0x2, R2 ;  /* 0x00000002000e7825 */ /* 0x001fe200078e0202 */
[----:B------:R-:W-:-:S03]  /*16840*/  PRMT R12, R17, 0x7632, R12 ;  /* 0x00007632110c7816 */ /* 0x000fc6000000000c */
[----:B------:R0:W-:Y:S01]  /*16850*/  @P2 STG.E.U16 desc[UR8][R24.64], R13 ;  /* 0x0000000d18002986 */ /* 0x0001e2000c101508 */
[----:B------:R-:W-:Y:S02]  /*16860*/  ISETP.LT.AND P2, PT, R19, UR14, !P0 ;  /* 0x0000000e13007c0c */ /* 0x000fe4000c741270 */
[----:B------:R-:W-:Y:S01]  /*16870*/  ISETP.LT.AND P0, PT, R7, UR14, !P0 ;  /* 0x0000000e07007c0c */ /* 0x000fe2000c701270 */
[----:B------:R1:W-:Y:S01]  /*16880*/  @P1 STG.E.U16 desc[UR8][R14.64], R17 ;  /* 0x000000110e001986 */ /* 0x0003e2000c101508 */
[----:B0-----:R-:W-:-:S04]  /*16890*/  IMAD.WIDE R24, R0, 0x2, R28 ;  /* 0x0000000200187825 */ /* 0x001fc800078e021c */
[----:B------:R-:W-:Y:S01]  /*168a0*/  VIADD R13, R6, 0xb ;  /* 0x0000000b060d7836 */ /* 0x000fe20000000000 */
[----:B-1----:R-:W3:Y:S01]  /*168b0*/  LDL.LU R14, [R1+0x848] ;  /* 0x00084800010e7983 */ /* 0x002ee20000300800 */
[----:B------:R-:W-:-:S03]  /*168c0*/  VIADD R0, R0, UR4 ;  /* 0x0000000400007c36 */ /* 0x000fc60008000000 */
[----:B------:R0:W-:Y:S01]  /*168d0*/  @P6 STG.E.U16 desc[UR8][R24.64], R12 ;  /* 0x0000000c18006986 */ /* 0x0001e2000c101508 */
[----:B------:R-:W-:Y:S01]  /*168e0*/  ISETP.GE.AND P1, PT, R13, UR15, PT ;  /* 0x0000000f0d007c0c */ /* 0x000fe2000bf26270 */
[----:B0-----:R-:W-:-:S04]  /*168f0*/  IMAD.WIDE R24, R0, 0x2, R2 ;  /* 0x0000000200187825 */ /* 0x001fc800078e0202 */
[----:B------:R-:W-:-:S04]  /*16900*/  IMAD.WIDE R12, R0, 0x2, R28 ;  /* 0x00000002000c7825 */ /* 0x000fc800078e021c */
[----:B------:R-:W-:Y:S01]  /*16910*/  VIADD R17, R6, 0xc ;  /* 0x0000000c06117836 */ /* 0x000fe20000000000 */
[----:B--2---:R-:W-:Y:S01]  /*16920*/  PRMT R18, R27, 0x7632, R18 ;  /* 0x000076321b127816 */ /* 0x004fe20000000012 */
[----:B------:R-:W-:Y:S04]  /*16930*/  @P2 STG.E.U16 desc[UR8][R24.64], R27 ;  /* 0x0000001b18002986 */ /* 0x000fe8000c101508 */
[----:B------:R0:W-:Y:S04]  /*16940*/  @P0 STG.E.U16 desc[UR8][R12.64], R18 ;  /* 0x000000120c000986 */ /* 0x0001e8000c101508 */
[----:B0-----:R-:W2:Y:S04]  /*16950*/  LDL.LU.64 R12, [R1+0x840] ;  /* 0x00084000010c7983 */ /* 0x001ea80000300a00 */
[----:B------:R-:W4:Y:S01]  /*16960*/  LDL.LU R18, [R1+0x83c] ;  /* 0x00083c0001127983 */ /* 0x000f220000300800 */
[----:B------:R-:W-:-:S03]  /*16970*/  ISETP.GE.AND P0, PT, R17, UR15, PT ;  /* 0x0000000f11007c0c */ /* 0x000fc6000bf06270 */
[----:B------:R-:W4:Y:S01]  /*16980*/  LDL.LU R17, [R1+0x838] ;  /* 0x0008380001117983 */ /* 0x000f220000300800 */
[----:B------:R-:W-:Y:S02]  /*16990*/  ISETP.LT.AND P6, PT, R19, UR14, !P5 ;  /* 0x0000000e13007c0c */ /* 0x000fe4000efc1270 */
[----:B------:R-:W-:Y:S01]  /*169a0*/  ISETP.LT.AND P5, PT, R7, UR14, !P5 ;  /* 0x0000000e07007c0c */ /* 0x000fe2000efa1270 */
[----:B------:R-:W-:Y:S02]  /*169b0*/  VIADD R26, R6, 0xa ;  /* 0x0000000a061a7836 */ /* 0x000fe40000000000 */
[----:B------:R-:W-:Y:S01]  /*169c0*/  VIADD R15, R0, UR4 ;  /* 0x00000004000f7c36 */ /* 0x000fe20008000000 */
[----:B------:R-:W-:Y:S02]  /*169d0*/  ISETP.LT.AND P2, PT, R19, UR14, !P4 ;  /* 0x0000000e13007c0c */ /* 0x000fe4000e741270 */
[----:B------:R-:W-:Y:S01]  /*169e0*/  ISETP.LT.AND P4, PT, R7, UR14, !P4 ;  /* 0x0000000e07007c0c */ /* 0x000fe2000e781270 */
[----:B------:R-:W-:Y:S01]  /*169f0*/  IMAD.WIDE R24, R15, 0x2, R2 ;  /* 0x000000020f187825 */ /* 0x000fe200078e0202 */
[----:B------:R-:W-:-:S03]  /*16a00*/  ISETP.GE.AND P3, PT, R26, UR15, PT ;  /* 0x0000000f1a007c0c */ /* 0x000fc6000bf66270 */
[C---:B------:R-:W-:Y:S01]  /*16a10*/  IMAD.WIDE R26, R15.reuse, 0x2, R28 ;  /* 0x000000020f1a7825 */ /* 0x040fe200078e021c */
[----:B------:R0:W-:Y:S03]  /*16a20*/  @P6 STG.E.U16 desc[UR8][R24.64], R16 ;  /* 0x0000001018006986 */ /* 0x0001e6000c101508 */
[----:B------:R-:W-:Y:S01]  /*16a30*/  VIADD R0, R15, UR4 ;  /* 0x000000040f007c36 */ /* 0x000fe20008000000 */
[----:B---3--:R-:W-:-:S03]  /*16a40*/  PRMT R14, R16, 0x7632, R14 ;  /* 0x00007632100e7816 */ /* 0x008fc6000000000e */
[----:B0-----:R-:W-:Y:S02]  /*16a50*/  IMAD.WIDE R24, R0, 0x2, R2 ;  /* 0x0000000200187825 */ /* 0x001fe400078e0202 */
[----:B------:R0:W-:Y:S01]  /*16a60*/  @P5 STG.E.U16 desc[UR8][R26.64], R14 ;  /* 0x0000000e1a005986 */ /* 0x0001e2000c101508 */
[----:B------:R-:W-:Y:S01]  /*16a70*/  ISETP.LT.AND P5, PT, R19, UR14, !P3 ;  /* 0x0000000e13007c0c */ /* 0x000fe2000dfa1270 */
[----:B------:R-:W-:Y:S01]  /*16a80*/  VIADD R16, R6, 0xd ;  /* 0x0000000d06107836 */ /* 0x000fe20000000000 */
[----:B------:R-:W-:Y:S01]  /*16a90*/  ISETP.LT.AND P3, PT, R7, UR14, !P3 ;  /* 0x0000000e07007c0c */ /* 0x000fe2000df61270 */
[----:B0-----:R-:W-:-:S03]  /*16aa0*/  IMAD.WIDE R14, R0, 0x2, R28 ;  /* 0x00000002000e7825 */ /* 0x001fc600078e021c */
[----:B------:R-:W-:Y:S01]  /*16ab0*/  ISETP.GE.AND P6, PT, R16, UR15, PT ;  /* 0x0000000f10007c0c */ /* 0x000fe2000bfc6270 */
[----:B------:R-:W-:-:S04]  /*16ac0*/  VIADD R16, R0, UR4 ;  /* 0x0000000400107c36 */ /* 0x000fc80008000000 */
[----:B------:R-:W-:Y:S01]  /*16ad0*/  IMAD.WIDE R26, R16, 0x2, R28 ;  /* 0x00000002101a7825 */ /* 0x000fe200078e021c */
[----:B--2---:R0:W-:Y:S01]  /*16ae0*/  @P2 STG.E.U16 desc[UR8][R24.64], R12 ;  /* 0x0000000c18002986 */ /* 0x0041e2000c101508 */
[----:B----4-:R-:W-:-:S05]  /*16af0*/  PRMT R18, R12, 0x7632, R18 ;  /* 0x000076320c127816 */ /* 0x010fca0000000012 */
[----:B------:R1:W-:Y:S01]  /*16b00*/  @P4 STG.E.U16 desc[UR8][R14.64], R18 ;  /* 0x000000120e004986 */ /* 0x0003e2000c101508 */
[----:B------:R-:W-:Y:S01]  /*16b10*/  PRMT R0, R17, 0x7632, R0 ;  /* 0x0000763211007816 */ /* 0x000fe20000000000 */
[----:B0-----:R-:W-:Y:S02]  /*16b20*/  IMAD.WIDE R24, R16, 0x2, R2 ;  /* 0x0000000210187825 */ /* 0x001fe400078e0202 */
[----:B-1----:R-:W2:Y:S04]  /*16b30*/  LDL.LU.64 R14, [R1+0x830] ;  /* 0x00083000010e7983 */ /* 0x002ea80000300a00 */
[----:B------:R-:W3:Y:S04]  /*16b40*/  LDL.LU R18, [R1+0x828] ;  /* 0x0008280001127983 */ /* 0x000ee80000300800 */
[----:B------:R-:W-:Y:S04]  /*16b50*/  @P5 STG.E.U16 desc[UR8][R24.64], R17 ;  /* 0x0000001118005986 */ /* 0x000fe8000c101508 */
[----:B------:R0:W-:Y:S01]  /*16b60*/  @P3 STG.E.U16 desc[UR8][R26.64], R0 ;  /* 0x000000001a003986 */ /* 0x0001e2000c101508 */
[----:B------:R-:W-:-:S02]  /*16b70*/  ISETP.LT.AND P4, PT, R19, UR14, !P1 ;  /* 0x0000000e13007c0c */ /* 0x000fc4000cf81270 */
[----:B------:R-:W-:Y:S01]  /*16b80*/  ISETP.LT.AND P5, PT, R19, UR14, !P0 ;  /* 0x0000000e13007c0c */ /* 0x000fe2000c7a1270 */
[----:B0-----:R-:W-:-:S05]  /*16b90*/  VIADD R26, R6, 0xf ;  /* 0x0000000f061a7836 */ /* 0x001fca0000000000 */
[----:B------:R-:W-:Y:S01]  /*16ba0*/  ISETP.GE.AND P3, PT, R26, UR15, PT ;  /* 0x0000000f1a007c0c */ /* 0x000fe2000bf66270 */
[----:B------:R-:W-:Y:S02]  /*16bb0*/  IMAD.MOV.U32 R26, RZ, RZ, R19 ;  /* 0x000000ffff1a7224 */ /* 0x000fe400078e0013 */
[----:B------:R-:W4:Y:S01]  /*16bc0*/  LDL.LU R19, [R1+0x824] ;  /* 0x0008240001137983 */ /* 0x000f220000300800 */
[C---:B------:R-:W-:Y:S01]  /*16bd0*/  ISETP.LT.AND P1, PT, R7.reuse, UR14, !P1 ;  /* 0x0000000e07007c0c */ /* 0x040fe2000cf21270 */
[----:B------:R-:W-:Y:S02]  /*16be0*/  VIADD R12, R6, 0xe ;  /* 0x0000000e060c7836 */ /* 0x000fe40000000000 */
[----:B------:R-:W-:Y:S01]  /*16bf0*/  VIADD R24, R16, UR4 ;  /* 0x0000000410187c36 */ /* 0x000fe20008000000 */
[----:B------:R-:W-:Y:S02]  /*16c00*/  ISETP.LT.AND P0, PT, R7, UR14, !P0 ;  /* 0x0000000e07007c0c */ /* 0x000fe4000c701270 */
[----:B------:R-:W-:Y:S01]  /*16c10*/  ISETP.GE.AND P2, PT, R12, UR15, PT ;  /* 0x0000000f0c007c0c */ /* 0x000fe2000bf46270 */
[----:B------:R-:W-:Y:S01]  /*16c20*/  IMAD.WIDE R16, R24, 0x2, R2 ;  /* 0x0000000218107825 */ /* 0x000fe200078e0202 */
[----:B------:R-:W-:-:S03]  /*16c30*/  PRMT R27, R13, 0x7632, R27 ;  /* 0x000076320d1b7816 */ /* 0x000fc6000000001b */
[----:B------:R-:W-:Y:S02]  /*16c40*/  VIADD R0, R24, UR4 ;  /* 0x0000000418007c36 */ /* 0x000fe40008000000 */
[----:B------:R-:W-:Y:S02]  /*16c50*/  VIADD R12, R6, 0x10 ;  /* 0x00000010060c7836 */ /* 0x000fe40000000000 */
[----:B------:R-:W-:Y:S01]  /*16c60*/  IMAD.WIDE R24, R24, 0x2, R28 ;  /* 0x0000000218187825 */ /* 0x000fe200078e021c */
[----:B------:R0:W-:Y:S02]  /*16c70*/  @P4 STG.E.U16 desc[UR8][R16.64], R13 ;  /* 0x0000000d10004986 */ /* 0x0001e4000c101508 */
[----:B------:R-:W-:Y:S02]  /*16c80*/  ISETP.GE.AND P4, PT, R12, UR15, PT ;  /* 0x0000000f0c007c0c */ /* 0x000fe4000bf86270 */
[----:B------:R1:W-:Y:S01]  /*16c90*/  @P1 STG.E.U16 desc[UR8][R24.64], R27 ;  /* 0x0000001b18001986 */ /* 0x0003e2000c101508 */
[----:B------:R-:W-:-:S02]  /*16ca0*/  ISETP.LT.AND P1, PT, R26, UR14, !P6 ;  /* 0x0000000e1a007c0c */ /* 0x000fc4000f721270 */
[----:B------:R-:W-:Y:S01]  /*16cb0*/  ISETP.LT.AND P6, PT, R7, UR14, !P6 ;  /* 0x0000000e07007c0c */ /* 0x000fe2000f7c1270 */
[----:B0-----:R-:W-:-:S04]  /*16cc0*/  IMAD.WIDE R12, R0, 0x2, R2 ;  /* 0x00000002000c7825 */ /* 0x001fc800078e0202 */
[----:B------:R-:W-:-:S04]  /*16cd0*/  IMAD.WIDE R16, R0, 0x2, R28 ;  /* 0x0000000200107825 */ /* 0x000fc800078e021c */
[----:B------:R-:W-:Y:S01]  /*16ce0*/  VIADD R0, R0, UR4 ;  /* 0x0000000400007c36 */ /* 0x000fe20008000000 */
[----:B-1----:R-:W-:Y:S02]  /*16cf0*/  PRMT R27, R20, 0x7632, R27 ;  /* 0x00007632141b7816 */ /* 0x002fe4000000001b */
[----:B---3--:R-:W-:Y:S01]  /*16d00*/  PRMT R24, R18, 0x7632, R24 ;  /* 0x0000763212187816 */ /* 0x008fe20000000018 */
[----:B------:R0:W-:Y:S01]  /*16d10*/  @P5 STG.E.U16 desc[UR8][R12.64], R18 ;  /* 0x000000120c005986 */ /* 0x0001e2000c101508 */
[----:B------:R-:W-:-:S03]  /*16d20*/  ISETP.LT.AND P5, PT, R26, UR14, !P2 ;  /* 0x0000000e1a007c0c */ /* 0x000fc6000d7a1270 */
[----:B------:R1:W-:Y:S01]  /*16d30*/  @P0 STG.E.U16 desc[UR8][R16.64], R24 ;  /* 0x0000001810000986 */ /* 0x0003e2000c101508 */
[----:B--2---:R-:W-:Y:S01]  /*16d40*/  PRMT R25, R14, 0x7632, R25 ;  /* 0x000076320e197816 */ /* 0x004fe20000000019 */
[----:B0-----:R-:W-:Y:S02]  /*16d50*/  VIADD R18, R6, 0x11 ;  /* 0x0000001106127836 */ /* 0x001fe40000000000 */
[----:B------:R-:W-:-:S04]  /*16d60*/  IMAD.WIDE R12, R0, 0x2, R28 ;  /* 0x00000002000c7825 */ /* 0x000fc800078e021c */
[----:B-1----:R-:W-:Y:S01]  /*16d70*/  IMAD.WIDE R16, R0, 0x2, R2 ;  /* 0x0000000200107825 */ /* 0x002fe200078e0202 */
[----:B------:R-:W-:-:S03]  /*16d80*/  ISETP.GE.AND P0, PT, R18, UR15, PT ;  /* 0x0000000f12007c0c */ /* 0x000fc6000bf06270 */
[----:B------:R-:W-:Y:S01]  /*16d90*/  VIADD R18, R0, UR4 ;  /* 0x0000000400127c36 */ /* 0x000fe20008000000 */
[----:B------:R-:W-:Y:S01]  /*16da0*/  @P1 STG.E.U16 desc[UR8][R16.64], R14 ;  /* 0x0000000e10001986 */ /* 0x000fe2000c101508 */
[----:B------:R-:W-:-:S03]  /*16db0*/  ISETP.LT.AND P2, PT, R7, UR14, !P2 ;  /* 0x0000000e07007c0c */ /* 0x000fc6000d741270 */
[----:B------:R0:W-:Y:S01]  /*16dc0*/  @P6 STG.E.U16 desc[UR8][R12.64], R25 ;  /* 0x000000190c006986 */ /* 0x0001e2000c101508 */
[----:B------:R-:W-:Y:S02]  /*16dd0*/  ISETP.LT.AND P6, PT, R26, UR14, !P3 ;  /* 0x0000000e1a007c0c */ /* 0x000fe4000dfc1270 */
[----:B------:R-:W-:Y:S01]  /*16de0*/  ISETP.LT.AND P3, PT, R7, UR14, !P3 ;  /* 0x0000000e07007c0c */ /* 0x000fe2000df61270 */
[C---:B------:R-:W-:Y:S02]  /*16df0*/  VIADD R0, R18.reuse, UR4 ;  /* 0x0000000412007c36 */ /* 0x040fe40008000000 */
[----:B0-----:R-:W-:Y:S01]  /*16e00*/  IMAD.WIDE R12, R18, 0x2, R2 ;  /* 0x00000002120c7825 */ /* 0x001fe200078e0202 */
[----:B----4-:R-:W-:-:S04]  /*16e10*/  PRMT R14, R19, 0x7632, R14 ;  /* 0x00007632130e7816 */ /* 0x010fc8000000000e */
[----:B------:R0:W-:Y:S01]  /*16e20*/  @P5 STG.E.U16 desc[UR8][R12.64], R19 ;  /* 0x000000130c005986 */ /* 0x0001e2000c101508 */
[----:B------:R-:W-:Y:S01]  /*16e30*/  IMAD.WIDE R16, R0, 0x2, R2 ;  /* 0x0000000200107825 */ /* 0x000fe200078e0202 */
[----:B------:R-:W-:-:S03]  /*16e40*/  PRMT R25, R15, 0x7632, R25 ;  /* 0x000076320f197816 */ /* 0x000fc60000000019 */
[----:B------:R-:W-:Y:S01]  /*16e50*/  VIADD R24, R6, 0x12 ;  /* 0x0000001206187836 */ /* 0x000fe20000000000 */
[----:B------:R-:W-:Y:S01]  /*16e60*/  ISETP.LT.AND P5, PT, R26, UR14, !P4 ;  /* 0x0000000e1a007c0c */ /* 0x000fe2000e7a1270 */
[----:B0-----:R-:W-:-:S04]  /*16e70*/  IMAD.WIDE R12, R18, 0x2, R28 ;  /* 0x00000002120c7825 */ /* 0x001fc800078e021c */
[----:B------:R-:W-:Y:S01]  /*16e80*/  IMAD.WIDE R18, R0, 0x2, R28 ;  /* 0x0000000200127825 */ /* 0x000fe200078e021c */
[----:B------:R-:W-:Y:S01]  /*16e90*/  @P2 STG.E.U16 desc[UR8][R12.64], R14 ;  /* 0x0000000e0c002986 */ /* 0x000fe2000c101508 */
[----:B------:R-:W-:-:S03]  /*16ea0*/  ISETP.GE.AND P1, PT, R24, UR15, PT ;  /* 0x0000000f18007c0c */ /* 0x000fc6000bf26270 */
[----:B------:R-:W-:Y:S01]  /*16eb0*/  @P6 STG.E.U16 desc[UR8][R16.64], R15 ;  /* 0x0000000f10006986 */ /* 0x000fe2000c101508 */
[----:B------:R-:W-:-:S03]  /*16ec0*/  VIADD R24, R6, 0x13 ;  /* 0x0000001306187836 */ /* 0x000fc60000000000 */
[----:B------:R0:W-:Y:S01]  /*16ed0*/  @P3 STG.E.U16 desc[UR8][R18.64], R25 ;  /* 0x0000001912003986 */ /* 0x0001e2000c101508 */
[----:B------:R-:W-:Y:S01]  /*16ee0*/  VIADD R0, R0, UR4 ;  /* 0x0000000400007c36 */ /* 0x000fe20008000000 */
[----:B------:R-:W-:Y:S02]  /*16ef0*/  ISETP.LT.AND P4, PT, R7, UR14, !P4 ;  /* 0x0000000e07007c0c */ /* 0x000fe4000e781270 */
[----:B------:R-:W-:Y:S01]  /*16f00*/  ISETP.GE.AND P2, PT, R24, UR15, PT ;  /* 0x0000000f18007c0c */ /* 0x000fe2000bf46270 */
[----:B------:R-:W-:Y:S02]  /*16f10*/  VIADD R24, R6, 0x14 ;  /* 0x0000001406187836 */ /* 0x000fe40000000000 */
[----:B0-----:R-:W-:Y:S02]  /*16f20*/  IMAD.MOV.U32 R19, RZ, RZ, R26 ;  /* 0x000000ffff137224 */ /* 0x001fe400078e001a */
[----:B------:R-:W-:-:S03]  /*16f30*/  IMAD.WIDE R12, R0, 0x2, R2 ;  /* 0x00000002000c7825 */ /* 0x000fc600078e0202 */
[----:B------:R-:W-:Y:S01]  /*16f40*/  ISETP.LT.AND P6, PT, R19, UR14, !P0 ;  /* 0x0000000e13007c0c */ /* 0x000fe2000c7c1270 */
[----:B------:R-:W-:Y:S01]  /*16f50*/  VIADD R18, R0, UR4 ;  /* 0x0000000400127c36 */ /* 0x000fe20008000000 */
[----:B------:R-:W-:Y:S01]  /*16f60*/  ISETP.GE.AND P3, PT, R24, UR15, PT ;  /* 0x0000000f18007c0c */ /* 0x000fe2000bf66270 */
[----:B------:R0:W-:Y:S01]  /*16f70*/  @P5 STG.E.U16 desc[UR8][R12.64], R8 ;  /* 0x000000080c005986 */ /* 0x0001e2000c101508 */
[----:B------:R-:W-:Y:S01]  /*16f80*/  PRMT R24, R8, 0x7632, R24 ;  /* 0x0000763208187816 */ /* 0x000fe20000000018 */
[----:B------:R-:W-:-:S04]  /*16f90*/  IMAD.WIDE R14, R18, 0x2, R2 ;  /* 0x00000002120e7825 */ /* 0x000fc800078e0202 */
[----:B0-----:R-:W-:-:S05]  /*16fa0*/  IMAD.WIDE R12, R0, 0x2, R28 ;  /* 0x00000002000c7825 */ /* 0x001fca00078e021c */
[----:B------:R-:W-:Y:S04]  /*16fb0*/  @P4 STG.E.U16 desc[UR8][R12.64], R24 ;  /* 0x000000180c004986 */ /* 0x000fe8000c101508 */
[----:B------:R0:W-:Y:S01]  /*16fc0*/  @P6 STG.E.U16 desc[UR8][R14.64], R20 ;  /* 0x000000140e006986 */ /* 0x0001e2000c101508 */
[----:B------:R-:W-:Y:S01]  /*16fd0*/  ISETP.LT.AND P0, PT, R7, UR14, !P0 ;  /* 0x0000000e07007c0c */ /* 0x000fe2000c701270 */
[----:B------:R-:W-:Y:S02]  /*16fe0*/  VIADD R25, R18, UR4 ;  /* 0x0000000412197c36 */ /* 0x000fe40008000000 */
[----:B0-----:R-:W-:-:S05]  /*16ff0*/  IMAD.MOV.U32 R20, RZ, RZ, R19 ;  /* 0x000000ffff147224 */ /* 0x001fca00078e0013 */
[C---:B------:R-:W-:Y:S02]  /*17000*/  ISETP.LT.AND P4, PT, R20.reuse, UR14, !P1 ;  /* 0x0000000e14007c0c */ /* 0x040fe4000cf81270 */
[----:B------:R-:W-:Y:S02]  /*17010*/  ISETP.LT.AND P1, PT, R7, UR14, !P1 ;  /* 0x0000000e07007c0c */ /* 0x000fe4000cf21270 */
[----:B------:R-:W-:Y:S01]  /*17020*/  ISETP.LT.AND P6, PT, R20, UR14, !P2 ;  /* 0x0000000e14007c0c */ /* 0x000fe2000d7c1270 */
[----:B------:R-:W-:-:S04]  /*17030*/  IMAD.WIDE R16, R18, 0x2, R28 ;  /* 0x0000000212107825 */ /* 0x000fc800078e021c */
[C---:B------:R-:W-:Y:S01]  /*17040*/  IMAD.WIDE R12, R25.reuse, 0x2, R2 ;  /* 0x00000002190c7825 */ /* 0x040fe200078e0202 */
[----:B------:R0:W-:Y:S03]  /*17050*/  @P0 STG.E.U16 desc[UR8][R16.64], R27 ;  /* 0x0000001b10000986 */ /* 0x0001e6000c101508 */
[----:B------:R-:W-:Y:S01]  /*17060*/  VIADD R19, R25, UR4 ;  /* 0x0000000419137c36 */ /* 0x000fe20008000000 */
[----:B------:R-:W-:Y:S01]  /*17070*/  PRMT R24, R9, 0x7632, R24 ;  /* 0x0000763209187816 */ /* 0x000fe20000000018 */
[----:B------:R-:W-:Y:S01]  /*17080*/  IMAD.WIDE R14, R25, 0x2, R28 ;  /* 0x00000002190e7825 */ /* 0x000fe200078e021c */
[----:B------:R1:W-:Y:S01]  /*17090*/  @P4 STG.E.U16 desc[UR8][R12.64], R9 ;  /* 0x000000090c004986 */ /* 0x0003e2000c101508 */
[----:B------:R-:W-:Y:S02]  /*170a0*/  ISETP.LT.AND P2, PT, R7, UR14, !P2 ;  /* 0x0000000e07007c0c */ /* 0x000fe4000d741270 */
[----:B0-----:R-:W-:Y:S01]  /*170b0*/  IMAD.WIDE R16, R19, 0x2, R2 ;  /* 0x0000000213107825 */ /* 0x001fe200078e0202 */
[----:B------:R0:W-:Y:S03]  /*170c0*/  @P1 STG.E.U16 desc[UR8][R14.64], R24 ;  /* 0x000000180e001986 */ /* 0x0001e6000c101508 */
[----:B-1----:R-:W-:Y:S01]  /*170d0*/  IMAD.MOV.U32 R12, RZ, RZ, R20 ;  /* 0x000000ffff0c7224 */ /* 0x002fe200078e0014 */
[----:B------:R1:W-:Y:S01]  /*170e0*/  @P6 STG.E.U16 desc[UR8][R16.64], R21 ;  /* 0x0000001510006986 */ /* 0x0003e2000c101508 */
[----:B------:R-:W-:-:S03]  /*170f0*/  VIADD R8, R6, 0x17 ;  /* 0x0000001706087836 */ /* 0x000fc60000000000 */
[----:B------:R-:W-:Y:S02]  /*17100*/  ISETP.LT.AND P6, PT, R12, UR14, !P3 ;  /* 0x0000000e0c007c0c */ /* 0x000fe4000dfc1270 */
[----:B------:R-:W-:Y:S01]  /*17110*/  ISETP.LT.AND P3, PT, R7, UR14, !P3 ;  /* 0x0000000e07007c0c */ /* 0x000fe2000df61270 */
[----:B------:R-:W-:Y:S02]  /*17120*/  VIADD R26, R6, 0x15 ;  /* 0x00000015061a7836 */ /* 0x000fe40000000000 */
[C---:B------:R-:W-:Y:S01]  /*17130*/  VIADD R27, R19.reuse, UR4 ;  /* 0x00000004131b7c36 */ /* 0x040fe20008000000 */
[----:B------:R-:W-:Y:S01]  /*17140*/  ISETP.GE.AND P4, PT, R8, UR15, PT ;  /* 0x0000000f08007c0c */ /* 0x000fe2000bf86270 */
[----:B------:R-:W-:Y:S01]  /*17150*/  IMAD.WIDE R8, R19, 0x2, R28 ;  /* 0x0000000213087825 */ /* 0x000fe200078e021c */
[----:B------:R-:W-:Y:S02]  /*17160*/  PRMT R13, R21, 0x7632, R13 ;  /* 0x00007632150d7816 */ /* 0x000fe4000000000d */
[----:B------:R-:W-:Y:S01]  /*17170*/  ISETP.GE.AND P5, PT, R26, UR15, PT ;  /* 0x0000000f1a007c0c */ /* 0x000fe2000bfa6270 */
[----:B------:R-:W-:Y:S01]  /*17180*/  IMAD.WIDE R18, R27, 0x2, R2 ;  /* 0x000000021b127825 */ /* 0x000fe200078e0202 */
[----:B------:R-:W-:-:S03]  /*17190*/  PRMT R26, R10, 0x7632, R26 ;  /* 0x000076320a1a7816 */ /* 0x000fc6000000001a */
[----:B0-----:R-:W-:Y:S01]  /*171a0*/  IMAD.WIDE R24, R27, 0x2, R28 ;  /* 0x000000021b187825 */ /* 0x001fe200078e021c */
[----:B------:R0:W-:Y:S04]  /*171b0*/  @P2 STG.E.U16 desc[UR8][R8.64], R13 ;  /* 0x0000000d08002986 */ /* 0x0001e8000c101508 */
[----:B------:R-:W-:Y:S01]  /*171c0*/  @P6 STG.E.U16 desc[UR8][R18.64], R10 ;  /* 0x0000000a12006986 */ /* 0x000fe2000c101508 */
[----:B------:R-:W-:-:S03]  /*171d0*/  VIADD R0, R6, 0x16 ;  /* 0x0000001606007836 */ /* 0x000fc60000000000 */
[----:B------:R2:W-:Y:S01]  /*171e0*/  @P3 STG.E.U16 desc[UR8][R24.64], R26 ;  /* 0x0000001a18003986 */ /* 0x0005e2000c101508 */
[----:B------:R-:W-:Y:S01]  /*171f0*/  ISETP.LT.AND P3, PT, R12, UR14, !P5 ;  /* 0x0000000e0c007c0c */ /* 0x000fe2000ef61270 */
[----:B-1----:R-:W-:Y:S01]  /*17200*/  VIADD R17, R27, UR4 ;  /* 0x000000041b117c36 */ /* 0x002fe20008000000 */
[----:B------:R-:W-:-:S03]  /*17210*/  ISETP.GE.AND P0, PT, R0, UR15, PT ;  /* 0x0000000f00007c0c */ /* 0x000fc6000bf06270 */
[----:B0-----:R-:W-:Y:S01]  /*17220*/  IMAD.WIDE R8, R17, 0x2, R2 ;  /* 0x0000000211087825 */ /* 0x001fe200078e0202 */
[----:B------:R-:W-:Y:S02]  /*17230*/  ISETP.LT.AND P6, PT, R12, UR14, !P0 ;  /* 0x0000000e0c007c0c */ /* 0x000fe4000c7c1270 */
[----:B------:R0:W1:Y:S01]  /*17240*/  LDS.128 R12, [R23] ;  /* 0x00000000170c7984 */ /* 0x0000620000000c00 */
[----:B--2---:R-:W-:-:S04]  /*17250*/  PRMT R24, R22, 0x7632, R24 ;  /* 0x0000763216187816 */ /* 0x004fc80000000018 */
[----:B------:R2:W-:Y:S04]  /*17260*/  @P3 STG.E.U16 desc[UR8][R8.64], R22 ;  /* 0x0000001608003986 */ /* 0x0005e8000c101508 */
[----:B0-----:R-:W3:Y:S04]  /*17270*/  LDL.LU R23, [R1+0x820] ;  /* 0x0008200001177983 */ /* 0x001ee80000300800 */
[----:B--2---:R-:W2:Y:S01]  /*17280*/  LDL.LU R22, [R1+0x7ec] ;  /* 0x0007ec0001167983 */ /* 0x004ea20000300800 */
[----:B------:R-:W-:Y:S01]  /*17290*/  ISETP.LT.AND P5, PT, R7, UR14, !P5 ;  /* 0x0000000e07007c0c */ /* 0x000fe2000efa1270 */
[----:B------:R-:W-:-:S05]  /*172a0*/  VIADD R0, R6, 0x18 ;  /* 0x0000001806007836 */ /* 0x000fca0000000000 */
[----:B------:R-:W-:Y:S01]  /*172b0*/  ISETP.GE.AND P1, PT, R0, UR15, PT ;  /* 0x0000000f00007c0c */ /* 0x000fe2000bf26270 */
[C---:B------:R-:W-:Y:S02]  /*172c0*/  VIADD R0, R17.reuse, UR4 ;  /* 0x0000000411007c36 */ /* 0x040fe40008000000 */
[----:B------:R-:W-:Y:S01]  /*172d0*/  IMAD.WIDE R16, R17, 0x2, R28 ;  /* 0x0000000211107825 */ /* 0x000fe200078e021c */
[----:B------:R-:W-:-:S03]  /*172e0*/  ISETP.LT.AND P0, PT, R7, UR14, !P0 ;  /* 0x0000000e07007c0c */ /* 0x000fc6000c701270 */
[----:B------:R-:W-:Y:S01]  /*172f0*/  VIADD R20, R6, 0x19 ;  /* 0x0000001906147836 */ /* 0x000fe20000000000 */
[----:B------:R-:W-:Y:S01]  /*17300*/  @P5 STG.E.U16 desc[UR8][R16.64], R24 ;  /* 0x0000001810005986 */ /* 0x000fe2000c101508 */
[----:B------:R-:W-:-:S03]  /*17310*/  IMAD.WIDE R18, R0, 0x2, R2 ;  /* 0x0000000200127825 */ /* 0x000fc600078e0202 */
[----:B------:R-:W-:Y:S01]  /*17320*/  ISETP.GE.AND P2, PT, R20, UR15, PT ;  /* 0x0000000f14007c0c */ /* 0x000fe2000bf46270 */
[----:B------:R-:W-:Y:S02]  /*17330*/  VIADD R10, R6, 0x1a ;  /* 0x0000001a060a7836 */ /* 0x000fe40000000000 */
[C---:B------:R-:W-:Y:S01]  /*17340*/  IMAD.WIDE R20, R0.reuse, 0x2, R28 ;  /* 0x0000000200147825 */ /* 0x040fe200078e021c */
[----:B------:R0:W-:Y:S03]  /*17350*/  @P6 STG.E.U16 desc[UR8][R18.64], R11 ;  /* 0x0000000b12006986 */ /* 0x0001e6000c101508 */
[----:B------:R-:W-:Y:S01]  /*17360*/  VIADD R0, R0, UR4 ;  /* 0x0000000400007c36 */ /* 0x000fe20008000000 */
[----:B------:R-:W-:Y:S02]  /*17370*/  PRMT R25, R11, 0x7632, R25 ;  /* 0x000076320b197816 */ /* 0x000fe40000000019 */
[----:B------:R-:W-:Y:S01]  /*17380*/  ISETP.GE.AND P3, PT, R10, UR15, PT ;  /* 0x0000000f0a007c0c */ /* 0x000fe2000bf66270 */
[----:B------:R-:W-:-:S02]  /*17390*/  IMAD.WIDE R8, R0, 0x2, R2 ;  /* 0x0000000200087825 */ /* 0x000fc400078e0202 */
[----:B------:R4:W-:Y:S02]  /*173a0*/  @P0 STG.E.U16 desc[UR8][R20.64], R25 ;  /* 0x0000001914000986 */ /* 0x0009e4000c101508 */
[----:B------:R-:W-:Y:S02]  /*173b0*/  VIADD R27, R0, UR4 ;  /* 0x00000004001b7c36 */ /* 0x000fe40008000000 */
[----:B0-----:R-:W-:Y:S02]  /*173c0*/  VIADD R18, R6, 0x1c ;  /* 0x0000001c06127836 */ /* 0x001fe40000000000 */
[----:B------:R-:W-:-:S04]  /*173d0*/  IMAD.WIDE R10, R0, 0x2, R28 ;  /* 0x00000002000a7825 */ /* 0x000fc800078e021c */
[----:B------:R-:W-:-:S04]  /*173e0*/  IMAD.WIDE R16, R27, 0x2, R2 ;  /* 0x000000021b107825 */ /* 0x000fc800078e0202 */
[C---:B------:R-:W-:Y:S02]  /*173f0*/  VIADD R0, R6.reuse, 0x1d ;  /* 0x0000001d06007836 */ /* 0x040fe40000000000 */
[C---:B------:R-:W-:Y:S02]  /*17400*/  VIADD R26, R6.reuse, 0x1b ;  /* 0x0000001b061a7836 */ /* 0x040fe40000000000 */
[----:B----4-:R-:W-:Y:S01]  /*17410*/  VIADD R20, R6, 0x1e ;  /* 0x0000001e06147836 */ /* 0x010fe20000000000 */
[C---:B--2---:R-:W-:Y:S02]  /*17420*/  ISETP.LT.AND P5, PT, R22.reuse, UR14, !P4 ;  /* 0x0000000e16007c0c */ /* 0x044fe4000e7a1270 */
[C---:B------:R-:W-:Y:S02]  /*17430*/  ISETP.LT.AND P4, PT, R7.reuse, UR14, !P4 ;  /* 0x0000000e07007c0c */ /* 0x040fe4000e781270 */
[----:B------:R-:W-:Y:S02]  /*17440*/  ISETP.LT.AND P6, PT, R22, UR14, !P1 ;  /* 0x0000000e16007c0c */ /* 0x000fe4000cfc1270 */
[----:B------:R-:W-:-:S02]  /*17450*/  ISETP.LT.AND P1, PT, R7, UR14, !P1 ;  /* 0x0000000e07007c0c */ /* 0x000fc4000cf21270 */
[----:B---3--:R-:W-:-:S05]  /*17460*/  PRMT R19, R23, 0x7632, R19 ;  /* 0x0000763217137816 */ /* 0x008fca0000000013 */
[----:B------:R0:W-:Y:S01]  /*17470*/  @P5 STG.E.U16 desc[UR8][R8.64], R23 ;  /* 0x0000001708005986 */ /* 0x0001e2000c101508 */
[----:B------:R-:W-:-:S03]  /*17480*/  ISETP.GE.AND P5, PT, R18, UR15, PT ;  /* 0x0000000f12007c0c */ /* 0x000fc6000bfa6270 */
[----:B------:R2:W-:Y:S04]  /*17490*/  @P4 STG.E.U16 desc[UR8][R10.64], R19 ;  /* 0x000000130a004986 */ /* 0x0005e8000c101508 */
[----:B------:R1:W-:Y:S01]  /*174a0*/  @P6 STG.E.U16 desc[UR8][R16.64], R4 ;  /* 0x0000000410006986 */ /* 0x0003e2000c101508 */
[----:B0-----:R-:W-:Y:S01]  /*174b0*/  PRMT R9, R4, 0x7632, R9 ;  /* 0x0000763204097816 */ /* 0x001fe20000000009 */
[----:B--2---:R-:W-:-:S05]  /*174c0*/  IMAD.WIDE R18, R27, 0x2, R28 ;  /* 0x000000021b127825 */ /* 0x004fca00078e021c */
[----:B------:R0:W-:Y:S01]  /*174d0*/  @P1 STG.E.U16 desc[UR8][R18.64], R9 ;  /* 0x0000000912001986 */ /* 0x0001e2000c101508 */
[----:B------:R-:W-:Y:S01]  /*174e0*/  ISETP.GE.AND P1, PT, R0, UR15, PT ;  /* 0x0000000f00007c0c */ /* 0x000fe2000bf26270 */
[----:B------:R-:W-:Y:S02]  /*174f0*/  VIADD R0, R6, 0x1f ;  /* 0x0000001f06007836 */ /* 0x000fe40000000000 */
[----:B------:R-:W2:Y:S01]  /*17500*/  LDL.LU R6, [R1+0x81c] ;  /* 0x00081c0001067983 */ /* 0x000ea20000300800 */
[C---:B------:R-:W-:Y:S02]  /*17510*/  ISETP.LT.AND P4, PT, R22.reuse, UR14, !P2 ;  /* 0x0000000e16007c0c */ /* 0x040fe4000d781270 */
[----:B------:R-:W-:Y:S01]  /*17520*/  ISETP.LT.AND P2, PT, R7, UR14, !P2 ;  /* 0x0000000e07007c0c */ /* 0x000fe2000d741270 */
[----:B------:R-:W-:Y:S01]  /*17530*/  VIADD R27, R27, UR4 ;  /* 0x000000041b1b7c36 */ /* 0x000fe20008000000 */
[----:B------:R-:W-:-:S03]  /*17540*/  ISETP.LT.AND P6, PT, R22, UR14, !P3 ;  /* 0x0000000e16007c0c */ /* 0x000fc6000dfc1270 */
[C---:B------:R-:W-:Y:S01]  /*17550*/  VIADD R21, R27.reuse, UR4 ;  /* 0x000000041b157c36 */ /* 0x040fe20008000000 */
[----:B-1----:R-:W-:Y:S01]  /*17560*/  PRMT R4, R12, 0x7632, R4 ;  /* 0x000076320c047816 */ /* 0x002fe20000000004 */
[----:B0-----:R-:W-:Y:S01]  /*17570*/  IMAD.WIDE R8, R27, 0x2, R2 ;  /* 0x000000021b087825 */ /* 0x001fe200078e0202 */
[----:B------:R-:W-:-:S03]  /*17580*/  ISETP.GE.AND P0, PT, R26, UR15, PT ;  /* 0x0000000f1a007c0c */ /* 0x000fc6000bf06270 */
[----:B------:R-:W-:Y:S01]  /*17590*/  IMAD.WIDE R10, R27, 0x2, R28 ;  /* 0x000000021b0a7825 */ /* 0x000fe200078e021c */
[----:B------:R0:W-:Y:S01]  /*175a0*/  @P4 STG.E.U16 desc[UR8][R8.64], R12 ;  /* 0x0000000c08004986 */ /* 0x0001e2000c101508 */
[----:B------:R-:W-:Y:S02]  /*175b0*/  ISETP.LT.AND P3, PT, R7, UR14, !P3 ;  /* 0x0000000e07007c0c */ /* 0x000fe4000df61270 */
[----:B------:R-:W-:Y:S01]  /*175c0*/  IMAD.WIDE R16, R21, 0x2, R2 ;  /* 0x0000000215107825 */ /* 0x000fe200078e0202 */
[----:B------:R1:W-:Y:S01]  /*175d0*/  @P2 STG.E.U16 desc[UR8][R10.64], R4 ;  /* 0x000000040a002986 */ /* 0x0003e2000c101508 */
[C---:B------:R-:W-:Y:S02]  /*175e0*/  ISETP.LT.AND P2, PT, R22.reuse, UR14, !P0 ;  /* 0x0000000e16007c0c */ /* 0x040fe4000c741270 */
[----:B------:R-:W-:Y:S01]  /*175f0*/  ISETP.LT.AND P0, PT, R7, UR14, !P0 ;  /* 0x0000000e07007c0c */ /* 0x000fe2000c701270 */
[----:B------:R3:W-:Y:S01]  /*17600*/  @P6 STG.E.U16 desc[UR8][R16.64], R5 ;  /* 0x0000000510006986 */ /* 0x0007e2000c101508 */
[----:B------:R-:W-:Y:S01]  /*17610*/  VIADD R19, R21, UR4 ;  /* 0x0000000415137c36 */ /* 0x000fe20008000000 */
[----:B------:R-:W-:-:S02]  /*17620*/  ISETP.LT.AND P6, PT, R22, UR14, !P5 ;  /* 0x0000000e16007c0c */ /* 0x000fc4000efc1270 */
[----:B------:R-:W-:Y:S01]  /*17630*/  PRMT R18, R5, 0x7632, R18 ;  /* 0x0000763205127816 */ /* 0x000fe20000000012 */
[----:B------:R-:W-:Y:S02]  /*17640*/  VIADD R23, R19, UR4 ;  /* 0x0000000413177c36 */ /* 0x000fe40008000000 */
[----:B0-----:R-:W-:Y:S01]  /*17650*/  IMAD.WIDE R8, R21, 0x2, R28 ;  /* 0x0000000215087825 */ /* 0x001fe200078e021c */
[----:B------:R-:W-:-:S03]  /*17660*/  PRMT R12, R13, 0x7632, R12 ;  /* 0x000076320d0c7816 */ /* 0x000fc6000000000c */
[C---:B-1----:R-:W-:Y:S01]  /*17670*/  IMAD.WIDE R10, R19.reuse, 0x2, R2 ;  /* 0x00000002130a7825 */ /* 0x042fe200078e0202 */
[----:B------:R-:W-:Y:S03]  /*17680*/  @P3 STG.E.U16 desc[UR8][R8.64], R18 ;  /* 0x0000001208003986 */ /* 0x000fe6000c101508 */
[----:B---3--:R-:W-:Y:S01]  /*17690*/  IMAD.WIDE R4, R19, 0x2, R28 ;  /* 0x0000000213047825 */ /* 0x008fe200078e021c */
[----:B------:R-:W-:-:S03]  /*176a0*/  ISETP.GE.AND P4, PT, R20, UR15, PT ;  /* 0x0000000f14007c0c */ /* 0x000fc6000bf86270 */
[----:B------:R-:W-:Y:S01]  /*176b0*/  IMAD.WIDE R16, R23, 0x2, R2 ;  /* 0x0000000217107825 */ /* 0x000fe200078e0202 */
[----:B------:R-:W-:Y:S01]  /*176c0*/  ISETP.GE.AND P3, PT, R0, UR15, PT ;  /* 0x0000000f00007c0c */ /* 0x000fe2000bf66270 */
[----:B------:R-:W-:Y:S01]  /*176d0*/  @P2 STG.E.U16 desc[UR8][R10.64], R13 ;  /* 0x0000000d0a002986 */ /* 0x000fe2000c101508 */
[----:B------:R-:W-:-:S03]  /*176e0*/  ISETP.LT.AND P2, PT, R22, UR14, !P4 ;  /* 0x0000000e16007c0c */ /* 0x000fc6000e741270 */
[----:B------:R0:W-:Y:S01]  /*176f0*/  @P0 STG.E.U16 desc[UR8][R4.64], R12 ;  /* 0x0000000c04000986 */ /* 0x0001e2000c101508 */
[C---:B------:R-:W-:Y:S02]  /*17700*/  ISETP.LT.AND P0, PT, R22.reuse, UR14, !P3 ;  /* 0x0000000e16007c0c */ /* 0x040fe4000df01270 */
[C---:B------:R-:W-:Y:S02]  /*17710*/  ISETP.LT.AND P5, PT, R7.reuse, UR14, !P5 ;  /* 0x0000000e07007c0c */ /* 0x040fe4000efa1270 */
[C---:B------:R-:W-:Y:S02]  /*17720*/  ISETP.LT.AND P4, PT, R7.reuse, UR14, !P4 ;  /* 0x0000000e07007c0c */ /* 0x040fe4000e781270 */
[C---:B------:R-:W-:Y:S01]  /*17730*/  ISETP.LT.AND P3, PT, R7.reuse, UR14, !P3 ;  /* 0x0000000e07007c0c */ /* 0x040fe2000df61270 */
[----:B--2---:R1:W-:Y:S01]  /*17740*/  @P6 STG.E.U16 desc[UR8][R16.64], R6 ;  /* 0x0000000610006986 */ /* 0x0043e2000c101508 */
[----:B------:R-:W-:Y:S02]  /*17750*/  ISETP.LT.AND P6, PT, R22, UR14, !P1 ;  /* 0x0000000e16007c0c */ /* 0x000fe4000cfc1270 */
[----:B------:R-:W-:-:S02]  /*17760*/  ISETP.LT.AND P1, PT, R7, UR14, !P1 ;  /* 0x0000000e07007c0c */ /* 0x000fc4000cf21270 */
[----:B------:R-:W2:Y:S01]  /*17770*/  LDL.LU R7, [R1+0x818] ;  /* 0x0008180001077983 */ /* 0x000ea20000300800 */
[----:B------:R-:W-:Y:S01]  /*17780*/  VIADD R19, R23, UR4 ;  /* 0x0000000417137c36 */ /* 0x000fe20008000000 */
[----:B------:R-:W-:-:S03]  /*17790*/  PRMT R0, R6, 0x7632, R0 ;  /* 0x0000763206007816 */ /* 0x000fc60000000000 */
[----:B------:R-:W-:Y:S02]  /*177a0*/  VIADD R21, R19, UR4 ;  /* 0x0000000413157c36 */ /* 0x000fe40008000000 */
[----:B0-----:R-:W-:Y:S01]  /*177b0*/  IMAD.WIDE R4, R23, 0x2, R28 ;  /* 0x0000000217047825 */ /* 0x001fe200078e021c */
[----:B-1----:R-:W-:-:S03]  /*177c0*/  PRMT R6, R14, 0x7632, R6 ;  /* 0x000076320e067816 */ /* 0x002fc60000000006 */
[----:B------:R-:W-:Y:S02]  /*177d0*/  VIADD R23, R21, UR4 ;  /* 0x0000000415177c36 */ /* 0x000fe40008000000 */
[C---:B------:R-:W-:Y:S01]  /*177e0*/  IMAD.WIDE R8, R19.reuse, 0x2, R2 ;  /* 0x0000000213087825 */ /* 0x040fe200078e0202 */
[----:B------:R0:W-:Y:S03]  /*177f0*/  @P5 STG.E.U16 desc[UR8][R4.64], R0 ;  /* 0x0000000004005986 */ /* 0x0001e6000c101508 */
[----:B------:R-:W-:Y:S01]  /*17800*/  IMAD.WIDE R12, R19, 0x2, R28 ;  /* 0x00000002130c7825 */ /* 0x000fe200078e021c */
[----:B------:R0:W-:Y:S03]  /*17810*/  @P6 STG.E.U16 desc[UR8][R8.64], R14 ;  /* 0x0000000e08006986 */ /* 0x0001e6000c101508 */
[C---:B------:R-:W-:Y:S01]  /*17820*/  IMAD.WIDE R10, R21.reuse, 0x2, R2 ;  /* 0x00000002150a7825 */ /* 0x040fe200078e0202 */
[----:B------:R0:W-:Y:S03]  /*17830*/  @P1 STG.E.U16 desc[UR8][R12.64], R6 ;  /* 0x000000060c001986 */ /* 0x0001e6000c101508 */
[----:B------:R-:W-:-:S04]  /*17840*/  IMAD.WIDE R16, R21, 0x2, R28 ;  /* 0x0000000215107825 */ /* 0x000fc800078e021c */
[----:B------:R-:W-:-:S04]  /*17850*/  IMAD.WIDE R2, R23, 0x2, R2 ;  /* 0x0000000217027825 */ /* 0x000fc800078e0202 */
[----:B------:R-:W-:Y:S01]  /*17860*/  IMAD.WIDE R28, R23, 0x2, R28 ;  /* 0x00000002171c7825 */ /* 0x000fe200078e021c */
[----:B--2---:R-:W-:Y:S01]  /*17870*/  PRMT R18, R7, 0x7632, R18 ;  /* 0x0000763207127816 */ /* 0x004fe20000000012 */
[----:B------:R0:W-:Y:S04]  /*17880*/  @P2 STG.E.U16 desc[UR8][R10.64], R7 ;  /* 0x000000070a002986 */ /* 0x0001e8000c101508 */
[----:B------:R0:W-:Y:S04]  /*17890*/  @P4 STG.E.U16 desc[UR8][R16.64], R18 ;  /* 0x0000001210004986 */ /* 0x0001e8000c101508 */
[----:B------:R0:W-:Y:S01]  /*178a0*/  @P0 STG.E.U16 desc[UR8][R2.64], R15 ;  /* 0x0000000f02000986 */ /* 0x0001e2000c101508 */
[----:B------:R-:W-:Y:S05]  /*178b0*/  @!P3 EXIT ;  /* 0x000000000000b94d */ /* 0x000fea0003800000 */
[----:B0-----:R-:W-:-:S05]  /*178c0*/  PRMT R14, R15, 0x7632, R14 ;  /* 0x000076320f0e7816 */ /* 0x001fca000000000e */
[----:B------:R-:W-:Y:S01]  /*178d0*/  STG.E.U16 desc[UR8][R28.64], R14 ;  /* 0x0000000e1c007986 */ /* 0x000fe2000c101508 */
[----:B------:R-:W-:Y:S05]  /*178e0*/  EXIT ;  /* 0x000000000000794d */ /* 0x000fea0003800000 */
.L_x_2:
[----:B------:R-:W-:-:S00]  /*178f0*/  BRA `(.L_x_2) ;  /* 0xfffffffc00fc7947 */ /* 0x000fc0000383ffff */
[----:B------:R-:W-:-:S00]  /*17900*/  NOP ;  /* 0x0000000000007918 */ /* 0x000fc00000000000 */
[----:B------:R-:W-:-:S00]  /*17910*/  NOP ;  /* 0x0000000000007918 */ /* 0x000fc00000000000 */
[----:B------:R-:W-:-:S00]  /*17920*/  NOP ;  /* 0x0000000000007918 */ /* 0x000fc00000000000 */
[----:B------:R-:W-:-:S00]  /*17930*/  NOP ;  /* 0x0000000000007918 */ /* 0x000fc00000000000 */
[----:B------:R-:W-:-:S00]  /*17940*/  NOP ;  /* 0x0000000000007918 */ /* 0x000fc00000000000 */
[----:B------:R-:W-:-:S00]  /*17950*/  NOP ;  /* 0x0000000000007918 */ /* 0x000fc00000000000 */
[----:B------:R-:W-:-:S00]  /*17960*/  NOP ;  /* 0x0000000000007918 */ /* 0x000fc00000000000 */
[----:B------:R-:W-:-:S00]  /*17970*/  NOP ;  /* 0x0000000000007918 */ /* 0x000fc00000000000 */
.L_x_3:


//--------------------- .nv.shared.matmul_kernel  --------------------------
	.section	.nv.shared.matmul_kernel,"aw",@nobits
	.sectionflags	@""
	.align	16
	.zero		1024


//--------------------- .nv.shared.reserved.0     --------------------------
	.section	.nv.shared.reserved.0,"aw",@nobits
	.weak		__nv_reservedSMEM_offset_0_alias
	.size		__nv_reservedSMEM_offset_0_alias, 0, 64
	.other		__nv_reservedSMEM_offset_0_alias,@"STO_CUDA_RESERVED_SHARED STV_DEFAULT"
__nv_reservedSMEM_offset_0_alias:
	.zero		0
	.zero		64


//--------------------- .nv.constant0.matmul_kernel --------------------------
	.section	.nv.constant0.matmul_kernel,"a",@progbits
	.sectionflags	@""
	.align	4
.nv.constant0.matmul_kernel:
	.zero		976


//--------------------- SYMBOLS --------------------------

	.type		.nv.reservedSmem.offset0,@object
	.size		.nv.reservedSmem.offset0,0x4
	.type		.nv.reservedSmem.cap,@object
	.size		.nv.reservedSmem.cap,0x4
